def matmul_kernel(
    a_ptr,
    b_ptr,
    c_ptr,
    M,
    N,
    K,
    stride_am,
    stride_ak,
    stride_bk,
    stride_bn,
    stride_cm,
    stride_cn,
    BLOCK_M: tl.constexpr,
    BLOCK_N: tl.constexpr,
    BLOCK_K: tl.constexpr,
    GROUP_M: tl.constexpr,
):
    pid = tl.program_id(axis=0)
    num_pid_m = tl.cdiv(M, BLOCK_M)
    num_pid_n = tl.cdiv(N, BLOCK_N)
    num_pid_in_group = GROUP_M * num_pid_n
    group_id = pid // num_pid_in_group
    first_pid_m = group_id * GROUP_M
    group_size_m = min(num_pid_m - first_pid_m, GROUP_M)
    pid_m = first_pid_m + ((pid % num_pid_in_group) % group_size_m)
    pid_n = (pid % num_pid_in_group) // group_size_m

    offs_am = (pid_m * BLOCK_M + tl.arange(0, BLOCK_M)) % M
    offs_bn = (pid_n * BLOCK_N + tl.arange(0, BLOCK_N)) % N
    offs_k = tl.arange(0, BLOCK_K)
    a_ptrs = a_ptr + offs_am[:, None] * stride_am + offs_k[None, :] * stride_ak
    b_ptrs = b_ptr + offs_k[:, None] * stride_bk + offs_bn[None, :] * stride_bn

    acc = tl.zeros((BLOCK_M, BLOCK_N), dtype=tl.float32)
    for kk in range(0, tl.cdiv(K, BLOCK_K)):
        a = tl.load(a_ptrs, mask=offs_k[None, :] < K - kk * BLOCK_K, other=0.0)
        b = tl.load(b_ptrs, mask=offs_k[:, None] < K - kk * BLOCK_K, other=0.0)
        acc = tl.dot(a, b, acc)
        a_ptrs += BLOCK_K * stride_ak
        b_ptrs += BLOCK_K * stride_bk

    c = acc.to(c_ptr.dtype.element_ty)
    offs_cm = pid_m * BLOCK_M + tl.arange(0, BLOCK_M)
    offs_cn = pid_n * BLOCK_N + tl.arange(0, BLOCK_N)
    c_ptrs = c_ptr + offs_cm[:, None] * stride_cm + offs_cn[None, :] * stride_cn
    mask = (offs_cm[:, None] < M) & (offs_cn[None, :] < N)
    tl.store(c_ptrs, c, mask=mask)

# config = {"BLOCK_K": 128, "BLOCK_M": 128, "BLOCK_N": 512, "GROUP_M": 8, "arch": "sm_100", "dtype": "fp8e4m3", "num_ctas": 1, "num_stages": 3, "num_warps": 8}
# arch = sm_100


// ===== COMPILED SASS (sm_100a) =====

	.target	sm_100a

	.elftype	@"ET_EXEC"


//--------------------- .note.nv.tkinfo           --------------------------
	.section	.note.nv.tkinfo,"",@"SHT_NOTE"
	.sectionflags	@"SHF_NOTE_NV_TKINFO"
	.tkinfo
        /*0018*/ 	.word	0x00000081
        /*0030*/ 	.string	""
        /*0030*/ 	.string	"ptxas-blackwell"
        /*0030*/ 	.string	"Cuda compilation tools, release 12.9, V12.9.86"
        /*0030*/ 	.string	"Build cuda_12.9.r12.9/compiler.36037853_0"
        /*0030*/ 	.string	"-v  -suppress-debug-info  -lineinfo  -arch sm_100a "



//--------------------- .note.nv.cuver            --------------------------
	.section	.note.nv.cuver,"",@"SHT_NOTE"
	.sectionflags	@"SHF_NOTE_NV_CUVER"
        /*0018*/ 	.short	0x0001
        /*001a*/ 	.short	0x0064
        /*001c*/ 	.short	0x0001
        /*001e*/ 	.short	0x0000
        /*0020*/ 	.short	0x0001
        /*0022*/ 	.short	0x0000


//--------------------- .nv.info                  --------------------------
	.section	.nv.info,"",@"SHT_CUDA_INFO"
	.align	4


	//----- nvinfo : EIATTR_REGCOUNT
	.align		4
        /*0000*/ 	.byte	0x04, 0x2f
        /*0002*/ 	.short	(.L_4 - .L_3)
	.align		4
.L_3:
        /*0004*/ 	.word	index@(matmul_kernel)
        /*0008*/ 	.word	0x00000080


	//----- nvinfo : EIATTR_FRAME_SIZE
	.align		4
.L_4:
        /*000c*/ 	.byte	0x04, 0x11
        /*000e*/ 	.short	(.L_6 - .L_5)
	.align		4
.L_5:
        /*0010*/ 	.word	index@($__internal_2_$__cuda_sm10x_tcgen05_guardrail_trap_unallocated_columns_being_dealloced)
        /*0014*/ 	.word	0x000012b8


	//----- nvinfo : EIATTR_FRAME_SIZE
	.align		4
.L_6:
        /*0018*/ 	.byte	0x04, 0x11
        /*001a*/ 	.short	(.L_8 - .L_7)
	.align		4
.L_7:
        /*001c*/ 	.word	index@($__internal_1_$__cuda_sm10x_tcgen05_guardrail_trap_phase_invalid_during_alloc)
        /*0020*/ 	.word	0x000012b8


	//----- nvinfo : EIATTR_FRAME_SIZE
	.align		4
.L_8:
        /*0024*/ 	.byte	0x04, 0x11
        /*0026*/ 	.short	(.L_10 - .L_9)
	.align		4
.L_9:
        /*0028*/ 	.word	index@($__internal_0_$__cuda_sm10x_tcgen05_guardrail_trap_col_being_dealloced_not_returned_by_alloc)
        /*002c*/ 	.word	0x000012b8


	//----- nvinfo : EIATTR_FRAME_SIZE
	.align		4
.L_10:
        /*0030*/ 	.byte	0x04, 0x11
        /*0032*/ 	.short	(.L_12 - .L_11)
	.align		4
.L_11:
        /*0034*/ 	.word	index@(matmul_kernel)
        /*0038*/ 	.word	0x000012b8


	//----- nvinfo : EIATTR_MIN_STACK_SIZE
	.align		4
.L_12:
        /*003c*/ 	.byte	0x04, 0x12
        /*003e*/ 	.short	(.L_14 - .L_13)
	.align		4
.L_13:
        /*0040*/ 	.word	index@(matmul_kernel)
        /*0044*/ 	.word	0x000012b8
.L_14:


//--------------------- .nv.info.matmul_kernel    --------------------------
	.section	.nv.info.matmul_kernel,"",@"SHT_CUDA_INFO"
	.sectionflags	@""
	.align	4


	//----- nvinfo : EIATTR_CUDA_API_VERSION
	.align		4
        /*0000*/ 	.byte	0x04, 0x37
        /*0002*/ 	.short	(.L_16 - .L_15)
.L_15:
        /*0004*/ 	.word	0x00000081


	//----- nvinfo : EIATTR_KPARAM_INFO
	.align		4
.L_16:
        /*0008*/ 	.byte	0x04, 0x17
        /*000a*/ 	.short	(.L_18 - .L_17)
.L_17:
        /*000c*/ 	.word	0x00000000
        /*0010*/ 	.short	0x000d
        /*0012*/ 	.short	0x0048
        /*0014*/ 	.byte	0x00, 0xf4, 0x21, 0x00


	//----- nvinfo : EIATTR_KPARAM_INFO
	.align		4
.L_18:
        /*0018*/ 	.byte	0x04, 0x17
        /*001a*/ 	.short	(.L_20 - .L_19)
.L_19:
        /*001c*/ 	.word	0x00000000
        /*0020*/ 	.short	0x000c
        /*0022*/ 	.short	0x0040
        /*0024*/ 	.byte	0x00, 0xf4, 0x21, 0x00


	//----- nvinfo : EIATTR_KPARAM_INFO
	.align		4
.L_20:
        /*0028*/ 	.byte	0x04, 0x17
        /*002a*/ 	.short	(.L_22 - .L_21)
.L_21:
        /*002c*/ 	.word	0x00000000
        /*0030*/ 	.short	0x000b
        /*0032*/ 	.short	0x0038
        /*0034*/ 	.byte	0x00, 0xf0, 0x11, 0x00


	//----- nvinfo : EIATTR_KPARAM_INFO
	.align		4
.L_22:
        /*0038*/ 	.byte	0x04, 0x17
        /*003a*/ 	.short	(.L_24 - .L_23)
.L_23:
        /*003c*/ 	.word	0x00000000
        /*0040*/ 	.short	0x000a
        /*0042*/ 	.short	0x0034
        /*0044*/ 	.byte	0x00, 0xf0, 0x11, 0x00


	//----- nvinfo : EIATTR_KPARAM_INFO
	.align		4
.L_24:
        /*0048*/ 	.byte	0x04, 0x17
        /*004a*/ 	.short	(.L_26 - .L_25)
.L_25:
        /*004c*/ 	.word	0x00000000
        /*0050*/ 	.short	0x0009
        /*0052*/ 	.short	0x0030
        /*0054*/ 	.byte	0x00, 0xf0, 0x11, 0x00


	//----- nvinfo : EIATTR_KPARAM_INFO
	.align		4
.L_26:
        /*0058*/ 	.byte	0x04, 0x17
        /*005a*/ 	.short	(.L_28 - .L_27)
.L_27:
        /*005c*/ 	.word	0x00000000
        /*0060*/ 	.short	0x0008
        /*0062*/ 	.short	0x002c
        /*0064*/ 	.byte	0x00, 0xf0, 0x11, 0x00


	//----- nvinfo : EIATTR_KPARAM_INFO
	.align		4
.L_28:
        /*0068*/ 	.byte	0x04, 0x17
        /*006a*/ 	.short	(.L_30 - .L_29)
.L_29:
        /*006c*/ 	.word	0x00000000
        /*0070*/ 	.short	0x0007
        /*0072*/ 	.short	0x0028
        /*0074*/ 	.byte	0x00, 0xf0, 0x11, 0x00


	//----- nvinfo : EIATTR_KPARAM_INFO
	.align		4
.L_30:
        /*0078*/ 	.byte	0x04, 0x17
        /*007a*/ 	.short	(.L_32 - .L_31)
.L_31:
        /*007c*/ 	.word	0x00000000
        /*0080*/ 	.short	0x0006
        /*0082*/ 	.short	0x0024
        /*0084*/ 	.byte	0x00, 0xf0, 0x11, 0x00


	//----- nvinfo : EIATTR_KPARAM_INFO
	.align		4
.L_32:
        /*0088*/ 	.byte	0x04, 0x17
        /*008a*/ 	.short	(.L_34 - .L_33)
.L_33:
        /*008c*/ 	.word	0x00000000
        /*0090*/ 	.short	0x0005
        /*0092*/ 	.short	0x0020
        /*0094*/ 	.byte	0x00, 0xf0, 0x11, 0x00


	//----- nvinfo : EIATTR_KPARAM_INFO
	.align		4
.L_34:
        /*0098*/ 	.byte	0x04, 0x17
        /*009a*/ 	.short	(.L_36 - .L_35)
.L_35:
        /*009c*/ 	.word	0x00000000
        /*00a0*/ 	.short	0x0004
        /*00a2*/ 	.short	0x001c
        /*00a4*/ 	.byte	0x00, 0xf0, 0x11, 0x00


	//----- nvinfo : EIATTR_KPARAM_INFO
	.align		4
.L_36:
        /*00a8*/ 	.byte	0x04, 0x17
        /*00aa*/ 	.short	(.L_38 - .L_37)
.L_37:
        /*00ac*/ 	.word	0x00000000
        /*00b0*/ 	.short	0x0003
        /*00b2*/ 	.short	0x0018
        /*00b4*/ 	.byte	0x00, 0xf0, 0x11, 0x00


	//----- nvinfo : EIATTR_KPARAM_INFO
	.align		4
.L_38:
        /*00b8*/ 	.byte	0x04, 0x17
        /*00ba*/ 	.short	(.L_40 - .L_39)
.L_39:
        /*00bc*/ 	.word	0x00000000
        /*00c0*/ 	.short	0x0002
        /*00c2*/ 	.short	0x0010
        /*00c4*/ 	.byte	0x00, 0xf4, 0x21, 0x00


	//----- nvinfo : EIATTR_KPARAM_INFO
	.align		4
.L_40:
        /*00c8*/ 	.byte	0x04, 0x17
        /*00ca*/ 	.short	(.L_42 - .L_41)
.L_41:
        /*00cc*/ 	.word	0x00000000
        /*00d0*/ 	.short	0x0001
        /*00d2*/ 	.short	0x0008
        /*00d4*/ 	.byte	0x00, 0xf4, 0x21, 0x00


	//----- nvinfo : EIATTR_KPARAM_INFO
	.align		4
.L_42:
        /*00d8*/ 	.byte	0x04, 0x17
        /*00da*/ 	.short	(.L_44 - .L_43)
.L_43:
        /*00dc*/ 	.word	0x00000000
        /*00e0*/ 	.short	0x0000
        /*00e2*/ 	.short	0x0000
        /*00e4*/ 	.byte	0x00, 0xf4, 0x21, 0x00


	//----- nvinfo : EIATTR_AT_ENTRY_FRAGMENTS
	.align		4
.L_44:
        /*00e8*/ 	.byte	0x04, 0x4f
        /*00ea*/ 	.short	(.L_46 - .L_45)


	//   ....[0]....
.L_45:
        /*00ec*/ 	.word	0x00000004


	//----- nvinfo : EIATTR_RESERVED_SMEM_USED
	.align		4
.L_46:
        /*00f0*/ 	.byte	0x01, 0x41
	.zero		2


	//----- nvinfo : EIATTR_SPARSE_MMA_MASK
	.align		4
        /*00f4*/ 	.byte	0x03, 0x50
        /*00f6*/ 	.short	0x0000


	//----- nvinfo : EIATTR_TCGEN05_1CTA_USED
	.align		4
        /*00f8*/ 	.byte	0x01, 0x51
	.zero		2


	//----- nvinfo : EIATTR_MAXREG_COUNT
	.align		4
        /*00fc*/ 	.byte	0x03, 0x1b
        /*00fe*/ 	.short	0x00ff


	//----- nvinfo : EIATTR_NUM_BARRIERS
	.align		4
        /*0100*/ 	.byte	0x02, 0x4c
        /*0102*/ 	.byte	0x01
	.zero		1


	//----- nvinfo : EIATTR_ANNOTATIONS
	.align		4
        /*0104*/ 	.byte	0x04, 0x55
        /*0106*/ 	.short	(.L_48 - .L_47)


	//   ....[0]....
.L_47:
        /*0108*/ 	.word	0x00000001
        /*010c*/ 	.byte	0xe0, 0x0a, 0x00, 0x00, 0x01, 0x00, 0x00, 0x00, 0x10, 0x0b, 0x00, 0x00, 0x01, 0x00, 0x00, 0x00
        /* <DEDUP_REMOVED lines=2319> */
        /*920c*/ 	.byte	0xb0, 0xf2, 0x03, 0x00, 0x01, 0x00, 0x00, 0x00, 0xc0, 0xf2, 0x03, 0x00


	//----- nvinfo : EIATTR_INT_WARP_WIDE_INSTR_OFFSETS
	.align		4
.L_48:
        /*9218*/ 	.byte	0x04, 0x31
        /*921a*/ 	.short	(.L_50 - .L_49)


	//   ....[0]....
.L_49:
        /*921c*/ 	.word	0x0000a2e0


	//   ....[1]....
        /*9220*/ 	.word	0x0000a2f0


	//   ....[2]....
        /*9224*/ 	.word	0x00017170


	//   ....[3]....
        /*9228*/ 	.word	0x0003f920


	//   ....[4]....
        /*922c*/ 	.word	0x0003f970


	//----- nvinfo : EIATTR_COOP_GROUP_MASK_REGIDS
	.align		4
.L_50:
        /*9230*/ 	.byte	0x04, 0x29
        /*9232*/ 	.short	(.L_52 - .L_51)


	//   ....[0]....
.L_51:
        /*9234*/ 	.word	0xffffffff


	//   ....[1]....
        /*9238*/ 	.word	0xffffffff


	//   ....[2]....
        /*923c*/ 	.word	0xffffffff


	//   ....[3]....
        /*9240*/ 	.word	0xffffffff


	//----- nvinfo : EIATTR_COOP_GROUP_INSTR_OFFSETS
	.align		4
.L_52:
        /*9244*/ 	.byte	0x04, 0x28
        /*9246*/ 	.short	(.L_54 - .L_53)


	//   ....[0]....
.L_53:
        /*9248*/ 	.word	0x00000070


	//   ....[1]....
        /*924c*/ 	.word	0x00000330


	//   ....[2]....
        /*9250*/ 	.word	0x0003f7b0


	//   ....[3]....
        /*9254*/ 	.word	0x0003fa20


	//----- nvinfo : EIATTR_VRC_CTA_INIT_COUNT
	.align		4
.L_54:
        /*9258*/ 	.byte	0x02, 0x4a
        /*925a*/ 	.byte	0x80
	.zero		1


	//----- nvinfo : EIATTR_MBARRIER_INSTR_OFFSETS
	.align		4
        /*925c*/ 	.byte	0x04, 0x39
        /*925e*/ 	.short	(.L_56 - .L_55)


	//   ....[0]....
.L_55:
        /*9260*/ 	.word	0x0000a640
        /*9264*/ 	.word	0x000000ff
        /*9268*/ 	.word	0x00000000
        /*926c*/ 	.short	0x0100
        /*926e*/ 	.byte	0x0b
	.zero		1


	//   ....[1]....
        /*9270*/ 	.word	0x000171a0
        /*9274*/ 	.word	0x000000ff
        /*9278*/ 	.word	0x00028008
        /*927c*/ 	.short	0x0100
        /*927e*/ 	.byte	0x09
	.zero		1


	//   ....[2]....
        /*9280*/ 	.word	0x00029e50
        /*9284*/ 	.word	0x000000ff
        /*9288*/ 	.word	0x00000000
        /*928c*/ 	.short	0x010a
        /*928e*/ 	.byte	0x0b
	.zero		1


	//   ....[3]....
        /*9290*/ 	.word	0x000347d0
        /*9294*/ 	.word	0x000000ff
        /*9298*/ 	.word	0x00000000
        /*929c*/ 	.short	0x010a
        /*929e*/ 	.byte	0x0b
	.zero		1


	//   ....[4]....
        /*92a0*/ 	.word	0x00034860
        /*92a4*/ 	.word	0x000000ff
        /*92a8*/ 	.word	0x00028000
        /*92ac*/ 	.short	0x0108
        /*92ae*/ 	.byte	0x09
	.zero		1


	//   ....[5]....
        /*92b0*/ 	.word	0x00034890
        /*92b4*/ 	.word	0x000000ff
        /*92b8*/ 	.word	0x00028008
        /*92bc*/ 	.short	0x0108
        /*92be*/ 	.byte	0x09
	.zero		1


	//   ....[6]....
        /*92c0*/ 	.word	0x0003fa40
        /*92c4*/ 	.word	0x000000ff
        /*92c8*/ 	.word	0x00000000
        /*92cc*/ 	.short	0x010a
        /*92ce*/ 	.byte	0x0b
	.zero		1


	//   ....[7]....
        /*92d0*/ 	.word	0x0003fa70
        /*92d4*/ 	.word	0x000000ff
        /*92d8*/ 	.word	0x00000000
        /*92dc*/ 	.short	0x010a
        /*92de*/ 	.byte	0x0b
	.zero		1


	//----- nvinfo : EIATTR_NUM_MBARRIERS
	.align		4
.L_56:
        /*92e0*/ 	.byte	0x03, 0x38
        /*92e2*/ 	.short	0x0002


	//----- nvinfo : EIATTR_EXIT_INSTR_OFFSETS
	.align		4
        /*92e4*/ 	.byte	0x04, 0x1c
        /*92e6*/ 	.short	(.L_58 - .L_57)


	//   ....[0]....
.L_57:
        /*92e8*/ 	.word	0x0003fa30


	//----- nvinfo : EIATTR_REQNTID
	.align		4
.L_58:
        /*92ec*/ 	.byte	0x04, 0x10
        /*92ee*/ 	.short	(.L_60 - .L_59)
.L_59:
        /*92f0*/ 	.word	0x00000100
        /*92f4*/ 	.word	0x00000001
        /*92f8*/ 	.word	0x00000001


	//----- nvinfo : EIATTR_CRS_STACK_SIZE
	.align		4
.L_60:
        /*92fc*/ 	.byte	0x04, 0x1e
        /*92fe*/ 	.short	(.L_62 - .L_61)
.L_61:
        /*9300*/ 	.word	0x00000000


	//----- nvinfo : EIATTR_CBANK_PARAM_SIZE
	.align		4
.L_62:
        /*9304*/ 	.byte	0x03, 0x19
        /*9306*/ 	.short	0x0050


	//----- nvinfo : EIATTR_PARAM_CBANK
	.align		4
        /*9308*/ 	.byte	0x04, 0x0a
        /*930a*/ 	.short	(.L_64 - .L_63)
	.align		4
.L_63:
        /*930c*/ 	.word	index@(.nv.constant0.matmul_kernel)
        /*9310*/ 	.short	0x0380
        /*9312*/ 	.short	0x0050


	//----- nvinfo : EIATTR_SW_WAR
	.align		4
.L_64:
        /*9314*/ 	.byte	0x04, 0x36
        /*9316*/ 	.short	(.L_66 - .L_65)
.L_65:
        /*9318*/ 	.word	0x00000008
.L_66:


//--------------------- .nv.compat                --------------------------
	.section	.nv.compat,"",@"SHT_CUDA_COMPAT_INFO"
	.align	4
        /*0000*/ 	.byte	0x02, 0x02, 0x02, 0x00, 0x02, 0x05, 0x05, 0x00, 0x02, 0x03, 0x00, 0x00, 0x02, 0x06, 0x01, 0x00


//--------------------- .nv.callgraph             --------------------------
	.section	.nv.callgraph,"",@"SHT_CUDA_CALLGRAPH"
	.align	4
	.sectionentsize	8
	.align		4
        /*0000*/ 	.word	0x00000000
	.align		4
        /*0004*/ 	.word	0xffffffff
	.align		4
        /*0008*/ 	.word	0x00000000
	.align		4
        /*000c*/ 	.word	0xfffffffe
	.align		4
        /*0010*/ 	.word	0x00000000
	.align		4
        /*0014*/ 	.word	0xfffffffd
	.align		4
        /*0018*/ 	.word	0x00000000
	.align		4
        /*001c*/ 	.word	0xfffffffc


//--------------------- .text.matmul_kernel       --------------------------
	.section	.text.matmul_kernel,"ax",@progbits
	.align	128
        .global         matmul_kernel
        .type           matmul_kernel,@function
        .size           matmul_kernel,(.L_x_20 - matmul_kernel)
        .other          matmul_kernel,@"STO_CUDA_ENTRY STV_DEFAULT"
matmul_kernel:
.text.matmul_kernel:
[----:B------:R-:W0:Y:S01]  /*0000*/  LDC R1, c[0x0][0x37c] ;  /* 0x0000df00ff017b82 */ /* 0x000e220000000800 */
[----:B------:R-:W1:Y:S01]  /*0010*/  S2R R0, SR_TID.X ;  /* 0x0000000000007919 */ /* 0x000e620000002100 */
[----:B0-----:R-:W-:Y:S01]  /*0020*/  VIADD R1, R1, 0xffffed48 ;  /* 0xffffed4801017836 */ /* 0x001fe20000000000 */
[----:B-1----:R-:W-:-:S13]  /*0030*/  ISETP.GE.U32.AND P0, PT, R0, 0x20, PT ;  /* 0x000000200000780c */ /* 0x002fda0003f06070 */
[----:B------:R-:W-:Y:S02]  /*0040*/  VOTEU.ANY UP0, P0 ;  /* 0x0000000000ff7886 */ /* 0x000fe40000000100 */
[----:B------:R-:W-:Y:S05]  /*0050*/  BRA.U UP0, `(.L_x_0) ;  /* 0x0000000100b87547 */ /* 0x000fea000b800000 */
[----:B------:R-:W0:Y:S01]  /*0060*/  S2UR UR6, SR_CgaCtaId ;  /* 0x00000000000679c3 */ /* 0x000e220000008800 */
[----:B------:R-:W-:Y:S01]  /*0070*/  NOP ;  /* 0x0000000000007918 */ /* 0x000fe20000000000 */
[----:B------:R-:W-:Y:S02]  /*0080*/  UMOV UR4, 0x40 ;  /* 0x0000004000047882 */ /* 0x000fe40000000000 */
[----:B0-----:R-:W-:-:S09]  /*0090*/  ULEA UR4, UR6, UR4, 0x18 ;  /* 0x0000000406047291 */ /* 0x001fd2000f8ec0ff */
[----:B------:R-:W0:Y:S01]  /*00a0*/  LDS.U8 R0, [UR4] ;  /* 0x00000004ff007984 */ /* 0x000e220008000000 */
[----:B------:R-:W-:Y:S02]  /*00b0*/  UMOV UR4, 0x400 ;  /* 0x0000040000047882 */ /* 0x000fe40000000000 */
[----:B------:R-:W-:Y:S01]  /*00c0*/  ULEA UR4, UR6, UR4, 0x18 ;  /* 0x0000000406047291 */ /* 0x000fe2000f8ec0ff */
[----:B0-----:R-:W-:-:S13]  /*00d0*/  ISETP.NE.AND P0, PT, R0, RZ, PT ;  /* 0x000000ff0000720c */ /* 0x001fda0003f05270 */
[----:B------:R-:W-:Y:S05]  /*00e0*/  @P0 BRA `(.L_x_1) ;  /* 0x00000000007c0947 */ /* 0x000fea0003800000 */
[----:B------:R-:W-:-:S13]  /*00f0*/  ELECT P0, URZ, PT ;  /* 0x0000000000ff782f */ /* 0x000fda0003800000 */
[----:B------:R-:W-:Y:S05]  /*0100*/  @!P0 BRA `(.L_x_2) ;  /* 0x0000000000848947 */ /* 0x000fea0003800000 */
[----:B------:R-:W-:Y:S01]  /*0110*/  UMOV UR5, 0x10 ;  /* 0x0000001000057882 */ /* 0x000fe20000000000 */
[----:B------:R-:W-:Y:S02]  /*0120*/  IMAD.MOV.U32 R4, RZ, RZ, 0x1 ;  /* 0x00000001ff047424 */ /* 0x000fe400078e00ff */
[----:B------:R-:W-:Y:S02]  /*0130*/  IMAD.MOV.U32 R5, RZ, RZ, 0xffff ;  /* 0x0000ffffff057424 */ /* 0x000fe400078e00ff */
[----:B------:R-:W-:Y:S04]  /*0140*/  DEPBAR.LE SB0, 0x36 ;  /* 0x00008d800000791a */ /* 0x000fe80000000000 */
[----:B------:R-:W0:Y:S02]  /*0150*/  UTCATOMSWS.FIND_AND_SET.ALIGN UP1, UR5, UR5 ;  /* 0x00000005000575e3 */ /* 0x000e240008020800 */
[----:B0-----:R-:W-:-:S04]  /*0160*/  PLOP3.LUT P0, PT, PT, PT, UP1, 0x80, 0x8 ;  /* 0x000000000008781c */ /* 0x001fc80003f0f018 */
[----:B------:R-:W-:-:S04]  /*0170*/  SEL R0, RZ, 0xffffffff, !P0 ;  /* 0xffffffffff007807 */ /* 0x000fc80004000000 */
[----:B------:R-:W-:Y:S01]  /*0180*/  ISETP.NE.AND P0, PT, R0, RZ, PT ;  /* 0x000000ff0000720c */ /* 0x000fe20003f05270 */
[----:B------:R-:W-:-:S12]  /*0190*/  IMAD.U32 R0, RZ, RZ, UR5 ;  /* 0x00000005ff007e24 */ /* 0x000fd8000f8e00ff */
[----:B------:R-:W-:Y:S05]  /*01a0*/  @P0 BRA `(.L_x_3) ;  /* 0x0000000000240947 */ /* 0x000fea0003800000 */
.L_x_4:
[----:B------:R-:W-:Y:S05]  /*01b0*/  NANOSLEEP 0x64 ;  /* 0x000000640000795d */ /* 0x000fea0003800000 */
[----:B------:R-:W-:-:S05]  /*01c0*/  UMOV UR5, 0x10 ;  /* 0x0000001000057882 */ /* 0x000fca0000000000 */
[----:B------:R-:W-:Y:S04]  /*01d0*/  DEPBAR.LE SB0, 0x36 ;  /* 0x00008d800000791a */ /* 0x000fe80000000000 */
[----:B------:R-:W0:Y:S02]  /*01e0*/  UTCATOMSWS.FIND_AND_SET.ALIGN UP1, UR5, UR5 ;  /* 0x00000005000575e3 */ /* 0x000e240008020800 */
[----:B0-----:R-:W-:-:S04]  /*01f0*/  PLOP3.LUT P0, PT, PT, PT, UP1, 0x80, 0x8 ;  /* 0x000000000008781c */ /* 0x001fc80003f0f018 */
[----:B------:R-:W-:-:S04]  /*0200*/  SEL R0, RZ, 0xffffffff, !P0 ;  /* 0xffffffffff007807 */ /* 0x000fc80004000000 */
[----:B------:R-:W-:Y:S01]  /*0210*/  ISETP.NE.AND P0, PT, R0, RZ, PT ;  /* 0x000000ff0000720c */ /* 0x000fe20003f05270 */
[----:B------:R-:W-:-:S12]  /*0220*/  IMAD.U32 R0, RZ, RZ, UR5 ;  /* 0x00000005ff007e24 */ /* 0x000fd8000f8e00ff */
[----:B------:R-:W-:Y:S05]  /*0230*/  @!P0 BRA `(.L_x_4) ;  /* 0xfffffffc00dc8947 */ /* 0x000fea000383ffff */
.L_x_3:
[C---:B------:R-:W-:Y:S01]  /*0240*/  VIADD R3, R0.reuse, 0x10 ;  /* 0x0000001000037836 */ /* 0x040fe20000000000 */
[----:B------:R-:W-:Y:S01]  /*0250*/  UMOV UR5, 0x50 ;  /* 0x0000005000057882 */ /* 0x000fe20000000000 */
[----:B------:R-:W-:Y:S01]  /*0260*/  SHF.L.U32 R2, R5, R0, RZ ;  /* 0x0000000005027219 */ /* 0x000fe200000006ff */
[----:B------:R-:W-:Y:S01]  /*0270*/  ULEA UR5, UR6, UR5, 0x18 ;  /* 0x0000000506057291 */ /* 0x000fe2000f8ec0ff */
[----:B------:R-:W-:Y:S01]  /*0280*/  IMAD.SHL.U32 R0, R0, 0x20, RZ ;  /* 0x0000002000007824 */ /* 0x000fe200078e00ff */
[----:B------:R-:W-:-:S04]  /*0290*/  SHF.L.U32 R3, R4, R3, RZ ;  /* 0x0000000304037219 */ /* 0x000fc800000006ff */
[----:B------:R-:W-:-:S05]  /*02a0*/  LOP3.LUT R2, R3, R2, RZ, 0xfc, !PT ;  /* 0x0000000203027212 */ /* 0x000fca00078efcff */
[----:B------:R0:W-:Y:S04]  /*02b0*/  ATOMS.OR RZ, [UR5], R2 ;  /* 0x00000002ffff798c */ /* 0x0001e8000b000005 */
[----:B------:R0:W-:Y:S01]  /*02c0*/  STS [UR4], R0 ;  /* 0x00000000ff007988 */ /* 0x0001e20008000804 */
[----:B------:R-:W-:Y:S05]  /*02d0*/  BRA `(.L_x_2) ;  /* 0x0000000000107947 */ /* 0x000fea0003800000 */
.L_x_1:
[----:B------:R-:W-:Y:S01]  /*02e0*/  IMAD.MOV.U32 R0, RZ, RZ, -0x1 ;  /* 0xffffffffff007424 */ /* 0x000fe200078e00ff */
[----:B------:R-:W-:-:S04]  /*02f0*/  MOV R2, 0x320 ;  /* 0x0000032000027802 */ /* 0x000fc80000000f00 */
[----:B------:R0:W-:Y:S03]  /*0300*/  STS [UR4], R0 ;  /* 0x00000000ff007988 */ /* 0x0001e60008000804 */
[----:B0-----:R-:W-:Y:S05]  /*0310*/  CALL.REL.NOINC `($__internal_1_$__cuda_sm10x_tcgen05_guardrail_trap_phase_invalid_during_alloc) ;  /* 0x000003f400ec7944 */ /* 0x001fea0003c00000 */
.L_x_2:
[----:B------:R-:W-:Y:S05]  /*0320*/  WARPSYNC.ALL ;  /* 0x0000000000007948 */ /* 0x000fea0003800000 */
[----:B------:R-:W-:Y:S01]  /*0330*/  NOP ;  /* 0x0000000000007918 */ /* 0x000fe20000000000 */
.L_x_0:
[----:B------:R-:W1:Y:S01]  /*0340*/  LDC.64 R8, c[0x0][0x398] ;  /* 0x0000e600ff087b82 */ /* 0x000e620000000a00 */
[----:B------:R-:W2:Y:S01]  /*0350*/  S2R R5, SR_CTAID.X ;  /* 0x0000000000057919 */ /* 0x000ea20000002500 */
[----:B------:R-:W-:Y:S01]  /*0360*/  UMOV UR9, 0x400 ;  /* 0x0000040000097882 */ /* 0x000fe20000000000 */
[----:B------:R-:W3:Y:S01]  /*0370*/  LDCU.64 UR12, c[0x0][0x3a8] ;  /* 0x00007500ff0c77ac */ /* 0x000ee20008000a00 */
[----:B------:R-:W4:Y:S01]  /*0380*/  S2R R17, SR_TID.X ;  /* 0x0000000000117919 */ /* 0x000f220000002100 */
[----:B------:R-:W0:Y:S03]  /*0390*/  LDCU UR4, c[0x0][0x3a4] ;  /* 0x00007480ff0477ac */ /* 0x000e260008000800 */
[----:B------:R-:W0:Y:S01]  /*03a0*/  S2UR UR6, SR_CgaCtaId ;  /* 0x00000000000679c3 */ /* 0x000e220000008800 */
[----:B------:R-:W0:Y:S01]  /*03b0*/  LDCU.128 UR16, c[0x0][0x380] ;  /* 0x00007000ff1077ac */ /* 0x000e220008000c00 */
[----:B---3--:R-:W-:-:S02]  /*03c0*/  IMAD.U32 R123, RZ, RZ, UR12 ;  /* 0x0000000cff7b7e24 */ /* 0x008fc4000f8e00ff */
[----:B------:R-:W-:Y:S01]  /*03d0*/  IMAD.U32 R124, RZ, RZ, UR12 ;  /* 0x0000000cff7c7e24 */ /* 0x000fe2000f8e00ff */
[----:B-1----:R-:W-:Y:S01]  /*03e0*/  IABS R120, R8 ;  /* 0x0000000800787213 */ /* 0x002fe20000000000 */
[----:B0-----:R-:W-:Y:S01]  /*03f0*/  VIADD R0, R9, 0x1ff ;  /* 0x000001ff09007836 */ /* 0x001fe20000000000 */
[----:B------:R-:W-:Y:S01]  /*0400*/  IABS R9, R9 ;  /* 0x0000000900097213 */ /* 0x000fe20000000000 */
[----:B------:R-:W-:Y:S02]  /*0410*/  IMAD.U32 R125, RZ, RZ, UR12 ;  /* 0x0000000cff7d7e24 */ /* 0x000fe4000f8e00ff */
[----:B------:R-:W-:Y:S01]  /*0420*/  IMAD.U32 R117, RZ, RZ, UR12 ;  /* 0x0000000cff757e24 */ /* 0x000fe2000f8e00ff */
[----:B------:R-:W-:Y:S01]  /*0430*/  SHF.R.S32.HI R3, RZ, 0x1f, R0 ;  /* 0x0000001fff037819 */ /* 0x000fe20000011400 */
[----:B------:R-:W-:Y:S01]  /*0440*/  IMAD.U32 R118, RZ, RZ, UR12 ;  /* 0x0000000cff767e24 */ /* 0x000fe2000f8e00ff */
[----:B------:R-:W-:Y:S01]  /*0450*/  ULEA UR9, UR6, UR9, 0x18 ;  /* 0x0000000906097291 */ /* 0x000fe2000f8ec0ff */
[----:B--2---:R-:W-:Y:S01]  /*0460*/  IABS R10, R5 ;  /* 0x00000005000a7213 */ /* 0x004fe20000000000 */
[----:B------:R-:W-:Y:S01]  /*0470*/  BAR.SYNC.DEFER_BLOCKING 0x0 ;  /* 0x0000000000007b1d */ /* 0x000fe20000010000 */
[----:B------:R-:W-:Y:S01]  /*0480*/  LEA.HI R3, R3, R0, RZ, 0x9 ;  /* 0x0000000003037211 */ /* 0x000fe200078f48ff */
[----:B------:R-:W-:-:S03]  /*0490*/  IMAD.U32 R119, RZ, RZ, UR12 ;  /* 0x0000000cff777e24 */ /* 0x000fc6000f8e00ff */
[----:B------:R-:W-:-:S05]  /*04a0*/  SHF.R.S32.HI R3, RZ, 0x9, R3 ;  /* 0x00000009ff037819 */ /* 0x000fca0000011403 */
[----:B------:R-:W-:-:S05]  /*04b0*/  IMAD.SHL.U32 R4, R3, 0x8, RZ ;  /* 0x0000000803047824 */ /* 0x000fca00078e00ff */
[-C--:B------:R-:W-:Y:S02]  /*04c0*/  IABS R7, R4.reuse ;  /* 0x0000000400077213 */ /* 0x080fe40000000000 */
[----:B------:R-:W-:Y:S02]  /*04d0*/  IABS R12, R4 ;  /* 0x00000004000c7213 */ /* 0x000fe40000000000 */
[----:B------:R-:W0:Y:S01]  /*04e0*/  I2F.RP R0, R7 ;  /* 0x0000000700007306 */ /* 0x000e220000209400 */
[----:B------:R-:W1:Y:S07]  /*04f0*/  LDS R14, [UR9] ;  /* 0x00000009ff0e7984 */ /* 0x000e6e0008000800 */
[----:B0-----:R-:W0:Y:S02]  /*0500*/  MUFU.RCP R0, R0 ;  /* 0x0000000000007308 */ /* 0x001e240000001000 */
[----:B0-----:R-:W-:-:S02]  /*0510*/  VIADD R2, R0, 0xffffffe ;  /* 0x0ffffffe00027836 */ /* 0x001fc40000000000 */
[----:B------:R-:W-:-:S04]  /*0520*/  IMAD.MOV R0, RZ, RZ, -R12 ;  /* 0x000000ffff007224 */ /* 0x000fc800078e0a0c */
[----:B------:R0:W2:Y:S02]  /*0530*/  F2I.FTZ.U32.TRUNC.NTZ R3, R2 ;  /* 0x0000000200037305 */ /* 0x0000a4000021f000 */
[----:B0-----:R-:W-:Y:S01]  /*0540*/  IMAD.MOV.U32 R2, RZ, RZ, RZ ;  /* 0x000000ffff027224 */ /* 0x001fe200078e00ff */
[----:B-1----:R-:W-:Y:S01]  /*0550*/  R2UR UR8, R14 ;  /* 0x000000000e0872ca */ /* 0x002fe200000e0000 */
[----:B--2---:R-:W-:-:S04]  /*0560*/  IMAD.MOV R6, RZ, RZ, -R3 ;  /* 0x000000ffff067224 */ /* 0x004fc800078e0a03 */
[----:B------:R-:W-:Y:S02]  /*0570*/  IMAD R11, R6, R7, RZ ;  /* 0x00000007060b7224 */ /* 0x000fe400078e02ff */
[----:B------:R-:W-:Y:S02]  /*0580*/  IMAD.MOV.U32 R6, RZ, RZ, R10 ;  /* 0x000000ffff067224 */ /* 0x000fe400078e000a */
[----:B------:R-:W-:-:S06]  /*0590*/  IMAD.HI.U32 R3, R3, R11, R2 ;  /* 0x0000000b03037227 */ /* 0x000fcc00078e0002 */
[----:B------:R-:W-:-:S04]  /*05a0*/  IMAD.HI.U32 R3, R3, R6, RZ ;  /* 0x0000000603037227 */ /* 0x000fc800078e00ff */
[----:B------:R-:W-:Y:S01]  /*05b0*/  IMAD R0, R3, R0, R6 ;  /* 0x0000000003007224 */ /* 0x000fe200078e0206 */
[----:B------:R-:W-:Y:S04]  /*05c0*/  BAR.SYNC.DEFER_BLOCKING 0x0 ;  /* 0x0000000000007b1d */ /* 0x000fe80000010000 */
[----:B------:R-:W-:-:S13]  /*05d0*/  ISETP.GT.U32.AND P1, PT, R7, R0, PT ;  /* 0x000000000700720c */ /* 0x000fda0003f24070 */
[----:B------:R-:W-:Y:S02]  /*05e0*/  @!P1 IMAD.IADD R0, R0, 0x1, -R7 ;  /* 0x0000000100009824 */ /* 0x000fe400078e0a07 */
[----:B------:R-:W-:Y:S01]  /*05f0*/  @!P1 VIADD R3, R3, 0x1 ;  /* 0x0000000103039836 */ /* 0x000fe20000000000 */
[----:B------:R-:W-:Y:S02]  /*0600*/  ISETP.NE.AND P1, PT, R4, RZ, PT ;  /* 0x000000ff0400720c */ /* 0x000fe40003f25270 */
[----:B------:R-:W-:Y:S02]  /*0610*/  ISETP.GE.U32.AND P0, PT, R0, R7, PT ;  /* 0x000000070000720c */ /* 0x000fe40003f06070 */
[----:B------:R-:W-:-:S04]  /*0620*/  LOP3.LUT R0, R5, R4, RZ, 0x3c, !PT ;  /* 0x0000000405007212 */ /* 0x000fc800078e3cff */
[----:B------:R-:W-:Y:S01]  /*0630*/  ISETP.GE.AND P2, PT, R0, RZ, PT ;  /* 0x000000ff0000720c */ /* 0x000fe20003f46270 */
[----:B------:R-:W-:-:S06]  /*0640*/  VIADD R0, R8, 0x7f ;  /* 0x0000007f08007836 */ /* 0x000fcc0000000000 */
[----:B------:R-:W-:-:S04]  /*0650*/  @P0 VIADD R3, R3, 0x1 ;  /* 0x0000000103030836 */ /* 0x000fc80000000000 */
[----:B------:R-:W-:Y:S01]  /*0660*/  IMAD.MOV.U32 R2, RZ, RZ, R3 ;  /* 0x000000ffff027224 */ /* 0x000fe200078e0003 */
[----:B------:R-:W-:-:S03]  /*0670*/  SHF.R.S32.HI R3, RZ, 0x1f, R0 ;  /* 0x0000001fff037819 */ /* 0x000fc60000011400 */
[----:B------:R-:W-:Y:S01]  /*0680*/  @!P2 IMAD.MOV R2, RZ, RZ, -R2 ;  /* 0x000000ffff02a224 */ /* 0x000fe200078e0a02 */
[----:B------:R-:W-:Y:S02]  /*0690*/  @!P1 LOP3.LUT R2, RZ, R4, RZ, 0x33, !PT ;  /* 0x00000004ff029212 */ /* 0x000fe400078e33ff */
[----:B------:R-:W-:-:S03]  /*06a0*/  LEA.HI R3, R3, R0, RZ, 0x7 ;  /* 0x0000000003037211 */ /* 0x000fc600078f38ff */
[----:B------:R-:W-:Y:S02]  /*06b0*/  IMAD.SHL.U32 R13, R2, 0x8, RZ ;  /* 0x00000008020d7824 */ /* 0x000fe400078e00ff */
[----:B------:R-:W-:-:S03]  /*06c0*/  IMAD.MOV R2, RZ, RZ, -R2 ;  /* 0x000000ffff027224 */ /* 0x000fc600078e0a02 */
[----:B------:R-:W-:Y:S01]  /*06d0*/  LEA.HI.SX32 R3, R3, -R13, 0x19 ;  /* 0x8000000d03037211 */ /* 0x000fe200078fcaff */
[----:B------:R-:W-:Y:S02]  /*06e0*/  IMAD R12, R4, R2, R5 ;  /* 0x00000002040c7224 */ /* 0x000fe400078e0205 */
[----:B------:R-:W-:Y:S01]  /*06f0*/  IMAD.MOV.U32 R2, RZ, RZ, RZ ;  /* 0x000000ffff027224 */ /* 0x000fe200078e00ff */
[----:B------:R-:W-:Y:S02]  /*0700*/  VIMNMX R15, PT, PT, R3, 0x8, PT ;  /* 0x00000008030f7848 */ /* 0x000fe40003fe0100 */
[----:B------:R-:W-:Y:S02]  /*0710*/  IABS R4, R12 ;  /* 0x0000000c00047213 */ /* 0x000fe40000000000 */
[----:B------:R-:W-:-:S04]  /*0720*/  IABS R7, R15 ;  /* 0x0000000f00077213 */ /* 0x000fc80000000000 */
[----:B------:R-:W0:Y:S08]  /*0730*/  I2F.RP R0, R7 ;  /* 0x0000000700007306 */ /* 0x000e300000209400 */
[----:B0-----:R-:W0:Y:S02]  /*0740*/  MUFU.RCP R0, R0 ;  /* 0x0000000000007308 */ /* 0x001e240000001000 */
[----:B0-----:R-:W-:-:S06]  /*0750*/  VIADD R3, R0, 0xffffffe ;  /* 0x0ffffffe00037836 */ /* 0x001fcc0000000000 */
[----:B------:R-:W0:Y:S02]  /*0760*/  F2I.FTZ.U32.TRUNC.NTZ R3, R3 ;  /* 0x0000000300037305 */ /* 0x000e24000021f000 */
[----:B0-----:R-:W-:-:S04]  /*0770*/  IMAD.MOV R6, RZ, RZ, -R3 ;  /* 0x000000ffff067224 */ /* 0x001fc800078e0a03 */
[----:B------:R-:W-:Y:S01]  /*0780*/  IMAD R5, R6, R7, RZ ;  /* 0x0000000706057224 */ /* 0x000fe200078e02ff */
[----:B------:R-:W-:-:S03]  /*0790*/  IABS R6, R15 ;  /* 0x0000000f00067213 */ /* 0x000fc60000000000 */
[----:B------:R-:W-:-:S04]  /*07a0*/  IMAD.HI.U32 R2, R3, R5, R2 ;  /* 0x0000000503027227 */ /* 0x000fc800078e0002 */
[----:B------:R-:W-:Y:S02]  /*07b0*/  IMAD.MOV.U32 R3, RZ, RZ, R4 ;  /* 0x000000ffff037224 */ /* 0x000fe400078e0004 */
[----:B------:R-:W-:Y:S01]  /*07c0*/  IMAD.MOV R0, RZ, RZ, -R6 ;  /* 0x000000ffff007224 */ /* 0x000fe200078e0a06 */
[----:B------:R-:W0:Y:S01]  /*07d0*/  I2F.RP R4, R9 ;  /* 0x0000000900047306 */ /* 0x000e220000209400 */
[----:B------:R-:W-:-:S04]  /*07e0*/  IMAD.HI.U32 R2, R2, R3, RZ ;  /* 0x0000000302027227 */ /* 0x000fc800078e00ff */
[----:B------:R-:W-:-:S03]  /*07f0*/  IMAD R0, R2, R0, R3 ;  /* 0x0000000002007224 */ /* 0x000fc600078e0203 */
[----:B------:R-:W1:Y:S02]  /*0800*/  I2F.RP R3, R120 ;  /* 0x0000007800037306 */ /* 0x000e640000209400 */
[----:B------:R-:W-:-:S06]  /*0810*/  ISETP.GT.U32.AND P1, PT, R7, R0, PT ;  /* 0x000000000700720c */ /* 0x000fcc0003f24070 */
[----:B0-----:R-:W0:Y:S07]  /*0820*/  MUFU.RCP R4, R4 ;  /* 0x0000000400047308 */ /* 0x001e2e0000001000 */
[----:B------:R-:W-:Y:S01]  /*0830*/  @!P1 IMAD.IADD R0, R0, 0x1, -R7 ;  /* 0x0000000100009824 */ /* 0x000fe200078e0a07 */
[----:B-1----:R-:W1:Y:S01]  /*0840*/  MUFU.RCP R3, R3 ;  /* 0x0000000300037308 */ /* 0x002e620000001000 */
[----:B------:R-:W-:Y:S01]  /*0850*/  @!P1 VIADD R2, R2, 0x1 ;  /* 0x0000000102029836 */ /* 0x000fe20000000000 */
[----:B------:R-:W-:-:S02]  /*0860*/  ISETP.NE.AND P1, PT, R15, RZ, PT ;  /* 0x000000ff0f00720c */ /* 0x000fc40003f25270 */
[----:B------:R-:W-:Y:S02]  /*0870*/  ISETP.GE.U32.AND P0, PT, R0, R7, PT ;  /* 0x000000070000720c */ /* 0x000fe40003f06070 */
[----:B------:R-:W-:Y:S01]  /*0880*/  LOP3.LUT R0, R12, R15, RZ, 0x3c, !PT ;  /* 0x0000000f0c007212 */ /* 0x000fe200078e3cff */
[----:B0-----:R-:W-:-:S03]  /*0890*/  VIADD R10, R4, 0xffffffe ;  /* 0x0ffffffe040a7836 */ /* 0x001fc60000000000 */
[----:B------:R-:W-:Y:S01]  /*08a0*/  ISETP.GE.AND P2, PT, R0, RZ, PT ;  /* 0x000000ff0000720c */ /* 0x000fe20003f46270 */
[----:B------:R-:W0:Y:S06]  /*08b0*/  F2I.FTZ.U32.TRUNC.NTZ R11, R10 ;  /* 0x0000000a000b7305 */ /* 0x000e2c000021f000 */
[----:B------:R-:W-:Y:S02]  /*08c0*/  @P0 VIADD R2, R2, 0x1 ;  /* 0x0000000102020836 */ /* 0x000fe40000000000 */
[----:B-1----:R-:W-:Y:S01]  /*08d0*/  VIADD R4, R3, 0xffffffe ;  /* 0x0ffffffe03047836 */ /* 0x002fe20000000000 */
[----:B----4-:R-:W-:Y:S01]  /*08e0*/  SHF.R.U32.HI R3, RZ, 0x7, R17 ;  /* 0x00000007ff037819 */ /* 0x010fe20000011611 */
[----:B------:R-:W-:-:S02]  /*08f0*/  IMAD.MOV.U32 R6, RZ, RZ, R2 ;  /* 0x000000ffff067224 */ /* 0x000fc400078e0002 */
[----:B------:R-:W1:Y:S01]  /*0900*/  F2I.FTZ.U32.TRUNC.NTZ R5, R4 ;  /* 0x0000000400057305 */ /* 0x000e62000021f000 */
[----:B------:R-:W-:Y:S01]  /*0910*/  SGXT.U32 R3, R3, 0x1 ;  /* 0x000000010303781a */ /* 0x000fe20000000000 */
[----:B------:R-:W-:Y:S01]  /*0920*/  @!P2 IMAD.MOV R6, RZ, RZ, -R6 ;  /* 0x000000ffff06a224 */ /* 0x000fe200078e0a06 */
[----:B------:R-:W-:Y:S01]  /*0930*/  @!P1 LOP3.LUT R6, RZ, R15, RZ, 0x33, !PT ;  /* 0x0000000fff069212 */ /* 0x000fe200078e33ff */
[----:B0-----:R-:W-:-:S04]  /*0940*/  IMAD.MOV R10, RZ, RZ, -R11 ;  /* 0x000000ffff0a7224 */ /* 0x001fc800078e0a0b */
[----:B------:R-:W-:Y:S02]  /*0950*/  IMAD.SHL.U32 R2, R6, 0x200, RZ ;  /* 0x0000020006027824 */ /* 0x000fe400078e00ff */
[----:B------:R-:W-:Y:S02]  /*0960*/  IMAD R7, R10, R9, RZ ;  /* 0x000000090a077224 */ /* 0x000fe400078e02ff */
[----:B------:R-:W-:Y:S01]  /*0970*/  IMAD.MOV.U32 R10, RZ, RZ, RZ ;  /* 0x000000ffff0a7224 */ /* 0x000fe200078e00ff */
[C---:B------:R-:W-:Y:S01]  /*0980*/  LOP3.LUT R0, R2.reuse, R3, RZ, 0xfc, !PT ;  /* 0x0000000302007212 */ /* 0x040fe200078efcff */
[----:B------:R-:W-:Y:S01]  /*0990*/  IMAD.MOV R6, RZ, RZ, -R6 ;  /* 0x000000ffff067224 */ /* 0x000fe200078e0a06 */
[----:B------:R-:W-:Y:S01]  /*09a0*/  LOP3.LUT R20, R2, 0x16, R3, 0xfe, !PT ;  /* 0x0000001602147812 */ /* 0x000fe200078efe03 */
[----:B------:R-:W-:Y:S01]  /*09b0*/  IMAD.HI.U32 R10, R11, R7, R10 ;  /* 0x000000070b0a7227 */ /* 0x000fe200078e000a */
[----:B------:R-:W-:-:S03]  /*09c0*/  IABS R16, R0 ;  /* 0x0000000000107213 */ /* 0x000fc60000000000 */
[----:B-1----:R-:W-:Y:S02]  /*09d0*/  IMAD.MOV R7, RZ, RZ, -R5 ;  /* 0x000000ffff077224 */ /* 0x002fe400078e0a05 */
[----:B------:R-:W-:Y:S01]  /*09e0*/  IMAD.MOV.U32 R11, RZ, RZ, R16 ;  /* 0x000000ffff0b7224 */ /* 0x000fe200078e0010 */
[----:B------:R-:W-:Y:S01]  /*09f0*/  SHF.R.U32.HI R16, RZ, 0x5, R17 ;  /* 0x00000005ff107819 */ /* 0x000fe20000011611 */
[----:B------:R-:W-:Y:S02]  /*0a00*/  IMAD R6, R15, R6, R12 ;  /* 0x000000060f067224 */ /* 0x000fe400078e020c */
[----:B------:R-:W-:Y:S01]  /*0a10*/  IMAD.HI.U32 R4, R10, R11, RZ ;  /* 0x0000000b0a047227 */ /* 0x000fe200078e00ff */
[----:B------:R-:W-:-:S03]  /*0a20*/  R2UR UR7, R16 ;  /* 0x00000000100772ca */ /* 0x000fc600000e0000 */
[----:B------:R-:W-:Y:S02]  /*0a30*/  IMAD.MOV R12, RZ, RZ, -R4 ;  /* 0x000000ffff0c7224 */ /* 0x000fe400078e0a04 */
[----:B------:R-:W-:Y:S02]  /*0a40*/  IMAD R7, R7, R120, RZ ;  /* 0x0000007807077224 */ /* 0x000fe400078e02ff */
[----:B------:R-:W-:Y:S02]  /*0a50*/  IMAD.MOV.U32 R4, RZ, RZ, RZ ;  /* 0x000000ffff047224 */ /* 0x000fe400078e00ff */
[----:B------:R-:W-:Y:S01]  /*0a60*/  IMAD.IADD R121, R13, 0x1, R6 ;  /* 0x000000010d797824 */ /* 0x000fe200078e0206 */
[C---:B------:R-:W-:Y:S01]  /*0a70*/  LOP3.LUT R13, R2.reuse, 0x2, R3, 0xfe, !PT ;  /* 0x00000002020d7812 */ /* 0x040fe200078efe03 */
[----:B------:R-:W-:Y:S01]  /*0a80*/  IMAD.HI.U32 R122, R5, R7, R4 ;  /* 0x00000007057a7227 */ /* 0x000fe200078e0004 */
[C-C-:B------:R-:W-:Y:S02]  /*0a90*/  LOP3.LUT R7, R2.reuse, 0x4, R3.reuse, 0xfe, !PT ;  /* 0x0000000402077812 */ /* 0x140fe400078efe03 */
[C---:B------:R-:W-:Y:S01]  /*0aa0*/  LOP3.LUT R6, R2.reuse, 0x6, R3, 0xfe, !PT ;  /* 0x0000000602067812 */ /* 0x040fe200078efe03 */
[----:B------:R-:W-:Y:S01]  /*0ab0*/  IMAD R4, R9, R12, R11 ;  /* 0x0000000c09047224 */ /* 0x000fe200078e020b */
[----:B------:R-:W-:-:S02]  /*0ac0*/  LOP3.LUT R5, R2, 0x8, R3, 0xfe, !PT ;  /* 0x0000000802057812 */ /* 0x000fc400078efe03 */
[----:B------:R-:W-:Y:S02]  /*0ad0*/  IABS R12, R13 ;  /* 0x0000000d000c7213 */ /* 0x000fe40000000000 */
[----:B------:R0:W-:Y:S01]  /*0ae0*/  STL [R1+0xc], R4 ;  /* 0x00000c0401007387 */ /* 0x0001e20000100800 */
[----:B------:R-:W-:Y:S02]  /*0af0*/  IABS R16, R5 ;  /* 0x0000000500107213 */ /* 0x000fe40000000000 */
[----:B------:R-:W-:Y:S01]  /*0b00*/  IABS R15, R6 ;  /* 0x00000006000f7213 */ /* 0x000fe20000000000 */
[----:B------:R1:W-:Y:S04]  /*0b10*/  STL [R1+0xbac], R13 ;  /* 0x000bac0d01007387 */ /* 0x0003e80000100800 */
[----:B------:R2:W-:Y:S01]  /*0b20*/  STL [R1+0xbb0], R7 ;  /* 0x000bb00701007387 */ /* 0x0005e20000100800 */
[----:B0-----:R-:W-:-:S03]  /*0b30*/  LOP3.LUT R4, R2, 0xa, R3, 0xfe, !PT ;  /* 0x0000000a02047812 */ /* 0x001fc600078efe03 */
[----:B------:R0:W-:Y:S01]  /*0b40*/  STL [R1+0xba8], R6 ;  /* 0x000ba80601007387 */ /* 0x0001e20000100800 */
[----:B-1----:R-:W-:-:S03]  /*0b50*/  IABS R13, R7 ;  /* 0x00000007000d7213 */ /* 0x002fc60000000000 */
[----:B------:R1:W-:Y:S01]  /*0b60*/  STL [R1+0xbb8], R5 ;  /* 0x000bb80501007387 */ /* 0x0003e20000100800 */
[----:B------:R-:W-:Y:S01]  /*0b70*/  IABS R17, R4 ;  /* 0x0000000400117213 */ /* 0x000fe20000000000 */
[C---:B--2---:R-:W-:Y:S02]  /*0b80*/  IMAD.HI.U32 R7, R10.reuse, R16, RZ ;  /* 0x000000100a077227 */ /* 0x044fe400078e00ff */
[----:B------:R2:W-:Y:S02]  /*0b90*/  STL [R1+0xbbc], R4 ;  /* 0x000bbc0401007387 */ /* 0x0005e40000100800 */
[----:B0-----:R-:W-:-:S04]  /*0ba0*/  IMAD.HI.U32 R6, R10, R15, RZ ;  /* 0x0000000f0a067227 */ /* 0x001fc800078e00ff */
[----:B-1----:R-:W-:-:S04]  /*0bb0*/  IMAD.HI.U32 R5, R10, R13, RZ ;  /* 0x0000000d0a057227 */ /* 0x002fc800078e00ff */
[----:B--2---:R-:W-:-:S04]  /*0bc0*/  IMAD.HI.U32 R4, R10, R12, RZ ;  /* 0x0000000c0a047227 */ /* 0x004fc800078e00ff */
[----:B------:R-:W-:Y:S02]  /*0bd0*/  IMAD.MOV R4, RZ, RZ, -R4 ;  /* 0x000000ffff047224 */ /* 0x000fe400078e0a04 */
[----:B------:R-:W-:Y:S02]  /*0be0*/  IMAD.MOV R14, RZ, RZ, -R5 ;  /* 0x000000ffff0e7224 */ /* 0x000fe400078e0a05 */
[----:B------:R-:W-:-:S04]  /*0bf0*/  IMAD.HI.U32 R11, R10, R17, RZ ;  /* 0x000000110a0b7227 */ /* 0x000fc800078e00ff */
[C---:B------:R-:W-:Y:S01]  /*0c00*/  IMAD R5, R9.reuse, R4, R12 ;  /* 0x0000000409057224 */ /* 0x040fe200078e020c */
[C---:B------:R-:W-:Y:S01]  /*0c10*/  LOP3.LUT R12, R2.reuse, 0xe, R3, 0xfe, !PT ;  /* 0x0000000e020c7812 */ /* 0x040fe200078efe03 */
[C---:B------:R-:W-:Y:S01]  /*0c20*/  IMAD R4, R9.reuse, R14, R13 ;  /* 0x0000000e09047224 */ /* 0x040fe200078e020d */
[C---:B------:R-:W-:Y:S01]  /*0c30*/  LOP3.LUT R13, R2.reuse, 0xc, R3, 0xfe, !PT ;  /* 0x0000000c020d7812 */ /* 0x040fe200078efe03 */
[----:B------:R-:W-:Y:S01]  /*0c40*/  IMAD.MOV R6, RZ, RZ, -R6 ;  /* 0x000000ffff067224 */ /* 0x000fe200078e0a06 */
[----:B------:R0:W-:Y:S01]  /*0c50*/  STL [R1+0x8], R5 ;  /* 0x0000080501007387 */ /* 0x0001e20000100800 */
[----:B------:R-:W-:Y:S01]  /*0c60*/  IMAD.MOV R18, RZ, RZ, -R11 ;  /* 0x000000ffff127224 */ /* 0x000fe200078e0a0b */
[----:B------:R-:W-:Y:S01]  /*0c70*/  LOP3.LUT R11, R2, 0x10, R3, 0xfe, !PT ;  /* 0x00000010020b7812 */ /* 0x000fe200078efe03 */
[----:B------:R-:W-:Y:S01]  /*0c80*/  IMAD.MOV R7, RZ, RZ, -R7 ;  /* 0x000000ffff077224 */ /* 0x000fe200078e0a07 */
[----:B------:R1:W-:Y:S01]  /*0c90*/  STL [R1+0x4], R4 ;  /* 0x0000040401007387 */ /* 0x0003e20000100800 */
[C---:B------:R-:W-:Y:S01]  /*0ca0*/  IMAD R6, R9.reuse, R6, R15 ;  /* 0x0000000609067224 */ /* 0x040fe200078e020f */
[----:B------:R-:W-:Y:S01]  /*0cb0*/  IABS R15, R12 ;  /* 0x0000000c000f7213 */ /* 0x000fe20000000000 */
[----:B0-----:R-:W-:-:S03]  /*0cc0*/  IMAD R5, R9, R7, R16 ;  /* 0x0000000709057224 */ /* 0x001fc600078e0210 */
[----:B------:R0:W-:Y:S01]  /*0cd0*/  STL [R1+0x10c], R6 ;  /* 0x00010c0601007387 */ /* 0x0001e20000100800 */
[----:B------:R-:W-:Y:S01]  /*0ce0*/  IABS R16, R11 ;  /* 0x0000000b00107213 */ /* 0x000fe20000000000 */
[----:B-1----:R-:W-:-:S04]  /*0cf0*/  IMAD R4, R9, R18, R17 ;  /* 0x0000001209047224 */ /* 0x002fc800078e0211 */
[----:B------:R-:W-:Y:S01]  /*0d00*/  IMAD.HI.U32 R7, R10, R16, RZ ;  /* 0x000000100a077227 */ /* 0x000fe200078e00ff */
[----:B------:R-:W-:Y:S01]  /*0d10*/  STL [R1+0xf58], R4 ;  /* 0x000f580401007387 */ /* 0x000fe20000100800 */
[----:B0-----:R-:W-:Y:S02]  /*0d20*/  LOP3.LUT R6, R2, 0x12, R3, 0xfe, !PT ;  /* 0x0000001202067812 */ /* 0x001fe400078efe03 */
[----:B------:R-:W-:Y:S01]  /*0d30*/  IMAD.MOV R7, RZ, RZ, -R7 ;  /* 0x000000ffff077224 */ /* 0x000fe200078e0a07 */
[----:B------:R0:W-:Y:S01]  /*0d40*/  STL [R1], R5 ;  /* 0x0000000501007387 */ /* 0x0001e20000100800 */
[----:B------:R-:W-:-:S03]  /*0d50*/  IABS R17, R6 ;  /* 0x0000000600117213 */ /* 0x000fc60000000000 */
[----:B------:R1:W-:Y:S04]  /*0d60*/  STL [R1+0xbb4], R13 ;  /* 0x000bb40d01007387 */ /* 0x0003e80000100800 */
[----:B------:R-:W-:Y:S01]  /*0d70*/  STL [R1+0xbc4], R12 ;  /* 0x000bc40c01007387 */ /* 0x000fe20000100800 */
[----:B0-----:R-:W-:-:S03]  /*0d80*/  LOP3.LUT R5, R2, 0x14, R3, 0xfe, !PT ;  /* 0x0000001402057812 */ /* 0x001fc600078efe03 */
[----:B------:R0:W-:Y:S01]  /*0d90*/  STL [R1+0xbcc], R11 ;  /* 0x000bcc0b01007387 */ /* 0x0001e20000100800 */
[----:B-1----:R-:W-:-:S03]  /*0da0*/  IABS R13, R13 ;  /* 0x0000000d000d7213 */ /* 0x002fc60000000000 */
[----:B------:R1:W-:Y:S01]  /*0db0*/  STL [R1+0xbc8], R6 ;  /* 0x000bc80601007387 */ /* 0x0003e20000100800 */
[----:B------:R-:W-:-:S03]  /*0dc0*/  IABS R19, R5 ;  /* 0x0000000500137213 */ /* 0x000fc60000000000 */
[----:B------:R2:W-:Y:S01]  /*0dd0*/  STL [R1+0xbd0], R5 ;  /* 0x000bd00501007387 */ /* 0x0005e20000100800 */
[----:B0-----:R-:W-:-:S04]  /*0de0*/  IMAD.HI.U32 R11, R10, R17, RZ ;  /* 0x000000110a0b7227 */ /* 0x001fc800078e00ff */
[----:B-1----:R-:W-:-:S04]  /*0df0*/  IMAD.HI.U32 R6, R10, R15, RZ ;  /* 0x0000000f0a067227 */ /* 0x002fc800078e00ff */
[----:B--2---:R-:W-:-:S04]  /*0e00*/  IMAD.HI.U32 R5, R10, R13, RZ ;  /* 0x0000000d0a057227 */ /* 0x004fc800078e00ff */
[----:B------:R-:W-:-:S04]  /*0e10*/  IMAD.HI.U32 R12, R10, R19, RZ ;  /* 0x000000130a0c7227 */ /* 0x000fc800078e00ff */
[----:B------:R-:W-:Y:S02]  /*0e20*/  IMAD.MOV R14, RZ, RZ, -R5 ;  /* 0x000000ffff0e7224 */ /* 0x000fe400078e0a05 */
[----:B------:R-:W-:Y:S02]  /*0e30*/  IMAD.MOV R6, RZ, RZ, -R6 ;  /* 0x000000ffff067224 */ /* 0x000fe400078e0a06 */
[----:B------:R-:W-:Y:S02]  /*0e40*/  IMAD.MOV R18, RZ, RZ, -R11 ;  /* 0x000000ffff127224 */ /* 0x000fe400078e0a0b */
[----:B------:R-:W-:Y:S02]  /*0e50*/  IMAD.MOV R12, RZ, RZ, -R12 ;  /* 0x000000ffff0c7224 */ /* 0x000fe400078e0a0c */
[C---:B------:R-:W-:Y:S01]  /*0e60*/  IMAD R5, R9.reuse, R14, R13 ;  /* 0x0000000e09057224 */ /* 0x040fe200078e020d */
[C---:B------:R-:W-:Y:S01]  /*0e70*/  LOP3.LUT R14, R2.reuse, 0x18, R3, 0xfe, !PT ;  /* 0x00000018020e7812 */ /* 0x040fe200078efe03 */
[C---:B------:R-:W-:Y:S01]  /*0e80*/  IMAD R4, R9.reuse, R6, R15 ;  /* 0x0000000609047224 */ /* 0x040fe200078e020f */
[----:B------:R-:W-:Y:S01]  /*0e90*/  LOP3.LUT R13, R2, 0x1a, R3, 0xfe, !PT ;  /* 0x0000001a020d7812 */ /* 0x000fe200078efe03 */
[C---:B------:R-:W-:Y:S01]  /*0ea0*/  IMAD R6, R9.reuse, R7, R16 ;  /* 0x0000000709067224 */ /* 0x040fe200078e0210 */
[----:B------:R0:W-:Y:S01]  /*0eb0*/  STL [R1+0xf5c], R5 ;  /* 0x000f5c0501007387 */ /* 0x0001e20000100800 */
[C---:B------:R-:W-:Y:S01]  /*0ec0*/  IMAD R11, R9.reuse, R18, R17 ;  /* 0x00000012090b7224 */ /* 0x040fe200078e0211 */
[----:B------:R-:W-:Y:S01]  /*0ed0*/  IABS R17, R20 ;  /* 0x0000001400117213 */ /* 0x000fe20000000000 */
[----:B------:R-:W-:Y:S01]  /*0ee0*/  IMAD R12, R9, R12, R19 ;  /* 0x0000000c090c7224 */ /* 0x000fe200078e0213 */
[----:B------:R-:W-:Y:S01]  /*0ef0*/  STL [R1+0xf60], R6 ;  /* 0x000f600601007387 */ /* 0x000fe20000100800 */
[----:B------:R-:W-:-:S02]  /*0f00*/  IABS R19, R14 ;  /* 0x0000000e00137213 */ /* 0x000fc40000000000 */
[----:B------:R-:W-:Y:S01]  /*0f10*/  IABS R21, R13 ;  /* 0x0000000d00157213 */ /* 0x000fe20000000000 */
[----:B------:R1:W-:Y:S01]  /*0f20*/  STL [R1+0x108], R4 ;  /* 0x0001080401007387 */ /* 0x0003e20000100800 */
[----:B------:R-:W-:Y:S01]  /*0f30*/  IMAD.HI.U32 R7, R10, R17, RZ ;  /* 0x000000110a077227 */ /* 0x000fe200078e00ff */
[C---:B0-----:R-:W-:Y:S02]  /*0f40*/  LOP3.LUT R5, R2.reuse, 0x1c, R3, 0xfe, !PT ;  /* 0x0000001c02057812 */ /* 0x041fe400078efe03 */
[----:B------:R0:W-:Y:S01]  /*0f50*/  STL [R1+0xf64], R11 ;  /* 0x000f640b01007387 */ /* 0x0001e20000100800 */
[----:B------:R-:W-:Y:S01]  /*0f60*/  IMAD.MOV R18, RZ, RZ, -R7 ;  /* 0x000000ffff127224 */ /* 0x000fe200078e0a07 */
[----:B------:R-:W-:Y:S02]  /*0f70*/  IABS R22, R5 ;  /* 0x0000000500167213 */ /* 0x000fe40000000000 */
[----:B------:R2:W-:Y:S01]  /*0f80*/  STL [R1+0xf68], R12 ;  /* 0x000f680c01007387 */ /* 0x0005e20000100800 */
[----:B------:R-:W-:-:S02]  /*0f90*/  LOP3.LUT R7, R2, 0x22, R3, 0xfe, !PT ;  /* 0x0000002202077812 */ /* 0x000fc400078efe03 */
[--C-:B-1----:R-:W-:Y:S01]  /*0fa0*/  LOP3.LUT R4, R2, 0x1e, R3.reuse, 0xfe, !PT ;  /* 0x0000001e02047812 */ /* 0x102fe200078efe03 */
[----:B------:R-:W-:Y:S01]  /*0fb0*/  STL [R1+0xbd8], R20 ;  /* 0x000bd81401007387 */ /* 0x000fe20000100800 */
[----:B------:R-:W-:Y:S01]  /*0fc0*/  IMAD.HI.U32 R15, R10, R22, RZ ;  /* 0x000000160a0f7227 */ /* 0x000fe200078e00ff */
[C---:B0-----:R-:W-:Y:S02]  /*0fd0*/  LOP3.LUT R11, R2.reuse, 0x20, R3, 0xfe, !PT ;  /* 0x00000020020b7812 */ /* 0x041fe400078efe03 */
[----:B------:R0:W-:Y:S01]  /*0fe0*/  STL [R1+0xbd4], R14 ;  /* 0x000bd40e01007387 */ /* 0x0001e20000100800 */
[----:B------:R-:W-:Y:S01]  /*0ff0*/  IABS R23, R4 ;  /* 0x0000000400177213 */ /* 0x000fe20000000000 */
[----:B------:R-:W-:Y:S01]  /*1000*/  IMAD.MOV R15, RZ, RZ, -R15 ;  /* 0x000000ffff0f7224 */ /* 0x000fe200078e0a0f */
[C-C-:B------:R-:W-:Y:S01]  /*1010*/  LOP3.LUT R6, R2.reuse, 0x24, R3.reuse, 0xfe, !PT ;  /* 0x0000002402067812 */ /* 0x140fe200078efe03 */
[----:B------:R1:W-:Y:S01]  /*1020*/  STL [R1+0xbe4], R13 ;  /* 0x000be40d01007387 */ /* 0x0003e20000100800 */
[----:B--2---:R-:W-:Y:S01]  /*1030*/  LOP3.LUT R12, R2, 0x70, R3, 0xfe, !PT ;  /* 0x00000070020c7812 */ /* 0x004fe200078efe03 */
[----:B------:R-:W-:-:S02]  /*1040*/  IMAD.HI.U32 R16, R10, R23, RZ ;  /* 0x000000170a107227 */ /* 0x000fc400078e00ff */
[----:B------:R2:W-:Y:S02]  /*1050*/  STL [R1+0xbe8], R5 ;  /* 0x000be80501007387 */ /* 0x0005e40000100800 */
[C---:B0-----:R-:W-:Y:S02]  /*1060*/  IMAD.HI.U32 R14, R10.reuse, R21, RZ ;  /* 0x000000150a0e7227 */ /* 0x041fe400078e00ff */
[----:B------:R0:W-:Y:S02]  /*1070*/  STL [R1+0xbe0], R4 ;  /* 0x000be00401007387 */ /* 0x0001e40000100800 */
[----:B-1----:R-:W-:-:S04]  /*1080*/  IMAD.HI.U32 R13, R10, R19, RZ ;  /* 0x000000130a0d7227 */ /* 0x002fc800078e00ff */
[----:B------:R-:W-:Y:S01]  /*1090*/  IMAD.MOV R20, RZ, RZ, -R13 ;  /* 0x000000ffff147224 */ /* 0x000fe200078e0a0d */
[----:B--2---:R-:W-:Y:S01]  /*10a0*/  LOP3.LUT R5, R2, 0x26, R3, 0xfe, !PT ;  /* 0x0000002602057812 */ /* 0x004fe200078efe03 */
[----:B------:R-:W-:Y:S02]  /*10b0*/  IMAD.MOV R14, RZ, RZ, -R14 ;  /* 0x000000ffff0e7224 */ /* 0x000fe400078e0a0e */
[C---:B------:R-:W-:Y:S01]  /*10c0*/  IMAD R13, R9.reuse, R20, R19 ;  /* 0x00000014090d7224 */ /* 0x040fe200078e0213 */
[----:B------:R-:W-:Y:S01]  /*10d0*/  IABS R20, R11 ;  /* 0x0000000b00147213 */ /* 0x000fe20000000000 */
[C---:B0-----:R-:W-:Y:S01]  /*10e0*/  IMAD R4, R9.reuse, R18, R17 ;  /* 0x0000001209047224 */ /* 0x041fe200078e0211 */
[----:B------:R-:W-:Y:S01]  /*10f0*/  IABS R25, R5 ;  /* 0x0000000500197213 */ /* 0x000fe20000000000 */
[----:B------:R-:W-:Y:S01]  /*1100*/  IMAD.MOV R16, RZ, RZ, -R16 ;  /* 0x000000ffff107224 */ /* 0x000fe200078e0a10 */
[----:B------:R0:W-:Y:S01]  /*1110*/  STL [R1+0xf6c], R13 ;  /* 0x000f6c0d01007387 */ /* 0x0001e20000100800 */
[C---:B------:R-:W-:Y:S01]  /*1120*/  IMAD R14, R9.reuse, R14, R21 ;  /* 0x0000000e090e7224 */ /* 0x040fe200078e0215 */
[----:B------:R-:W-:Y:S01]  /*1130*/  IABS R21, R7 ;  /* 0x0000000700157213 */ /* 0x000fe20000000000 */
[----:B------:R-:W-:Y:S01]  /*1140*/  IMAD R15, R9, R15, R22 ;  /* 0x0000000f090f7224 */ /* 0x000fe200078e0216 */
[----:B------:R1:W-:Y:S01]  /*1150*/  STL [R1+0x104], R4 ;  /* 0x0001040401007387 */ /* 0x0003e20000100800 */
[----:B------:R-:W-:-:S03]  /*1160*/  IMAD.HI.U32 R18, R10, R25, RZ ;  /* 0x000000190a127227 */ /* 0x000fc600078e00ff */
[----:B------:R2:W-:Y:S01]  /*1170*/  STL [R1+0xf70], R14 ;  /* 0x000f700e01007387 */ /* 0x0005e20000100800 */
[----:B------:R-:W-:Y:S01]  /*1180*/  IMAD.MOV R18, RZ, RZ, -R18 ;  /* 0x000000ffff127224 */ /* 0x000fe200078e0a12 */
[----:B0-----:R-:W-:Y:S02]  /*1190*/  LOP3.LUT R13, R0, 0x1ca, RZ, 0xfc, !PT ;  /* 0x000001ca000d7812 */ /* 0x001fe400078efcff */
[----:B------:R-:W-:Y:S01]  /*11a0*/  STL [R1+0xf74], R15 ;  /* 0x000f740f01007387 */ /* 0x000fe20000100800 */
[----:B-1----:R-:W-:Y:S01]  /*11b0*/  IMAD R4, R9, R16, R23 ;  /* 0x0000001009047224 */ /* 0x002fe200078e0217 */
[----:B------:R-:W-:Y:S01]  /*11c0*/  IABS R23, R6 ;  /* 0x0000000600177213 */ /* 0x000fe20000000000 */
[----:B------:R-:W-:Y:S01]  /*11d0*/  IMAD.HI.U32 R16, R10, R21, RZ ;  /* 0x000000150a107227 */ /* 0x000fe200078e00ff */
[----:B--2---:R-:W-:Y:S02]  /*11e0*/  LOP3.LUT R14, R0, 0x1c8, RZ, 0xfc, !PT ;  /* 0x000001c8000e7812 */ /* 0x004fe400078efcff */
[----:B------:R0:W-:Y:S01]  /*11f0*/  STL [R1+0x100], R4 ;  /* 0x0001000401007387 */ /* 0x0001e20000100800 */
[----:B------:R-:W-:-:S03]  /*1200*/  IMAD.HI.U32 R17, R10, R23, RZ ;  /* 0x000000170a117227 */ /* 0x000fc600078e00ff */
[----:B------:R1:W-:Y:S01]  /*1210*/  STL [R1+0xbf0], R11 ;  /* 0x000bf00b01007387 */ /* 0x0003e20000100800 */
[----:B------:R-:W-:Y:S02]  /*1220*/  IMAD.MOV R22, RZ, RZ, -R16 ;  /* 0x000000ffff167224 */ /* 0x000fe400078e0a10 */
[----:B------:R-:W-:Y:S01]  /*1230*/  IMAD.MOV R24, RZ, RZ, -R17 ;  /* 0x000000ffff187224 */ /* 0x000fe200078e0a11 */
[----:B------:R2:W-:Y:S01]  /*1240*/  STL [R1+0xbf4], R7 ;  /* 0x000bf40701007387 */ /* 0x0005e20000100800 */
[----:B------:R-:W-:Y:S01]  /*1250*/  IMAD R17, R9, R22, R21 ;  /* 0x0000001609117224 */ /* 0x000fe200078e0215 */
[----:B0-----:R-:W-:Y:S02]  /*1260*/  LOP3.LUT R4, R2, 0x28, R3, 0xfe, !PT ;  /* 0x0000002802047812 */ /* 0x001fe400078efe03 */
[----:B------:R0:W-:Y:S02]  /*1270*/  STL [R1+0xbec], R6 ;  /* 0x000bec0601007387 */ /* 0x0001e40000100800 */
[----:B------:R-:W-:-:S02]  /*1280*/  IABS R26, R4 ;  /* 0x00000004001a7213 */ /* 0x000fc40000000000 */
[----:B------:R3:W-:Y:S01]  /*1290*/  STL [R1+0xbfc], R5 ;  /* 0x000bfc0501007387 */ /* 0x0007e20000100800 */
[--C-:B-1----:R-:W-:Y:S01]  /*12a0*/  LOP3.LUT R11, R2, 0x2a, R3.reuse, 0xfe, !PT ;  /* 0x0000002a020b7812 */ /* 0x102fe200078efe03 */
[C---:B--2---:R-:W-:Y:S02]  /*12b0*/  IMAD.HI.U32 R7, R10.reuse, R20, RZ ;  /* 0x000000140a077227 */ /* 0x044fe400078e00ff */
[----:B------:R1:W-:Y:S02]  /*12c0*/  STL [R1+0xc00], R4 ;  /* 0x000c000401007387 */ /* 0x0003e40000100800 */
[----:B------:R-:W-:Y:S01]  /*12d0*/  IMAD.HI.U32 R19, R10, R26, RZ ;  /* 0x0000001a0a137227 */ /* 0x000fe200078e00ff */
[----:B0-----:R-:W-:-:S03]  /*12e0*/  LOP3.LUT R6, R2, 0x2e, R3, 0xfe, !PT ;  /* 0x0000002e02067812 */ /* 0x001fc600078efe03 */
[----:B------:R-:W-:Y:S01]  /*12f0*/  IMAD.MOV R7, RZ, RZ, -R7 ;  /* 0x000000ffff077224 */ /* 0x000fe200078e0a07 */
[----:B------:R-:W-:Y:S01]  /*1300*/  IABS R27, R6 ;  /* 0x00000006001b7213 */ /* 0x000fe20000000000 */
[----:B------:R-:W-:Y:S02]  /*1310*/  IMAD.MOV R19, RZ, RZ, -R19 ;  /* 0x000000ffff137224 */ /* 0x000fe400078e0a13 */
[C---:B------:R-:W-:Y:S01]  /*1320*/  IMAD R16, R9.reuse, R7, R20 ;  /* 0x0000000709107224 */ /* 0x040fe200078e0214 */
[----:B------:R-:W-:Y:S01]  /*1330*/  LOP3.LUT R7, R2, 0x2c, R3, 0xfe, !PT ;  /* 0x0000002c02077812 */ /* 0x000fe200078efe03 */
[C---:B---3--:R-:W-:Y:S01]  /*1340*/  IMAD R5, R9.reuse, R24, R23 ;  /* 0x0000001809057224 */ /* 0x048fe200078e0217 */
[----:B------:R-:W-:Y:S01]  /*1350*/  IABS R23, R11 ;  /* 0x0000000b00177213 */ /* 0x000fe20000000000 */
[C---:B-1----:R-:W-:Y:S01]  /*1360*/  IMAD R4, R9.reuse, R18, R25 ;  /* 0x0000001209047224 */ /* 0x042fe200078e0219 */
[----:B------:R-:W-:Y:S01]  /*1370*/  STL [R1+0xf78], R16 ;  /* 0x000f781001007387 */ /* 0x000fe20000100800 */
[----:B------:R-:W-:Y:S01]  /*1380*/  IMAD R18, R9, R19, R26 ;  /* 0x0000001309127224 */ /* 0x000fe200078e021a */
[----:B------:R-:W-:Y:S01]  /*1390*/  IABS R25, R7 ;  /* 0x0000000700197213 */ /* 0x000fe20000000000 */
[C---:B------:R-:W-:Y:S01]  /*13a0*/  IMAD.HI.U32 R20, R10.reuse, R27, RZ ;  /* 0x0000001b0a147227 */ /* 0x040fe200078e00ff */
[----:B------:R-:W-:Y:S03]  /*13b0*/  STL [R1+0xf7c], R17 ;  /* 0x000f7c1101007387 */ /* 0x000fe60000100800 */
[----:B------:R-:W-:Y:S01]  /*13c0*/  IMAD.HI.U32 R19, R10, R25, RZ ;  /* 0x000000190a137227 */ /* 0x000fe200078e00ff */
[----:B------:R0:W-:Y:S03]  /*13d0*/  STL [R1+0xf0], R5 ;  /* 0x0000f00501007387 */ /* 0x0001e60000100800 */
[----:B------:R-:W-:Y:S01]  /*13e0*/  IMAD.MOV R26, RZ, RZ, -R19 ;  /* 0x000000ffff1a7224 */ /* 0x000fe200078e0a13 */
[----:B------:R-:W-:Y:S01]  /*13f0*/  STL [R1+0xf80], R18 ;  /* 0x000f801201007387 */ /* 0x000fe20000100800 */
[----:B------:R-:W-:-:S03]  /*1400*/  IMAD.MOV R20, RZ, RZ, -R20 ;  /* 0x000000ffff147224 */ /* 0x000fc600078e0a14 */
[----:B------:R1:W-:Y:S01]  /*1410*/  STL [R1+0xfc], R4 ;  /* 0x0000fc0401007387 */ /* 0x0003e20000100800 */
[----:B0-----:R-:W-:-:S03]  /*1420*/  LOP3.LUT R5, R2, 0x30, R3, 0xfe, !PT ;  /* 0x0000003002057812 */ /* 0x001fc600078efe03 */
[----:B------:R0:W-:Y:S01]  /*1430*/  STL [R1+0xbf8], R11 ;  /* 0x000bf80b01007387 */ /* 0x0001e20000100800 */
[----:B------:R-:W-:-:S03]  /*1440*/  IABS R28, R5 ;  /* 0x00000005001c7213 */ /* 0x000fc60000000000 */
[----:B------:R2:W-:Y:S01]  /*1450*/  STL [R1+0xc08], R7 ;  /* 0x000c080701007387 */ /* 0x0005e20000100800 */
[----:B-1----:R-:W-:Y:S01]  /*1460*/  LOP3.LUT R4, R2, 0x32, R3, 0xfe, !PT ;  /* 0x0000003202047812 */ /* 0x002fe200078efe03 */
[----:B------:R-:W-:Y:S02]  /*1470*/  IMAD.HI.U32 R21, R10, R28, RZ ;  /* 0x0000001c0a157227 */ /* 0x000fe400078e00ff */
[----:B------:R1:W-:Y:S01]  /*1480*/  STL [R1+0xc0c], R6 ;  /* 0x000c0c0601007387 */ /* 0x0003e20000100800 */
[----:B------:R-:W-:Y:S01]  /*1490*/  IABS R29, R4 ;  /* 0x00000004001d7213 */ /* 0x000fe20000000000 */
[----:B------:R-:W-:Y:S02]  /*14a0*/  IMAD.MOV R21, RZ, RZ, -R21 ;  /* 0x000000ffff157224 */ /* 0x000fe400078e0a15 */
[----:B------:R3:W-:Y:S01]  /*14b0*/  STL [R1+0xc04], R5 ;  /* 0x000c040501007387 */ /* 0x0007e20000100800 */
[----:B0-----:R-:W-:Y:S01]  /*14c0*/  LOP3.LUT R11, R2, 0x34, R3, 0xfe, !PT ;  /* 0x00000034020b7812 */ /* 0x001fe200078efe03 */
[----:B--2---:R-:W-:-:S02]  /*14d0*/  IMAD.HI.U32 R7, R10, R23, RZ ;  /* 0x000000170a077227 */ /* 0x004fc400078e00ff */
[----:B------:R0:W-:Y:S02]  /*14e0*/  STL [R1+0xc18], R4 ;  /* 0x000c180401007387 */ /* 0x0001e40000100800 */
[----:B------:R-:W-:Y:S01]  /*14f0*/  IMAD.HI.U32 R22, R10, R29, RZ ;  /* 0x0000001d0a167227 */ /* 0x000fe200078e00ff */
[----:B-1----:R-:W-:-:S03]  /*1500*/  LOP3.LUT R6, R2, 0x38, R3, 0xfe, !PT ;  /* 0x0000003802067812 */ /* 0x002fc600078efe03 */
[----:B------:R-:W-:Y:S01]  /*1510*/  IMAD.MOV R24, RZ, RZ, -R7 ;  /* 0x000000ffff187224 */ /* 0x000fe200078e0a07 */
[----:B------:R-:W-:Y:S01]  /*1520*/  LOP3.LUT R7, R2, 0x36, R3, 0xfe, !PT ;  /* 0x0000003602077812 */ /* 0x000fe200078efe03 */
[----:B------:R-:W-:Y:S02]  /*1530*/  IMAD.MOV R22, RZ, RZ, -R22 ;  /* 0x000000ffff167224 */ /* 0x000fe400078e0a16 */
[C---:B------:R-:W-:Y:S02]  /*1540*/  IMAD R19, R9.reuse, R24, R23 ;  /* 0x0000001809137224 */ /* 0x040fe400078e0217 */
[C---:B---3--:R-:W-:Y:S01]  /*1550*/  IMAD R5, R9.reuse, R26, R25 ;  /* 0x0000001a09057224 */ /* 0x048fe200078e0219 */
[----:B------:R-:W-:Y:S01]  /*1560*/  IABS R26, R11 ;  /* 0x0000000b001a7213 */ /* 0x000fe20000000000 */
[C---:B0-----:R-:W-:Y:S01]  /*1570*/  IMAD R4, R9.reuse, R20, R27 ;  /* 0x0000001409047224 */ /* 0x041fe200078e021b */
[----:B------:R-:W-:Y:S01]  /*1580*/  STL [R1+0xf84], R19 ;  /* 0x000f841301007387 */ /* 0x000fe20000100800 */
[C---:B------:R-:W-:Y:S01]  /*1590*/  IMAD R20, R9.reuse, R21, R28 ;  /* 0x0000001509147224 */ /* 0x040fe200078e021c */
[----:B------:R-:W-:Y:S01]  /*15a0*/  IABS R27, R7 ;  /* 0x00000007001b7213 */ /* 0x000fe20000000000 */
[----:B------:R-:W-:Y:S01]  /*15b0*/  IMAD R21, R9, R22, R29 ;  /* 0x0000001609157224 */ /* 0x000fe200078e021d */
[----:B------:R0:W-:Y:S01]  /*15c0*/  STL [R1+0xf4], R5 ;  /* 0x0000f40501007387 */ /* 0x0001e20000100800 */
[----:B------:R-:W-:-:S02]  /*15d0*/  IABS R28, R6 ;  /* 0x00000006001c7213 */ /* 0x000fc40000000000 */
[C---:B------:R-:W-:Y:S01]  /*15e0*/  IMAD.HI.U32 R22, R10.reuse, R27, RZ ;  /* 0x0000001b0a167227 */ /* 0x040fe200078e00ff */
[----:B------:R-:W-:Y:S03]  /*15f0*/  STL [R1+0xf88], R20 ;  /* 0x000f881401007387 */ /* 0x000fe60000100800 */
[----:B------:R-:W-:Y:S01]  /*1600*/  IMAD.HI.U32 R23, R10, R28, RZ ;  /* 0x0000001c0a177227 */ /* 0x000fe200078e00ff */
[----:B------:R1:W-:Y:S01]  /*1610*/  STL [R1+0x110], R4 ;  /* 0x0001100401007387 */ /* 0x0003e20000100800 */
[----:B0-----:R-:W-:Y:S02]  /*1620*/  LOP3.LUT R5, R2, 0x3a, R3, 0xfe, !PT ;  /* 0x0000003a02057812 */ /* 0x001fe400078efe03 */
[----:B------:R-:W-:Y:S01]  /*1630*/  IMAD.MOV R22, RZ, RZ, -R22 ;  /* 0x000000ffff167224 */ /* 0x000fe200078e0a16 */
[----:B------:R-:W-:Y:S01]  /*1640*/  STL [R1+0xf8c], R21 ;  /* 0x000f8c1501007387 */ /* 0x000fe20000100800 */
[----:B------:R-:W-:Y:S01]  /*1650*/  IMAD.MOV R23, RZ, RZ, -R23 ;  /* 0x000000ffff177224 */ /* 0x000fe200078e0a17 */
[----:B------:R-:W-:-:S02]  /*1660*/  IABS R29, R5 ;  /* 0x00000005001d7213 */ /* 0x000fc40000000000 */
[----:B------:R0:W-:Y:S01]  /*1670*/  STL [R1+0xc1c], R11 ;  /* 0x000c1c0b01007387 */ /* 0x0001e20000100800 */
[--C-:B-1----:R-:W-:Y:S02]  /*1680*/  LOP3.LUT R4, R2, 0x3c, R3.reuse, 0xfe, !PT ;  /* 0x0000003c02047812 */ /* 0x102fe400078efe03 */
[----:B------:R-:W-:Y:S01]  /*1690*/  IMAD.HI.U32 R24, R10, R29, RZ ;  /* 0x0000001d0a187227 */ /* 0x000fe200078e00ff */
[----:B------:R1:W-:Y:S01]  /*16a0*/  STL [R1+0xc14], R7 ;  /* 0x000c140701007387 */ /* 0x0003e20000100800 */
[----:B------:R-:W-:Y:S02]  /*16b0*/  IABS R30, R4 ;  /* 0x00000004001e7213 */ /* 0x000fe40000000000 */
[----:B------:R-:W-:Y:S01]  /*16c0*/  IMAD.MOV R24, RZ, RZ, -R24 ;  /* 0x000000ffff187224 */ /* 0x000fe200078e0a18 */
[----:B------:R2:W-:Y:S01]  /*16d0*/  STL [R1+0xc20], R6 ;  /* 0x000c200601007387 */ /* 0x0005e20000100800 */
[----:B0-----:R-:W-:Y:S01]  /*16e0*/  LOP3.LUT R11, R2, 0x3e, R3, 0xfe, !PT ;  /* 0x0000003e020b7812 */ /* 0x001fe200078efe03 */
[----:B------:R-:W-:-:S02]  /*16f0*/  IMAD.HI.U32 R25, R10, R30, RZ ;  /* 0x0000001e0a197227 */ /* 0x000fc400078e00ff */
[----:B------:R0:W-:Y:S02]  /*1700*/  STL [R1+0xc28], R5 ;  /* 0x000c280501007387 */ /* 0x0001e40000100800 */
[----:B-1----:R-:W-:Y:S02]  /*1710*/  IMAD.HI.U32 R7, R10, R26, RZ ;  /* 0x0000001a0a077227 */ /* 0x002fe400078e00ff */
[----:B------:R1:W-:Y:S01]  /*1720*/  STL [R1+0xc24], R4 ;  /* 0x000c240401007387 */ /* 0x0003e20000100800 */
[C---:B--2---:R-:W-:Y:S01]  /*1730*/  LOP3.LUT R6, R2.reuse, 0x42, R3, 0xfe, !PT ;  /* 0x0000004202067812 */ /* 0x044fe200078efe03 */
[----:B------:R-:W-:Y:S02]  /*1740*/  IMAD.MOV R7, RZ, RZ, -R7 ;  /* 0x000000ffff077224 */ /* 0x000fe400078e0a07 */
[----:B------:R-:W-:Y:S02]  /*1750*/  IMAD.MOV R25, RZ, RZ, -R25 ;  /* 0x000000ffff197224 */ /* 0x000fe400078e0a19 */
[C---:B0-----:R-:W-:Y:S01]  /*1760*/  IMAD R5, R9.reuse, R7, R26 ;  /* 0x0000000709057224 */ /* 0x041fe200078e021a */
[----:B------:R-:W-:Y:S01]  /*1770*/  LOP3.LUT R7, R2, 0x40, R3, 0xfe, !PT ;  /* 0x0000004002077812 */ /* 0x000fe200078efe03 */
[----:B-1----:R-:W-:-:S02]  /*1780*/  IMAD R4, R9, R22, R27 ;  /* 0x0000001609047224 */ /* 0x002fc400078e021b */
[C---:B------:R-:W-:Y:S01]  /*1790*/  IMAD R22, R9.reuse, R23, R28 ;  /* 0x0000001709167224 */ /* 0x040fe200078e021c */
[----:B------:R0:W-:Y:S01]  /*17a0*/  STL [R1+0xf8], R5 ;  /* 0x0000f80501007387 */ /* 0x0001e20000100800 */
[----:B------:R-:W-:Y:S01]  /*17b0*/  IMAD R23, R9, R24, R29 ;  /* 0x0000001809177224 */ /* 0x000fe200078e021d */
[----:B------:R-:W-:Y:S02]  /*17c0*/  IABS R29, R7 ;  /* 0x00000007001d7213 */ /* 0x000fe40000000000 */
[----:B------:R-:W-:Y:S01]  /*17d0*/  STL [R1+0xf90], R22 ;  /* 0x000f901601007387 */ /* 0x000fe20000100800 */
[----:B------:R-:W-:Y:S02]  /*17e0*/  IABS R28, R11 ;  /* 0x0000000b001c7213 */ /* 0x000fe40000000000 */
[----:B------:R-:W-:Y:S01]  /*17f0*/  IMAD.HI.U32 R24, R10, R29, RZ ;  /* 0x0000001d0a187227 */ /* 0x000fe200078e00ff */
[----:B------:R1:W-:Y:S01]  /*1800*/  STL [R1+0x114], R4 ;  /* 0x0001140401007387 */ /* 0x0003e20000100800 */
[----:B0-----:R-:W-:-:S02]  /*1810*/  LOP3.LUT R5, R2, 0x44, R3, 0xfe, !PT ;  /* 0x0000004402057812 */ /* 0x001fc400078efe03 */
[----:B------:R-:W-:Y:S01]  /*1820*/  IMAD.MOV R24, RZ, RZ, -R24 ;  /* 0x000000ffff187224 */ /* 0x000fe200078e0a18 */
[----:B------:R-:W-:Y:S01]  /*1830*/  STL [R1+0xf94], R23 ;  /* 0x000f941701007387 */ /* 0x000fe20000100800 */
[----:B------:R-:W-:Y:S02]  /*1840*/  IABS R31, R5 ;  /* 0x00000005001f7213 */ /* 0x000fe40000000000 */
[C---:B------:R-:W-:Y:S02]  /*1850*/  IMAD R24, R9.reuse, R24, R29 ;  /* 0x0000001809187224 */ /* 0x040fe400078e021d */
[----:B-1----:R-:W-:Y:S01]  /*1860*/  IMAD R4, R9, R25, R30 ;  /* 0x0000001909047224 */ /* 0x002fe200078e021e */
[----:B------:R-:W-:Y:S01]  /*1870*/  IABS R30, R6 ;  /* 0x00000006001e7213 */ /* 0x000fe20000000000 */
[----:B------:R-:W-:-:S03]  /*1880*/  IMAD.HI.U32 R26, R10, R31, RZ ;  /* 0x0000001f0a1a7227 */ /* 0x000fc600078e00ff */
        /* <DEDUP_REMOVED lines=10> */
[----:B------:R-:W-:Y:S01]  /*1930*/  STL [R1+0xc40], R5 ;  /* 0x000c400501007387 */ /* 0x000fe20000100800 */
[----:B-1----:R-:W-:Y:S01]  /*1940*/  LOP3.LUT R11, R2, 0x48, R3, 0xfe, !PT ;  /* 0x00000048020b7812 */ /* 0x002fe200078efe03 */
[----:B--2---:R-:W-:Y:S02]  /*1950*/  IMAD.HI.U32 R7, R10, R28, RZ ;  /* 0x0000001c0a077227 */ /* 0x004fe400078e00ff */
[----:B------:R1:W-:Y:S01]  /*1960*/  STL [R1+0xc44], R4 ;  /* 0x000c440401007387 */ /* 0x0003e20000100800 */
[----:B------:R-:W-:Y:S01]  /*1970*/  IABS R30, R11 ;  /* 0x0000000b001e7213 */ /* 0x000fe20000000000 */
[----:B------:R-:W-:Y:S01]  /*1980*/  IMAD.MOV R7, RZ, RZ, -R7 ;  /* 0x000000ffff077224 */ /* 0x000fe200078e0a07 */
[----:B0-----:R-:W-:Y:S01]  /*1990*/  LOP3.LUT R6, R2, 0x4c, R3, 0xfe, !PT ;  /* 0x0000004c02067812 */ /* 0x001fe200078efe03 */
[----:B------:R-:W-:Y:S01]  /*19a0*/  IMAD.HI.U32 R27, R10, R32, RZ ;  /* 0x000000200a1b7227 */ /* 0x000fe200078e00ff */
[----:B------:R-:W-:Y:S02]  /*19b0*/  STL [R1+0xf98], R24 ;  /* 0x000f981801007387 */ /* 0x000fe40000100800 */
[----:B------:R-:W-:Y:S01]  /*19c0*/  IABS R33, R6 ;  /* 0x0000000600217213 */ /* 0x000fe20000000000 */
[----:B------:R-:W-:-:S02]  /*19d0*/  IMAD.MOV R27, RZ, RZ, -R27 ;  /* 0x000000ffff1b7224 */ /* 0x000fc400078e0a1b */
[C---:B-1----:R-:W-:Y:S01]  /*19e0*/  IMAD R4, R9.reuse, R7, R28 ;  /* 0x0000000709047224 */ /* 0x042fe200078e021c */
[----:B------:R-:W-:Y:S01]  /*19f0*/  LOP3.LUT R7, R2, 0x4a, R3, 0xfe, !PT ;  /* 0x0000004a02077812 */ /* 0x000fe200078efe03 */
[----:B------:R-:W-:-:S03]  /*1a00*/  IMAD R5, R9, R26, R31 ;  /* 0x0000001a09057224 */ /* 0x000fc600078e021f */
[----:B------:R0:W-:Y:S01]  /*1a10*/  STL [R1+0x11c], R4 ;  /* 0x00011c0401007387 */ /* 0x0001e20000100800 */
[----:B------:R-:W-:-:S03]  /*1a20*/  IABS R31, R7 ;  /* 0x00000007001f7213 */ /* 0x000fc60000000000 */
[----:B------:R-:W-:Y:S02]  /*1a30*/  STL [R1+0xf9c], R25 ;  /* 0x000f9c1901007387 */ /* 0x000fe40000100800 */
[C---:B------:R-:W-:Y:S02]  /*1a40*/  IMAD.HI.U32 R26, R10.reuse, R31, RZ ;  /* 0x0000001f0a1a7227 */ /* 0x040fe400078e00ff */
[----:B------:R1:W-:Y:S02]  /*1a50*/  STL [R1+0x120], R5 ;  /* 0x0001200501007387 */ /* 0x0003e40000100800 */
[----:B0-----:R-:W-:Y:S02]  /*1a60*/  IMAD R4, R9, R27, R32 ;  /* 0x0000001b09047224 */ /* 0x001fe400078e0220 */
[----:B------:R-:W-:-:S03]  /*1a70*/  IMAD.HI.U32 R27, R10, R33, RZ ;  /* 0x000000210a1b7227 */ /* 0x000fc600078e00ff */
[----:B------:R0:W-:Y:S01]  /*1a80*/  STL [R1+0x124], R4 ;  /* 0x0001240401007387 */ /* 0x0001e20000100800 */
[----:B------:R-:W-:Y:S01]  /*1a90*/  IMAD.MOV R32, RZ, RZ, -R26 ;  /* 0x000000ffff207224 */ /* 0x000fe200078e0a1a */
[C---:B-1----:R-:W-:Y:S02]  /*1aa0*/  LOP3.LUT R5, R2.reuse, 0x4e, R3, 0xfe, !PT ;  /* 0x0000004e02057812 */ /* 0x042fe400078efe03 */
[----:B------:R-:W-:Y:S01]  /*1ab0*/  STL [R1+0xc3c], R11 ;  /* 0x000c3c0b01007387 */ /* 0x000fe20000100800 */
[----:B------:R-:W-:Y:S01]  /*1ac0*/  IMAD.MOV R34, RZ, RZ, -R27 ;  /* 0x000000ffff227224 */ /* 0x000fe200078e0a1b */
[----:B------:R-:W-:Y:S02]  /*1ad0*/  IABS R35, R5 ;  /* 0x0000000500237213 */ /* 0x000fe40000000000 */
[----:B------:R1:W-:Y:S01]  /*1ae0*/  STL [R1+0xc4c], R7 ;  /* 0x000c4c0701007387 */ /* 0x0003e20000100800 */
[----:B------:R-:W-:Y:S01]  /*1af0*/  IMAD R27, R9, R32, R31 ;  /* 0x00000020091b7224 */ /* 0x000fe200078e021f */
[--C-:B0-----:R-:W-:Y:S01]  /*1b00*/  LOP3.LUT R4, R2, 0x50, R3.reuse, 0xfe, !PT ;  /* 0x0000005002047812 */ /* 0x101fe200078efe03 */
[C---:B------:R-:W-:Y:S01]  /*1b10*/  IMAD.HI.U32 R28, R10.reuse, R35, RZ ;  /* 0x000000230a1c7227 */ /* 0x040fe200078e00ff */
[----:B------:R0:W-:Y:S02]  /*1b20*/  STL [R1+0xc50], R6 ;  /* 0x000c500601007387 */ /* 0x0001e40000100800 */
[----:B------:R-:W-:Y:S01]  /*1b30*/  IABS R36, R4 ;  /* 0x0000000400247213 */ /* 0x000fe20000000000 */
[----:B------:R-:W-:Y:S01]  /*1b40*/  IMAD.MOV R28, RZ, RZ, -R28 ;  /* 0x000000ffff1c7224 */ /* 0x000fe200078e0a1c */
[----:B------:R2:W-:Y:S01]  /*1b50*/  STL [R1+0xc48], R5 ;  /* 0x000c480501007387 */ /* 0x0005e20000100800 */
[----:B-1----:R-:W-:Y:S01]  /*1b60*/  IMAD.HI.U32 R7, R10, R30, RZ ;  /* 0x0000001e0a077227 */ /* 0x002fe200078e00ff */
[----:B------:R-:W-:-:S02]  /*1b70*/  LOP3.LUT R11, R2, 0x52, R3, 0xfe, !PT ;  /* 0x00000052020b7812 */ /* 0x000fc400078efe03 */
[----:B------:R1:W-:Y:S01]  /*1b80*/  STL [R1+0xc60], R4 ;  /* 0x000c600401007387 */ /* 0x0003e20000100800 */
[----:B------:R-:W-:Y:S01]  /*1b90*/  IMAD.HI.U32 R29, R10, R36, RZ ;  /* 0x000000240a1d7227 */ /* 0x000fe200078e00ff */
[----:B0-----:R-:W-:-:S03]  /*1ba0*/  LOP3.LUT R6, R2, 0x56, R3, 0xfe, !PT ;  /* 0x0000005602067812 */ /* 0x001fc600078efe03 */
[----:B------:R-:W-:Y:S01]  /*1bb0*/  IMAD.MOV R7, RZ, RZ, -R7 ;  /* 0x000000ffff077224 */ /* 0x000fe200078e0a07 */
[----:B------:R-:W-:Y:S01]  /*1bc0*/  IABS R37, R6 ;  /* 0x0000000600257213 */ /* 0x000fe20000000000 */
[----:B------:R-:W-:Y:S02]  /*1bd0*/  IMAD.MOV R29, RZ, RZ, -R29 ;  /* 0x000000ffff1d7224 */ /* 0x000fe400078e0a1d */
[C---:B------:R-:W-:Y:S01]  /*1be0*/  IMAD R26, R9.reuse, R7, R30 ;  /* 0x00000007091a7224 */ /* 0x040fe200078e021e */
[----:B------:R-:W-:Y:S01]  /*1bf0*/  LOP3.LUT R7, R2, 0x54, R3, 0xfe, !PT ;  /* 0x0000005402077812 */ /* 0x000fe200078efe03 */
[C---:B--2---:R-:W-:Y:S01]  /*1c00*/  IMAD R5, R9.reuse, R34, R33 ;  /* 0x0000002209057224 */ /* 0x044fe200078e0221 */
        /* <DEDUP_REMOVED lines=59> */
[----:B------:R0:W-:Y:S01]  /*1fc0*/  STL [R1+0xc88], R5 ;  /* 0x000c880501007387 */ /* 0x0001e20000100800 */
[----:B------:R-:W-:Y:S01]  /*1fd0*/  IABS R41, R11 ;  /* 0x0000000b00297213 */ /* 0x000fe20000000000 */
[----:B-1----:R-:W-:Y:S02]  /*1fe0*/  IMAD.HI.U32 R7, R10, R36, RZ ;  /* 0x000000240a077227 */ /* 0x002fe400078e00ff */
[----:B------:R1:W-:Y:S01]  /*1ff0*/  STL [R1+0xc8c], R4 ;  /* 0x000c8c0401007387 */ /* 0x0003e20000100800 */
[C---:B--2---:R-:W-:Y:S01]  /*2000*/  LOP3.LUT R6, R2.reuse, 0x6a, R3, 0xfe, !PT ;  /* 0x0000006a02067812 */ /* 0x044fe200078efe03 */
[----:B------:R-:W-:Y:S02]  /*2010*/  IMAD.MOV R7, RZ, RZ, -R7 ;  /* 0x000000ffff077224 */ /* 0x000fe400078e0a07 */
[----:B------:R-:W-:Y:S02]  /*2020*/  IMAD.MOV R35, RZ, RZ, -R35 ;  /* 0x000000ffff237224 */ /* 0x000fe400078e0a23 */
[----:B0-----:R-:W-:Y:S01]  /*2030*/  IMAD R5, R9, R7, R36 ;  /* 0x0000000709057224 */ /* 0x001fe200078e0224 */
[----:B------:R-:W-:Y:S01]  /*2040*/  LOP3.LUT R7, R2, 0x68, R3, 0xfe, !PT ;  /* 0x0000006802077812 */ /* 0x000fe200078efe03 */
[----:B------:R-:W-:-:S03]  /*2050*/  IMAD.HI.U32 R42, R10, R41, RZ ;  /* 0x000000290a2a7227 */ /* 0x000fc600078e00ff */
[----:B------:R0:W-:Y:S01]  /*2060*/  STL [R1+0x138], R5 ;  /* 0x0001380501007387 */ /* 0x0001e20000100800 */
[C---:B-1----:R-:W-:Y:S02]  /*2070*/  IMAD R4, R9.reuse, R32, R37 ;  /* 0x0000002009047224 */ /* 0x042fe400078e0225 */
[C---:B------:R-:W-:Y:S02]  /*2080*/  IMAD R32, R9.reuse, R33, R38 ;  /* 0x0000002109207224 */ /* 0x040fe400078e0226 */
[----:B------:R-:W-:Y:S01]  /*2090*/  IMAD R33, R9, R34, R39 ;  /* 0x0000002209217224 */ /* 0x000fe200078e0227 */
[----:B------:R-:W-:Y:S01]  /*20a0*/  IABS R34, R7 ;  /* 0x0000000700227213 */ /* 0x000fe20000000000 */
[----:B------:R-:W-:Y:S01]  /*20b0*/  IMAD.MOV R42, RZ, RZ, -R42 ;  /* 0x000000ffff2a7224 */ /* 0x000fe200078e0a2a */
[----:B------:R-:W-:Y:S01]  /*20c0*/  STL [R1+0xfb8], R32 ;  /* 0x000fb82001007387 */ /* 0x000fe20000100800 */
[----:B0-----:R-:W-:-:S03]  /*20d0*/  LOP3.LUT R5, R2, 0x6c, R3, 0xfe, !PT ;  /* 0x0000006c02057812 */ /* 0x001fc600078efe03 */
[----:B------:R0:W-:Y:S01]  /*20e0*/  STL [R1+0x13c], R4 ;  /* 0x00013c0401007387 */ /* 0x0001e20000100800 */
[----:B------:R-:W-:-:S03]  /*20f0*/  IABS R37, R5 ;  /* 0x0000000500257213 */ /* 0x000fc60000000000 */
[----:B------:R-:W-:Y:S02]  /*2100*/  STL [R1+0xfbc], R33 ;  /* 0x000fbc2101007387 */ /* 0x000fe40000100800 */
[----:B------:R-:W-:-:S04]  /*2110*/  IMAD.HI.U32 R38, R10, R37, RZ ;  /* 0x000000250a267227 */ /* 0x000fc800078e00ff */
[----:B0-----:R-:W-:Y:S01]  /*2120*/  IMAD R4, R9, R35, R40 ;  /* 0x0000002309047224 */ /* 0x001fe200078e0228 */
[----:B------:R-:W-:Y:S01]  /*2130*/  IABS R35, R6 ;  /* 0x0000000600237213 */ /* 0x000fe20000000000 */
[----:B------:R-:W-:-:S03]  /*2140*/  IMAD.HI.U32 R40, R10, R34, RZ ;  /* 0x000000220a287227 */ /* 0x000fc600078e00ff */
[----:B------:R0:W-:Y:S01]  /*2150*/  STL [R1+0x140], R4 ;  /* 0x0001400401007387 */ /* 0x0001e20000100800 */
[----:B------:R-:W-:Y:S02]  /*2160*/  IMAD.MOV R40, RZ, RZ, -R40 ;  /* 0x000000ffff287224 */ /* 0x000fe400078e0a28 */
[----:B------:R-:W-:Y:S01]  /*2170*/  IMAD.HI.U32 R39, R10, R35, RZ ;  /* 0x000000230a277227 */ /* 0x000fe200078e00ff */
[----:B------:R1:W-:Y:S03]  /*2180*/  STL [R1+0xc84], R11 ;  /* 0x000c840b01007387 */ /* 0x0003e60000100800 */
[C---:B------:R-:W-:Y:S01]  /*2190*/  IMAD R34, R9.reuse, R40, R34 ;  /* 0x0000002809227224 */ /* 0x040fe200078e0222 */
[----:B------:R2:W-:Y:S01]  /*21a0*/  STL [R1+0xc94], R7 ;  /* 0x000c940701007387 */ /* 0x0005e20000100800 */
[----:B------:R-:W-:Y:S01]  /*21b0*/  IMAD.MOV R39, RZ, RZ, -R39 ;  /* 0x000000ffff277224 */ /* 0x000fe200078e0a27 */
[C---:B0-----:R-:W-:Y:S01]  /*21c0*/  LOP3.LUT R4, R2.reuse, 0x6e, R3, 0xfe, !PT ;  /* 0x0000006e02047812 */ /* 0x041fe200078efe03 */
[----:B------:R-:W-:Y:S01]  /*21d0*/  IMAD.MOV R38, RZ, RZ, -R38 ;  /* 0x000000ffff267224 */ /* 0x000fe200078e0a26 */
[----:B------:R0:W-:Y:S01]  /*21e0*/  STL [R1+0xc98], R6 ;  /* 0x000c980601007387 */ /* 0x0001e20000100800 */
[----:B------:R-:W-:Y:S01]  /*21f0*/  IMAD R35, R9, R39, R35 ;  /* 0x0000002709237224 */ /* 0x000fe200078e0223 */
[----:B-1----:R-:W-:-:S02]  /*2200*/  LOP3.LUT R11, R2, 0x72, R3, 0xfe, !PT ;  /* 0x00000072020b7812 */ /* 0x002fc400078efe03 */
[----:B------:R1:W-:Y:S01]  /*2210*/  STL [R1+0xc90], R5 ;  /* 0x000c900501007387 */ /* 0x0003e20000100800 */
[----:B--2---:R-:W-:-:S03]  /*2220*/  IABS R7, R4 ;  /* 0x0000000400077213 */ /* 0x004fc60000000000 */
[----:B------:R2:W-:Y:S01]  /*2230*/  STL [R1+0xc74], R4 ;  /* 0x000c740401007387 */ /* 0x0005e20000100800 */
[----:B0-----:R-:W-:Y:S01]  /*2240*/  LOP3.LUT R6, R2, 0x74, R3, 0xfe, !PT ;  /* 0x0000007402067812 */ /* 0x001fe200078efe03 */
[----:B------:R-:W-:Y:S02]  /*2250*/  IMAD.HI.U32 R36, R10, R7, RZ ;  /* 0x000000070a247227 */ /* 0x000fe400078e00ff */
[----:B------:R-:W-:Y:S02]  /*2260*/  STL [R1+0xfc0], R34 ;  /* 0x000fc02201007387 */ /* 0x000fe40000100800 */
[----:B------:R-:W-:Y:S02]  /*2270*/  IMAD.MOV R36, RZ, RZ, -R36 ;  /* 0x000000ffff247224 */ /* 0x000fe400078e0a24 */
[C---:B-1----:R-:W-:Y:S01]  /*2280*/  IMAD R5, R9.reuse, R38, R37 ;  /* 0x0000002609057224 */ /* 0x042fe200078e0225 */
[----:B------:R-:W-:Y:S01]  /*2290*/  IABS R37, R11 ;  /* 0x0000000b00257213 */ /* 0x000fe20000000000 */
[----:B--2---:R-:W-:Y:S01]  /*22a0*/  IMAD R4, R9, R42, R41 ;  /* 0x0000002a09047224 */ /* 0x004fe200078e0229 */
[----:B------:R-:W-:-:S03]  /*22b0*/  IABS R41, R6 ;  /* 0x0000000600297213 */ /* 0x000fc60000000000 */
[C---:B------:R-:W-:Y:S01]  /*22c0*/  IMAD.HI.U32 R43, R10.reuse, R37, RZ ;  /* 0x000000250a2b7227 */ /* 0x040fe200078e00ff */
[----:B------:R0:W-:Y:S03]  /*22d0*/  STL [R1+0x14c], R4 ;  /* 0x00014c0401007387 */ /* 0x0001e60000100800 */
[----:B------:R-:W-:Y:S01]  /*22e0*/  IMAD.HI.U32 R42, R10, R41, RZ ;  /* 0x000000290a2a7227 */ /* 0x000fe200078e00ff */
[----:B------:R-:W-:Y:S03]  /*22f0*/  STL [R1+0xfc4], R35 ;  /* 0x000fc42301007387 */ /* 0x000fe60000100800 */
[----:B------:R-:W-:Y:S01]  /*2300*/  IMAD.MOV R43, RZ, RZ, -R43 ;  /* 0x000000ffff2b7224 */ /* 0x000fe200078e0a2b */
[----:B------:R1:W-:Y:S01]  /*2310*/  STL [R1+0x154], R5 ;  /* 0x0001540501007387 */ /* 0x0003e20000100800 */
[----:B------:R-:W-:-:S02]  /*2320*/  IMAD.MOV R42, RZ, RZ, -R42 ;  /* 0x000000ffff2a7224 */ /* 0x000fc400078e0a2a */
[C---:B0-----:R-:W-:Y:S01]  /*2330*/  IMAD R4, R9.reuse, R36, R7 ;  /* 0x0000002409047224 */ /* 0x041fe200078e0207 */
[----:B------:R-:W-:Y:S01]  /*2340*/  IABS R36, R12 ;  /* 0x0000000c00247213 */ /* 0x000fe20000000000 */
[----:B------:R-:W-:-:S03]  /*2350*/  IMAD R37, R9, R43, R37 ;  /* 0x0000002b09257224 */ /* 0x000fc600078e0225 */
[----:B------:R0:W-:Y:S01]  /*2360*/  STL [R1+0x158], R4 ;  /* 0x0001580401007387 */ /* 0x0001e20000100800 */
[----:B------:R-:W-:Y:S01]  /*2370*/  IMAD.HI.U32 R44, R10, R36, RZ ;  /* 0x000000240a2c7227 */ /* 0x000fe200078e00ff */
[C-C-:B-1----:R-:W-:Y:S02]  /*2380*/  LOP3.LUT R5, R2.reuse, 0x76, R3.reuse, 0xfe, !PT ;  /* 0x0000007602057812 */ /* 0x142fe400078efe03 */
[----:B------:R1:W-:Y:S01]  /*2390*/  STL [R1+0xc58], R12 ;  /* 0x000c580c01007387 */ /* 0x0003e20000100800 */
[----:B------:R-:W-:Y:S01]  /*23a0*/  IMAD.MOV R44, RZ, RZ, -R44 ;  /* 0x000000ffff2c7224 */ /* 0x000fe200078e0a2c */
[----:B------:R-:W-:Y:S02]  /*23b0*/  IABS R39, R5 ;  /* 0x0000000500277213 */ /* 0x000fe40000000000 */
[----:B------:R2:W-:Y:S01]  /*23c0*/  STL [R1+0xc2c], R11 ;  /* 0x000c2c0b01007387 */ /* 0x0005e20000100800 */
[----:B------:R-:W-:Y:S01]  /*23d0*/  IMAD R36, R9, R44, R36 ;  /* 0x0000002c09247224 */ /* 0x000fe200078e0224 */
[----:B0-----:R-:W-:Y:S01]  /*23e0*/  LOP3.LUT R4, R2, 0x78, R3, 0xfe, !PT ;  /* 0x0000007802047812 */ /* 0x001fe200078efe03 */
[----:B------:R-:W-:Y:S01]  /*23f0*/  IMAD.HI.U32 R40, R10, R39, RZ ;  /* 0x000000270a287227 */ /* 0x000fe200078e00ff */
[----:B------:R0:W-:Y:S02]  /*2400*/  STL [R1+0xc10], R6 ;  /* 0x000c100601007387 */ /* 0x0001e40000100800 */
[----:B------:R-:W-:Y:S01]  /*2410*/  IABS R38, R4 ;  /* 0x0000000400267213 */ /* 0x000fe20000000000 */
[----:B------:R-:W-:Y:S01]  /*2420*/  IMAD.MOV R40, RZ, RZ, -R40 ;  /* 0x000000ffff287224 */ /* 0x000fe200078e0a28 */
[----:B------:R3:W-:Y:S01]  /*2430*/  STL [R1+0xbdc], R5 ;  /* 0x000bdc0501007387 */ /* 0x0007e20000100800 */
[----:B-1----:R-:W-:-:S02]  /*2440*/  LOP3.LUT R12, R0, 0x84, RZ, 0xfc, !PT ;  /* 0x00000084000c7812 */ /* 0x002fc400078efcff */
[----:B------:R-:W-:Y:S01]  /*2450*/  IMAD.HI.U32 R7, R10, R38, RZ ;  /* 0x000000260a077227 */ /* 0x000fe200078e00ff */
[----:B------:R1:W-:Y:S01]  /*2460*/  STL [R1+0xbc0], R4 ;  /* 0x000bc00401007387 */ /* 0x0003e20000100800 */
[----:B--2---:R-:W-:Y:S02]  /*2470*/  LOP3.LUT R11, R0, 0x86, RZ, 0xfc, !PT ;  /* 0x00000086000b7812 */ /* 0x004fe400078efcff */
[----:B------:R-:W-:Y:S01]  /*2480*/  IMAD.MOV R7, RZ, RZ, -R7 ;  /* 0x000000ffff077224 */ /* 0x000fe200078e0a07 */
[----:B------:R-:W-:Y:S01]  /*2490*/  STL [R1+0xfc8], R36 ;  /* 0x000fc82401007387 */ /* 0x000fe20000100800 */
[----:B0-----:R-:W-:Y:S01]  /*24a0*/  LOP3.LUT R6, R2, 0x7a, R3, 0xfe, !PT ;  /* 0x0000007a02067812 */ /* 0x001fe200078efe03 */
[C---:B---3--:R-:W-:Y:S01]  /*24b0*/  IMAD R5, R9.reuse, R40, R39 ;  /* 0x0000002809057224 */ /* 0x048fe200078e0227 */
[----:B------:R-:W-:Y:S01]  /*24c0*/  IABS R48, R12 ;  /* 0x0000000c00307213 */ /* 0x000fe20000000000 */
[----:B------:R-:W-:Y:S01]  /*24d0*/  STL [R1+0xfcc], R37 ;  /* 0x000fcc2501007387 */ /* 0x000fe20000100800 */
[C---:B------:R-:W-:Y:S01]  /*24e0*/  IMAD R38, R9.reuse, R7, R38 ;  /* 0x0000000709267224 */ /* 0x040fe200078e0226 */
[----:B------:R-:W-:Y:S01]  /*24f0*/  IABS R39, R6 ;  /* 0x0000000600277213 */ /* 0x000fe20000000000 */
[----:B-1----:R-:W-:-:S02]  /*2500*/  IMAD R4, R9, R42, R41 ;  /* 0x0000002a09047224 */ /* 0x002fc400078e0229 */
[----:B------:R-:W-:-:S03]  /*2510*/  IMAD.HI.U32 R49, R10, R48, RZ ;  /* 0x000000300a317227 */ /* 0x000fc600078e00ff */
[----:B------:R0:W-:Y:S01]  /*2520*/  STL [R1+0x17c], R4 ;  /* 0x00017c0401007387 */ /* 0x0001e20000100800 */
[----:B------:R-:W-:-:S03]  /*2530*/  IMAD.HI.U32 R46, R10, R39, RZ ;  /* 0x000000270a2e7227 */ /* 0x000fc600078e00ff */
[----:B------:R1:W-:Y:S01]  /*2540*/  STL [R1+0x180], R5 ;  /* 0x0001800501007387 */ /* 0x0003e20000100800 */
[----:B------:R-:W-:Y:S02]  /*2550*/  IMAD.MOV R46, RZ, RZ, -R46 ;  /* 0x000000ffff2e7224 */ /* 0x000fe400078e0a2e */
[----:B------:R-:W-:Y:S01]  /*2560*/  IMAD.MOV R49, RZ, RZ, -R49 ;  /* 0x000000ffff317224 */ /* 0x000fe200078e0a31 */
[----:B------:R-:W-:Y:S01]  /*2570*/  STL [R1+0xfd0], R38 ;  /* 0x000fd02601007387 */ /* 0x000fe20000100800 */
[----:B------:R-:W-:Y:S01]  /*2580*/  IMAD R39, R9, R46, R39 ;  /* 0x0000002e09277224 */ /* 0x000fe200078e0227 */
[C-C-:B0-----:R-:W-:Y:S02]  /*2590*/  LOP3.LUT R4, R2.reuse, 0x7c, R3.reuse, 0xfe, !PT ;  /* 0x0000007c02047812 */ /* 0x141fe400078efe03 */
[----:B------:R0:W-:Y:S01]  /*25a0*/  STL [R1+0xba4], R6 ;  /* 0x000ba40601007387 */ /* 0x0001e20000100800 */
[----:B------:R-:W-:Y:S02]  /*25b0*/  IABS R46, R11 ;  /* 0x0000000b002e7213 */ /* 0x000fe40000000000 */
[----:B------:R-:W-:Y:S01]  /*25c0*/  IABS R44, R4 ;  /* 0x00000004002c7213 */ /* 0x000fe20000000000 */
[----:B------:R2:W-:Y:S01]  /*25d0*/  STL [R1+0xba0], R4 ;  /* 0x000ba00401007387 */ /* 0x0005e20000100800 */
[----:B-1----:R-:W-:Y:S01]  /*25e0*/  LOP3.LUT R5, R2, 0x7e, R3, 0xfe, !PT ;  /* 0x0000007e02057812 */ /* 0x002fe200078efe03 */
[----:B------:R-:W-:Y:S01]  /*25f0*/  IMAD.HI.U32 R47, R10, R46, RZ ;  /* 0x0000002e0a2f7227 */ /* 0x000fe200078e00ff */
[----:B------:R-:W-:-:S02]  /*2600*/  LOP3.LUT R2, R0, 0x82, RZ, 0xfc, !PT ;  /* 0x0000008200027812 */ /* 0x000fc400078efcff */
[----:B------:R-:W-:Y:S01]  /*2610*/  IABS R42, R5 ;  /* 0x00000005002a7213 */ /* 0x000fe20000000000 */
[----:B------:R-:W-:Y:S01]  /*2620*/  IMAD.HI.U32 R45, R10, R44, RZ ;  /* 0x0000002c0a2d7227 */ /* 0x000fe200078e00ff */
[----:B------:R-:W-:Y:S01]  /*2630*/  IABS R41, R2 ;  /* 0x0000000200297213 */ /* 0x000fe20000000000 */
[----:B------:R1:W-:Y:S01]  /*2640*/  STL [R1+0xb9c], R5 ;  /* 0x000b9c0501007387 */ /* 0x0003e20000100800 */
[----:B0-----:R-:W-:Y:S01]  /*2650*/  LOP3.LUT R6, R0, 0x88, RZ, 0xfc, !PT ;  /* 0x0000008800067812 */ /* 0x001fe200078efcff */
[----:B------:R-:W-:Y:S01]  /*2660*/  IMAD.HI.U32 R43, R10, R42, RZ ;  /* 0x0000002a0a2b7227 */ /* 0x000fe200078e00ff */
[----:B--2---:R-:W-:-:S03]  /*2670*/  LOP3.LUT R4, R0, 0x80, RZ, 0xfc, !PT ;  /* 0x0000008000047812 */ /* 0x004fc600078efcff */
[----:B------:R-:W-:Y:S01]  /*2680*/  IMAD.MOV R45, RZ, RZ, -R45 ;  /* 0x000000ffff2d7224 */ /* 0x000fe200078e0a2d */
[----:B------:R-:W-:Y:S01]  /*2690*/  IABS R40, R4 ;  /* 0x0000000400287213 */ /* 0x000fe20000000000 */
[----:B------:R-:W-:Y:S01]  /*26a0*/  IMAD.MOV R43, RZ, RZ, -R43 ;  /* 0x000000ffff2b7224 */ /* 0x000fe200078e0a2b */
[----:B------:R0:W-:Y:S01]  /*26b0*/  STL [R1+0xb98], R4 ;  /* 0x000b980401007387 */ /* 0x0001e20000100800 */
[----:B-1----:R-:W-:Y:S02]  /*26c0*/  IMAD R5, R9, R45, R44 ;  /* 0x0000002d09057224 */ /* 0x002fe400078e022c */
[----:B------:R-:W-:Y:S01]  /*26d0*/  IMAD.HI.U32 R7, R10, R40, RZ ;  /* 0x000000280a077227 */ /* 0x000fe200078e00ff */
[----:B------:R1:W-:Y:S03]  /*26e0*/  STL [R1+0xc54], R2 ;  /* 0x000c540201007387 */ /* 0x0003e60000100800 */
[----:B------:R-:W-:Y:S01]  /*26f0*/  IMAD.MOV R7, RZ, RZ, -R7 ;  /* 0x000000ffff077224 */ /* 0x000fe200078e0a07 */
[----:B------:R-:W-:Y:S01]  /*2700*/  STL [R1+0xfd4], R39 ;  /* 0x000fd42701007387 */ /* 0x000fe20000100800 */
[----:B------:R-:W-:-:S02]  /*2710*/  IMAD.MOV R47, RZ, RZ, -R47 ;  /* 0x000000ffff2f7224 */ /* 0x000fc400078e0a2f */
[C---:B------:R-:W-:Y:S01]  /*2720*/  IMAD R40, R9.reuse, R7, R40 ;  /* 0x0000000709287224 */ /* 0x040fe200078e0228 */
[----:B------:R2:W-:Y:S01]  /*2730*/  STL [R1+0x184], R5 ;  /* 0x0001840501007387 */ /* 0x0005e20000100800 */
[----:B0-----:R-:W-:Y:S01]  /*2740*/  IMAD R4, R9, R43, R42 ;  /* 0x0000002b09047224 */ /* 0x001fe200078e022a */
[----:B------:R-:W-:Y:S01]  /*2750*/  IABS R42, R6 ;  /* 0x00000006002a7213 */ /* 0x000fe20000000000 */
[C---:B-1----:R-:W-:Y:S01]  /*2760*/  IMAD.HI.U32 R2, R10.reuse, R41, RZ ;  /* 0x000000290a027227 */ /* 0x042fe200078e00ff */
[----:B------:R-:W-:Y:S03]  /*2770*/  STL [R1+0xfd8], R40 ;  /* 0x000fd82801007387 */ /* 0x000fe60000100800 */
[----:B------:R-:W-:Y:S01]  /*2780*/  IMAD.MOV R2, RZ, RZ, -R2 ;  /* 0x000000ffff027224 */ /* 0x000fe200078e0a02 */
[----:B------:R0:W-:Y:S01]  /*2790*/  STL [R1+0x188], R4 ;  /* 0x0001880401007387 */ /* 0x0001e20000100800 */
[----:B------:R-:W-:Y:S01]  /*27a0*/  IMAD.HI.U32 R45, R10, R42, RZ ;  /* 0x0000002a0a2d7227 */ /* 0x000fe200078e00ff */
[----:B--2---:R-:W-:-:S03]  /*27b0*/  LOP3.LUT R5, R0, 0x8a, RZ, 0xfc, !PT ;  /* 0x0000008a00057812 */ /* 0x004fc600078efcff */
[----:B------:R-:W-:Y:S01]  /*27c0*/  IMAD R41, R9, R2, R41 ;  /* 0x0000000209297224 */ /* 0x000fe200078e0229 */
[----:B------:R-:W-:Y:S01]  /*27d0*/  IABS R43, R5 ;  /* 0x00000005002b7213 */ /* 0x000fe20000000000 */
[----:B------:R-:W-:Y:S01]  /*27e0*/  IMAD.MOV R45, RZ, RZ, -R45 ;  /* 0x000000ffff2d7224 */ /* 0x000fe200078e0a2d */
[----:B0-----:R-:W-:-:S03]  /*27f0*/  LOP3.LUT R4, R0, 0x8c, RZ, 0xfc, !PT ;  /* 0x0000008c00047812 */ /* 0x001fc600078efcff */
[C---:B------:R-:W-:Y:S01]  /*2800*/  IMAD.HI.U32 R44, R10.reuse, R43, RZ ;  /* 0x0000002b0a2c7227 */ /* 0x040fe200078e00ff */
[----:B------:R-:W-:Y:S01]  /*2810*/  STL [R1+0xfdc], R41 ;  /* 0x000fdc2901007387 */ /* 0x000fe20000100800 */
[----:B------:R-:W-:Y:S02]  /*2820*/  IABS R2, R4 ;  /* 0x0000000400027213 */ /* 0x000fe40000000000 */
[----:B------:R-:W-:Y:S01]  /*2830*/  IMAD.MOV R44, RZ, RZ, -R44 ;  /* 0x000000ffff2c7224 */ /* 0x000fe200078e0a2c */
[----:B------:R0:W-:Y:S01]  /*2840*/  STL [R1+0xdd0], R12 ;  /* 0x000dd00c01007387 */ /* 0x0001e20000100800 */
[C---:B------:R-:W-:Y:S02]  /*2850*/  IMAD R42, R9.reuse, R45, R42 ;  /* 0x0000002d092a7224 */ /* 0x040fe400078e022a */
[----:B------:R-:W-:Y:S01]  /*2860*/  IMAD.HI.U32 R7, R10, R2, RZ ;  /* 0x000000020a077227 */ /* 0x000fe200078e00ff */
[----:B------:R1:W-:Y:S03]  /*2870*/  STL [R1+0xe00], R11 ;  /* 0x000e000b01007387 */ /* 0x0003e60000100800 */
[----:B------:R-:W-:Y:S01]  /*2880*/  IMAD.MOV R7, RZ, RZ, -R7 ;  /* 0x000000ffff077224 */ /* 0x000fe200078e0a07 */
[----:B------:R2:W-:Y:S01]  /*2890*/  STL [R1+0xe40], R6 ;  /* 0x000e400601007387 */ /* 0x0005e20000100800 */
[C---:B------:R-:W-:Y:S01]  /*28a0*/  IMAD R43, R9.reuse, R44, R43 ;  /* 0x0000002c092b7224 */ /* 0x040fe200078e022b */
[C---:B0-----:R-:W-:Y:S01]  /*28b0*/  LOP3.LUT R12, R0.reuse, 0x8e, RZ, 0xfc, !PT ;  /* 0x0000008e000c7812 */ /* 0x041fe200078efcff */
[----:B------:R-:W-:Y:S01]  /*28c0*/  IMAD R2, R9, R7, R2 ;  /* 0x0000000709027224 */ /* 0x000fe200078e0202 */
[----:B------:R0:W-:Y:S01]  /*28d0*/  STL [R1+0xebc], R5 ;  /* 0x000ebc0501007387 */ /* 0x0001e20000100800 */
[----:B-1----:R-:W-:-:S03]  /*28e0*/  LOP3.LUT R11, R0, 0x90, RZ, 0xfc, !PT ;  /* 0x00000090000b7812 */ /* 0x002fc600078efcff */
[----:B------:R1:W-:Y:S01]  /*28f0*/  STL [R1+0xee4], R4 ;  /* 0x000ee40401007387 */ /* 0x0003e20000100800 */
[----:B------:R-:W-:Y:S02]  /*2900*/  IABS R50, R12 ;  /* 0x0000000c00327213 */ /* 0x000fe40000000000 */
[----:B------:R-:W-:Y:S02]  /*2910*/  IABS R44, R11 ;  /* 0x0000000b002c7213 */ /* 0x000fe40000000000 */
[----:B--2---:R-:W-:Y:S01]  /*2920*/  LOP3.LUT R6, R0, 0x92, RZ, 0xfc, !PT ;  /* 0x0000009200067812 */ /* 0x004fe200078efcff */
[C---:B0-----:R-:W-:Y:S02]  /*2930*/  IMAD R5, R9.reuse, R49, R48 ;  /* 0x0000003109057224 */ /* 0x041fe400078e0230 */
[----:B------:R-:W-:Y:S01]  /*2940*/  IMAD.HI.U32 R49, R10, R44, RZ ;  /* 0x0000002c0a317227 */ /* 0x000fe200078e00ff */
[----:B------:R-:W-:Y:S02]  /*2950*/  IABS R45, R6 ;  /* 0x00000006002d7213 */ /* 0x000fe40000000000 */
[----:B------:R0:W-:Y:S01]  /*2960*/  STL [R1+0x18c], R5 ;  /* 0x00018c0501007387 */ /* 0x0001e20000100800 */
[----:B-1----:R-:W-:-:S02]  /*2970*/  IMAD R4, R9, R47, R46 ;  /* 0x0000002f09047224 */ /* 0x002fc400078e022e */
[----:B------:R-:W-:Y:S01]  /*2980*/  IMAD.HI.U32 R51, R10, R50, RZ ;  /* 0x000000320a337227 */ /* 0x000fe200078e00ff */
[----:B------:R-:W-:Y:S03]  /*2990*/  STL [R1+0xfe0], R42 ;  /* 0x000fe02a01007387 */ /* 0x000fe60000100800 */
[----:B------:R-:W-:Y:S01]  /*29a0*/  IMAD.MOV R49, RZ, RZ, -R49 ;  /* 0x000000ffff317224 */ /* 0x000fe200078e0a31 */
[----:B------:R1:W-:Y:S01]  /*29b0*/  STL [R1+0x190], R4 ;  /* 0x0001900401007387 */ /* 0x0003e20000100800 */
[----:B------:R-:W-:Y:S01]  /*29c0*/  IMAD.MOV R51, RZ, RZ, -R51 ;  /* 0x000000ffff337224 */ /* 0x000fe200078e0a33 */
[----:B0-----:R-:W-:Y:S01]  /*29d0*/  LOP3.LUT R5, R0, 0x94, RZ, 0xfc, !PT ;  /* 0x0000009400057812 */ /* 0x001fe200078efcff */
[----:B------:R-:W-:Y:S01]  /*29e0*/  IMAD.HI.U32 R48, R10, R45, RZ ;  /* 0x0000002d0a307227 */ /* 0x000fe200078e00ff */
[----:B------:R-:W-:Y:S02]  /*29f0*/  STL [R1+0xfe4], R43 ;  /* 0x000fe42b01007387 */ /* 0x000fe40000100800 */
[----:B------:R-:W-:Y:S01]  /*2a00*/  IABS R46, R5 ;  /* 0x00000005002e7213 */ /* 0x000fe20000000000 */
[C---:B------:R-:W-:Y:S01]  /*2a10*/  IMAD R44, R9.reuse, R49, R44 ;  /* 0x00000031092c7224 */ /* 0x040fe200078e022c */
[----:B------:R0:W-:Y:S01]  /*2a20*/  STL [R1+0x194], R2 ;  /* 0x0001940201007387 */ /* 0x0001e20000100800 */
[----:B------:R-:W-:Y:S01]  /*2a30*/  IMAD.MOV R48, RZ, RZ, -R48 ;  /* 0x000000ffff307224 */ /* 0x000fe200078e0a30 */
[----:B-1----:R-:W-:Y:S01]  /*2a40*/  LOP3.LUT R4, R0, 0x96, RZ, 0xfc, !PT ;  /* 0x0000009600047812 */ /* 0x002fe200078efcff */
[----:B------:R-:W-:Y:S01]  /*2a50*/  IMAD.HI.U32 R47, R10, R46, RZ ;  /* 0x0000002e0a2f7227 */ /* 0x000fe200078e00ff */
[----:B------:R1:W-:Y:S03]  /*2a60*/  STL [R1+0xdb8], R12 ;  /* 0x000db80c01007387 */ /* 0x0003e60000100800 */
[----:B------:R-:W-:Y:S01]  /*2a70*/  IMAD.MOV R47, RZ, RZ, -R47 ;  /* 0x000000ffff2f7224 */ /* 0x000fe200078e0a2f */
[----:B------:R2:W-:Y:S01]  /*2a80*/  STL [R1+0xe24], R11 ;  /* 0x000e240b01007387 */ /* 0x0005e20000100800 */
[----:B------:R-:W-:Y:S01]  /*2a90*/  IMAD R45, R9, R48, R45 ;  /* 0x00000030092d7224 */ /* 0x000fe200078e022d */
[----:B0-----:R-:W-:-:S02]  /*2aa0*/  IABS R2, R4 ;  /* 0x0000000400027213 */ /* 0x001fc40000000000 */
[----:B------:R0:W-:Y:S01]  /*2ab0*/  STL [R1+0xe50], R6 ;  /* 0x000e500601007387 */ /* 0x0001e20000100800 */
[----:B-1----:R-:W-:Y:S02]  /*2ac0*/  LOP3.LUT R12, R0, 0x98, RZ, 0xfc, !PT ;  /* 0x00000098000c7812 */ /* 0x002fe400078efcff */
[----:B------:R-:W-:Y:S01]  /*2ad0*/  IMAD.HI.U32 R7, R10, R2, RZ ;  /* 0x000000020a077227 */ /* 0x000fe200078e00ff */
[----:B------:R1:W-:Y:S01]  /*2ae0*/  STL [R1+0xe94], R5 ;  /* 0x000e940501007387 */ /* 0x0003e20000100800 */
[C---:B--2---:R-:W-:Y:S02]  /*2af0*/  LOP3.LUT R11, R0.reuse, 0x9a, RZ, 0xfc, !PT ;  /* 0x0000009a000b7812 */ /* 0x044fe400078efcff */
[----:B------:R-:W-:Y:S01]  /*2b00*/  IMAD.MOV R7, RZ, RZ, -R7 ;  /* 0x000000ffff077224 */ /* 0x000fe200078e0a07 */
[----:B------:R2:W-:Y:S01]  /*2b10*/  STL [R1+0xf04], R4 ;  /* 0x000f040401007387 */ /* 0x0005e20000100800 */
[C---:B0-----:R-:W-:Y:S02]  /*2b20*/  LOP3.LUT R6, R0.reuse, 0x9c, RZ, 0xfc, !PT ;  /* 0x0000009c00067812 */ /* 0x041fe400078efcff */
[C---:B------:R-:W-:Y:S01]  /*2b30*/  IMAD R2, R9.reuse, R7, R2 ;  /* 0x0000000709027224 */ /* 0x040fe200078e0202 */
[----:B------:R-:W-:Y:S01]  /*2b40*/  STL [R1+0xfe8], R44 ;  /* 0x000fe82c01007387 */ /* 0x000fe20000100800 */
[----:B-1----:R-:W-:Y:S01]  /*2b50*/  LOP3.LUT R5, R0, 0x9e, RZ, 0xfc, !PT ;  /* 0x0000009e00057812 */ /* 0x002fe200078efcff */
[----:B--2---:R-:W-:Y:S01]  /*2b60*/  IMAD R4, R9, R51, R50 ;  /* 0x0000003309047224 */ /* 0x004fe200078e0232 */
[----:B------:R-:W-:-:S02]  /*2b70*/  IABS R50, R6 ;  /* 0x0000000600327213 */ /* 0x000fc40000000000 */
[----:B------:R-:W-:Y:S02]  /*2b80*/  IABS R7, R5 ;  /* 0x0000000500077213 */ /* 0x000fe40000000000 */
[----:B------:R0:W-:Y:S01]  /*2b90*/  STL [R1+0x198], R4 ;  /* 0x0001980401007387 */ /* 0x0001e20000100800 */
[----:B------:R-:W-:-:S03]  /*2ba0*/  IMAD.HI.U32 R51, R10, R50, RZ ;  /* 0x000000320a337227 */ /* 0x000fc600078e00ff */
[----:B------:R-:W-:Y:S01]  /*2bb0*/  STL [R1+0xfec], R45 ;  /* 0x000fec2d01007387 */ /* 0x000fe20000100800 */
[----:B------:R-:W-:Y:S02]  /*2bc0*/  IMAD.MOV R51, RZ, RZ, -R51 ;  /* 0x000000ffff337224 */ /* 0x000fe400078e0a33 */
[----:B------:R-:W-:-:S04]  /*2bd0*/  IMAD.HI.U32 R49, R10, R7, RZ ;  /* 0x000000070a317227 */ /* 0x000fc800078e00ff */
[----:B0-----:R-:W-:Y:S01]  /*2be0*/  IMAD R4, R9, R47, R46 ;  /* 0x0000002f09047224 */ /* 0x001fe200078e022e */
[----:B------:R-:W-:Y:S01]  /*2bf0*/  IABS R46, R12 ;  /* 0x0000000c002e7213 */ /* 0x000fe20000000000 */
[----:B------:R-:W-:Y:S01]  /*2c00*/  IMAD.MOV R49, RZ, RZ, -R49 ;  /* 0x000000ffff317224 */ /* 0x000fe200078e0a31 */
[----:B------:R-:W-:Y:S02]  /*2c10*/  IABS R47, R11 ;  /* 0x0000000b002f7213 */ /* 0x000fe40000000000 */
[----:B------:R0:W-:Y:S01]  /*2c20*/  STL [R1+0x19c], R4 ;  /* 0x00019c0401007387 */ /* 0x0001e20000100800 */
[----:B------:R-:W-:-:S03]  /*2c30*/  IMAD.HI.U32 R53, R10, R46, RZ ;  /* 0x0000002e0a357227 */ /* 0x000fc600078e00ff */
[----:B------:R-:W-:Y:S01]  /*2c40*/  STL [R1+0x1a0], R2 ;  /* 0x0001a00201007387 */ /* 0x000fe20000100800 */
[----:B------:R-:W-:-:S03]  /*2c50*/  IMAD.HI.U32 R52, R10, R47, RZ ;  /* 0x0000002f0a347227 */ /* 0x000fc600078e00ff */
[----:B------:R1:W-:Y:S01]  /*2c60*/  STL [R1+0xdc0], R12 ;  /* 0x000dc00c01007387 */ /* 0x0003e20000100800 */
[----:B------:R-:W-:Y:S01]  /*2c70*/  IMAD.MOV R53, RZ, RZ, -R53 ;  /* 0x000000ffff357224 */ /* 0x000fe200078e0a35 */
[C---:B0-----:R-:W-:Y:S01]  /*2c80*/  LOP3.LUT R4, R0.reuse, 0xa0, RZ, 0xfc, !PT ;  /* 0x000000a000047812 */ /* 0x041fe200078efcff */
[----:B------:R-:W-:Y:S01]  /*2c90*/  IMAD.MOV R52, RZ, RZ, -R52 ;  /* 0x000000ffff347224 */ /* 0x000fe200078e0a34 */
[----:B------:R0:W-:Y:S01]  /*2ca0*/  STL [R1+0xdf4], R11 ;  /* 0x000df40b01007387 */ /* 0x0001e20000100800 */
[C---:B------:R-:W-:Y:S01]  /*2cb0*/  IMAD R46, R9.reuse, R53, R46 ;  /* 0x00000035092e7224 */ /* 0x040fe200078e022e */
[----:B------:R-:W-:Y:S01]  /*2cc0*/  IABS R48, R4 ;  /* 0x0000000400307213 */ /* 0x000fe20000000000 */
[----:B------:R-:W-:Y:S01]  /*2cd0*/  IMAD R47, R9, R52, R47 ;  /* 0x00000034092f7224 */ /* 0x000fe200078e022f */
[----:B------:R2:W-:Y:S01]  /*2ce0*/  STL [R1+0xe6c], R6 ;  /* 0x000e6c0601007387 */ /* 0x0005e20000100800 */
[----:B-1----:R-:W-:Y:S02]  /*2cf0*/  LOP3.LUT R12, R0, 0xa2, RZ, 0xfc, !PT ;  /* 0x000000a2000c7812 */ /* 0x002fe400078efcff */
[----:B------:R-:W-:Y:S01]  /*2d00*/  IMAD.HI.U32 R2, R10, R48, RZ ;  /* 0x000000300a027227 */ /* 0x000fe200078e00ff */
[----:B------:R1:W-:Y:S01]  /*2d10*/  STL [R1+0xe9c], R5 ;  /* 0x000e9c0501007387 */ /* 0x0003e20000100800 */
[----:B0-----:R-:W-:-:S02]  /*2d20*/  LOP3.LUT R11, R0, 0xa4, RZ, 0xfc, !PT ;  /* 0x000000a4000b7812 */ /* 0x001fc400078efcff */
[----:B------:R-:W-:Y:S01]  /*2d30*/  IMAD.MOV R2, RZ, RZ, -R2 ;  /* 0x000000ffff027224 */ /* 0x000fe200078e0a02 */
[----:B------:R0:W-:Y:S01]  /*2d40*/  STL [R1+0xeb8], R4 ;  /* 0x000eb80401007387 */ /* 0x0001e20000100800 */
[----:B--2---:R-:W-:Y:S02]  /*2d50*/  LOP3.LUT R6, R0, 0xa6, RZ, 0xfc, !PT ;  /* 0x000000a600067812 */ /* 0x004fe400078efcff */
[C---:B------:R-:W-:Y:S01]  /*2d60*/  IMAD R48, R9.reuse, R2, R48 ;  /* 0x0000000209307224 */ /* 0x040fe200078e0230 */
[----:B------:R-:W-:Y:S01]  /*2d70*/  STL [R1+0xff0], R46 ;  /* 0x000ff02e01007387 */ /* 0x000fe20000100800 */
[----:B------:R-:W-:Y:S01]  /*2d80*/  IABS R54, R11 ;  /* 0x0000000b00367213 */ /* 0x000fe20000000000 */
[C---:B-1----:R-:W-:Y:S01]  /*2d90*/  IMAD R5, R9.reuse, R51, R50 ;  /* 0x0000003309057224 */ /* 0x042fe200078e0232 */
[----:B------:R-:W-:Y:S01]  /*2da0*/  IABS R52, R6 ;  /* 0x0000000600347213 */ /* 0x000fe20000000000 */
[----:B------:R-:W-:Y:S01]  /*2db0*/  STL [R1+0xff4], R47 ;  /* 0x000ff42f01007387 */ /* 0x000fe20000100800 */
[----:B0-----:R-:W-:Y:S01]  /*2dc0*/  IMAD R4, R9, R49, R7 ;  /* 0x0000003109047224 */ /* 0x001fe200078e0207 */
[----:B------:R-:W-:-:S02]  /*2dd0*/  IABS R49, R12 ;  /* 0x0000000c00317213 */ /* 0x000fc40000000000 */
[----:B------:R0:W-:Y:S01]  /*2de0*/  STL [R1+0x1a4], R5 ;  /* 0x0001a40501007387 */ /* 0x0001e20000100800 */
[----:B------:R-:W-:-:S03]  /*2df0*/  IMAD.HI.U32 R55, R10, R54, RZ ;  /* 0x000000360a377227 */ /* 0x000fc600078e00ff */
[----:B------:R-:W-:Y:S01]  /*2e00*/  STL [R1+0xff8], R48 ;  /* 0x000ff83001007387 */ /* 0x000fe20000100800 */
[----:B------:R-:W-:-:S03]  /*2e10*/  IMAD.HI.U32 R56, R10, R49, RZ ;  /* 0x000000310a387227 */ /* 0x000fc600078e00ff */
[----:B------:R1:W-:Y:S01]  /*2e20*/  STL [R1+0x1a8], R4 ;  /* 0x0001a80401007387 */ /* 0x0003e20000100800 */
[----:B------:R-:W-:Y:S01]  /*2e30*/  IMAD.MOV R56, RZ, RZ, -R56 ;  /* 0x000000ffff387224 */ /* 0x000fe200078e0a38 */
[----:B0-----:R-:W-:Y:S01]  /*2e40*/  LOP3.LUT R5, R0, 0xa8, RZ, 0xfc, !PT ;  /* 0x000000a800057812 */ /* 0x001fe200078efcff */
[----:B------:R-:W-:Y:S01]  /*2e50*/  IMAD.HI.U32 R53, R10, R52, RZ ;  /* 0x000000340a357227 */ /* 0x000fe200078e00ff */
[----:B------:R0:W-:Y:S02]  /*2e60*/  STL [R1+0xdcc], R12 ;  /* 0x000dcc0c01007387 */ /* 0x0001e40000100800 */
[----:B------:R-:W-:Y:S01]  /*2e70*/  IABS R50, R5 ;  /* 0x0000000500327213 */ /* 0x000fe20000000000 */
[----:B------:R-:W-:Y:S01]  /*2e80*/  IMAD.MOV R55, RZ, RZ, -R55 ;  /* 0x000000ffff377224 */ /* 0x000fe200078e0a37 */
[----:B------:R2:W-:Y:S01]  /*2e90*/  STL [R1+0xdfc], R11 ;  /* 0x000dfc0b01007387 */ /* 0x0005e20000100800 */
[----:B------:R-:W-:Y:S01]  /*2ea0*/  IMAD R49, R9, R56, R49 ;  /* 0x0000003809317224 */ /* 0x000fe200078e0231 */
[----:B-1----:R-:W-:Y:S01]  /*2eb0*/  LOP3.LUT R4, R0, 0xaa, RZ, 0xfc, !PT ;  /* 0x000000aa00047812 */ /* 0x002fe200078efcff */
[----:B------:R-:W-:Y:S01]  /*2ec0*/  IMAD.HI.U32 R7, R10, R50, RZ ;  /* 0x000000320a077227 */ /* 0x000fe200078e00ff */
[----:B------:R1:W-:Y:S02]  /*2ed0*/  STL [R1+0xe3c], R6 ;  /* 0x000e3c0601007387 */ /* 0x0003e40000100800 */
[----:B------:R-:W-:Y:S01]  /*2ee0*/  IABS R51, R4 ;  /* 0x0000000400337213 */ /* 0x000fe20000000000 */
[----:B------:R-:W-:Y:S01]  /*2ef0*/  IMAD.MOV R7, RZ, RZ, -R7 ;  /* 0x000000ffff077224 */ /* 0x000fe200078e0a07 */
[----:B------:R3:W-:Y:S01]  /*2f00*/  STL [R1+0xeb4], R5 ;  /* 0x000eb40501007387 */ /* 0x0007e20000100800 */
[----:B------:R-:W-:Y:S01]  /*2f10*/  IMAD.MOV R53, RZ, RZ, -R53 ;  /* 0x000000ffff357224 */ /* 0x000fe200078e0a35 */
[----:B0-----:R-:W-:Y:S01]  /*2f20*/  LOP3.LUT R12, R0, 0xac, RZ, 0xfc, !PT ;  /* 0x000000ac000c7812 */ /* 0x001fe200078efcff */
[----:B------:R-:W-:Y:S01]  /*2f30*/  IMAD.HI.U32 R2, R10, R51, RZ ;  /* 0x000000330a027227 */ /* 0x000fe200078e00ff */
[----:B------:R0:W-:Y:S01]  /*2f40*/  STL [R1+0xee0], R4 ;  /* 0x000ee00401007387 */ /* 0x0001e20000100800 */
[----:B--2---:R-:W-:-:S02]  /*2f50*/  LOP3.LUT R11, R0, 0xae, RZ, 0xfc, !PT ;  /* 0x000000ae000b7812 */ /* 0x004fc400078efcff */
[C---:B------:R-:W-:Y:S01]  /*2f60*/  IMAD R50, R9.reuse, R7, R50 ;  /* 0x0000000709327224 */ /* 0x040fe200078e0232 */
[----:B------:R-:W-:Y:S01]  /*2f70*/  STL [R1+0xffc], R49 ;  /* 0x000ffc3101007387 */ /* 0x000fe20000100800 */
[----:B------:R-:W-:Y:S01]  /*2f80*/  IMAD.MOV R2, RZ, RZ, -R2 ;  /* 0x000000ffff027224 */ /* 0x000fe200078e0a02 */
[----:B-1----:R-:W-:Y:S01]  /*2f90*/  LOP3.LUT R6, R0, 0xb0, RZ, 0xfc, !PT ;  /* 0x000000b000067812 */ /* 0x002fe200078efcff */
[C---:B---3--:R-:W-:Y:S01]  /*2fa0*/  IMAD R5, R9.reuse, R55, R54 ;  /* 0x0000003709057224 */ /* 0x048fe200078e0236 */
[----:B------:R-:W-:Y:S01]  /*2fb0*/  IABS R58, R12 ;  /* 0x0000000c003a7213 */ /* 0x000fe20000000000 */
[C---:B------:R-:W-:Y:S01]  /*2fc0*/  IMAD R51, R9.reuse, R2, R51 ;  /* 0x0000000209337224 */ /* 0x040fe200078e0233 */
[----:B------:R-:W-:Y:S01]  /*2fd0*/  IABS R56, R11 ;  /* 0x0000000b00387213 */ /* 0x000fe20000000000 */
[----:B0-----:R-:W-:Y:S01]  /*2fe0*/  IMAD R4, R9, R53, R52 ;  /* 0x0000003509047224 */ /* 0x001fe200078e0234 */
[----:B------:R0:W-:Y:S01]  /*2ff0*/  STL [R1+0x1ac], R5 ;  /* 0x0001ac0501007387 */ /* 0x0001e20000100800 */
[----:B------:R-:W-:Y:S01]  /*3000*/  IABS R52, R6 ;  /* 0x0000000600347213 */ /* 0x000fe20000000000 */
[----:B------:R-:W-:-:S02]  /*3010*/  IMAD.HI.U32 R59, R10, R58, RZ ;  /* 0x0000003a0a3b7227 */ /* 0x000fc400078e00ff */
[----:B------:R-:W-:Y:S02]  /*3020*/  STL [R1+0x1000], R50 ;  /* 0x0010003201007387 */ /* 0x000fe40000100800 */
[----:B------:R-:W-:Y:S02]  /*3030*/  IMAD.HI.U32 R55, R10, R52, RZ ;  /* 0x000000340a377227 */ /* 0x000fe400078e00ff */
[----:B------:R1:W-:Y:S01]  /*3040*/  STL [R1+0x1b0], R4 ;  /* 0x0001b00401007387 */ /* 0x0003e20000100800 */
[----:B0-----:R-:W-:Y:S01]  /*3050*/  LOP3.LUT R5, R0, 0xb2, RZ, 0xfc, !PT ;  /* 0x000000b200057812 */ /* 0x001fe200078efcff */
[----:B------:R-:W-:Y:S02]  /*3060*/  IMAD.HI.U32 R57, R10, R56, RZ ;  /* 0x000000380a397227 */ /* 0x000fe400078e00ff */
[----:B------:R-:W-:Y:S01]  /*3070*/  STL [R1+0x1004], R51 ;  /* 0x0010043301007387 */ /* 0x000fe20000100800 */
[----:B------:R-:W-:Y:S01]  /*3080*/  IABS R53, R5 ;  /* 0x0000000500357213 */ /* 0x000fe20000000000 */
[----:B------:R-:W-:-:S02]  /*3090*/  IMAD.MOV R59, RZ, RZ, -R59 ;  /* 0x000000ffff3b7224 */ /* 0x000fc400078e0a3b */
[----:B------:R0:W-:Y:S01]  /*30a0*/  STL [R1+0xdb4], R12 ;  /* 0x000db40c01007387 */ /* 0x0001e20000100800 */
[----:B------:R-:W-:Y:S01]  /*30b0*/  IMAD.MOV R55, RZ, RZ, -R55 ;  /* 0x000000ffff377224 */ /* 0x000fe200078e0a37 */
        /* <DEDUP_REMOVED lines=10> */
[----:B-1----:R-:W-:-:S02]  /*3160*/  LOP3.LUT R11, R0, 0xb8, RZ, 0xfc, !PT ;  /* 0x000000b8000b7812 */ /* 0x002fc400078efcff */
[----:B------:R-:W-:Y:S01]  /*3170*/  IMAD.MOV R7, RZ, RZ, -R7 ;  /* 0x000000ffff077224 */ /* 0x000fe200078e0a07 */
[----:B------:R1:W-:Y:S01]  /*3180*/  STL [R1+0xf00], R4 ;  /* 0x000f000401007387 */ /* 0x0003e20000100800 */
[C---:B------:R-:W-:Y:S01]  /*3190*/  IMAD R53, R9.reuse, R54, R53 ;  /* 0x0000003609357224 */ /* 0x040fe200078e0235 */
[----:B------:R-:W-:Y:S01]  /*31a0*/  IABS R54, R11 ;  /* 0x0000000b00367213 */ /* 0x000fe20000000000 */
[C---:B------:R-:W-:Y:S01]  /*31b0*/  IMAD R52, R9.reuse, R55, R52 ;  /* 0x0000003709347224 */ /* 0x040fe200078e0234 */
[----:B------:R-:W-:Y:S01]  /*31c0*/  IABS R60, R12 ;  /* 0x0000000c003c7213 */ /* 0x000fe20000000000 */
[C---:B------:R-:W-:Y:S01]  /*31d0*/  IMAD R2, R9.reuse, R7, R2 ;  /* 0x0000000709027224 */ /* 0x040fe200078e0202 */
[----:B--2---:R-:W-:Y:S01]  /*31e0*/  LOP3.LUT R6, R0, 0xba, RZ, 0xfc, !PT ;  /* 0x000000ba00067812 */ /* 0x004fe200078efcff */
[----:B0-----:R-:W-:Y:S02]  /*31f0*/  IMAD R5, R9, R59, R58 ;  /* 0x0000003b09057224 */ /* 0x001fe400078e023a */
[----:B------:R-:W-:Y:S01]  /*3200*/  IMAD.HI.U32 R59, R10, R54, RZ ;  /* 0x000000360a3b7227 */ /* 0x000fe200078e00ff */
[----:B------:R-:W-:-:S02]  /*3210*/  IABS R55, R6 ;  /* 0x0000000600377213 */ /* 0x000fc40000000000 */
[----:B------:R0:W-:Y:S01]  /*3220*/  STL [R1+0x1b4], R5 ;  /* 0x0001b40501007387 */ /* 0x0001e20000100800 */
[C---:B-1----:R-:W-:Y:S02]  /*3230*/  IMAD R4, R9.reuse, R57, R56 ;  /* 0x0000003909047224 */ /* 0x042fe400078e0238 */
        /* <DEDUP_REMOVED lines=36> */
[----:B------:R-:W-:-:S04]  /*3480*/  IMAD.HI.U32 R59, R10, R7, RZ ;  /* 0x000000070a3b7227 */ /* 0x000fc800078e00ff */
[----:B------:R-:W-:Y:S02]  /*3490*/  IMAD.MOV R61, RZ, RZ, -R61 ;  /* 0x000000ffff3d7224 */ /* 0x000fe400078e0a3d */
        /* <DEDUP_REMOVED lines=25> */
[----:B------:R-:W-:Y:S01]  /*3630*/  IABS R64, R11 ;  /* 0x0000000b00407213 */ /* 0x000fe20000000000 */
[----:B------:R-:W-:Y:S01]  /*3640*/  STL [R1+0x1018], R56 ;  /* 0x0010183801007387 */ /* 0x000fe20000100800 */
[C---:B-1----:R-:W-:Y:S01]  /*3650*/  IMAD R5, R9.reuse, R61, R60 ;  /* 0x0000003d09057224 */ /* 0x042fe200078e023c */
[----:B------:R-:W-:Y:S02]  /*3660*/  IABS R62, R6 ;  /* 0x00000006003e7213 */ /* 0x000fe40000000000 */
[----:B------:R-:W-:Y:S01]  /*3670*/  STL [R1+0x101c], R57 ;  /* 0x00101c3901007387 */ /* 0x000fe20000100800 */
[----:B0-----:R-:W-:Y:S01]  /*3680*/  IMAD R4, R9, R59, R7 ;  /* 0x0000003b09047224 */ /* 0x001fe200078e0207 */
[----:B------:R-:W-:Y:S01]  /*3690*/  IABS R59, R12 ;  /* 0x0000000c003b7213 */ /* 0x000fe20000000000 */
[C---:B------:R-:W-:Y:S01]  /*36a0*/  IMAD.HI.U32 R65, R10.reuse, R64, RZ ;  /* 0x000000400a417227 */ /* 0x040fe200078e00ff */
[----:B------:R0:W-:Y:S03]  /*36b0*/  STL [R1+0x1cc], R5 ;  /* 0x0001cc0501007387 */ /* 0x0001e60000100800 */
[C---:B------:R-:W-:Y:S01]  /*36c0*/  IMAD.HI.U32 R66, R10.reuse, R59, RZ ;  /* 0x0000003b0a427227 */ /* 0x040fe200078e00ff */
[----:B------:R-:W-:Y:S03]  /*36d0*/  STL [R1+0x1020], R58 ;  /* 0x0010203a01007387 */ /* 0x000fe60000100800 */
[----:B------:R-:W-:Y:S01]  /*36e0*/  IMAD.HI.U32 R63, R10, R62, RZ ;  /* 0x0000003e0a3f7227 */ /* 0x000fe200078e00ff */
[----:B------:R1:W-:Y:S01]  /*36f0*/  STL [R1+0x1d0], R4 ;  /* 0x0001d00401007387 */ /* 0x0003e20000100800 */
[----:B0-----:R-:W-:-:S02]  /*3700*/  LOP3.LUT R5, R0, 0xd0, RZ, 0xfc, !PT ;  /* 0x000000d000057812 */ /* 0x001fc400078efcff */
[----:B------:R-:W-:Y:S01]  /*3710*/  IMAD.MOV R66, RZ, RZ, -R66 ;  /* 0x000000ffff427224 */ /* 0x000fe200078e0a42 */
[----:B------:R0:W-:Y:S01]  /*3720*/  STL [R1+0xdb0], R12 ;  /* 0x000db00c01007387 */ /* 0x0001e20000100800 */
[----:B------:R-:W-:Y:S01]  /*3730*/  IMAD.MOV R65, RZ, RZ, -R65 ;  /* 0x000000ffff417224 */ /* 0x000fe200078e0a41 */
[----:B------:R-:W-:Y:S01]  /*3740*/  IABS R60, R5 ;  /* 0x00000005003c7213 */ /* 0x000fe20000000000 */
[----:B------:R-:W-:Y:S01]  /*3750*/  IMAD.MOV R63, RZ, RZ, -R63 ;  /* 0x000000ffff3f7224 */ /* 0x000fe200078e0a3f */
[----:B------:R2:W-:Y:S01]  /*3760*/  STL [R1+0xe18], R11 ;  /* 0x000e180b01007387 */ /* 0x0005e20000100800 */
[----:B------:R-:W-:Y:S01]  /*3770*/  IMAD R59, R9, R66, R59 ;  /* 0x00000042093b7224 */ /* 0x000fe200078e023b */
[----:B-1----:R-:W-:Y:S01]  /*3780*/  LOP3.LUT R4, R0, 0xd2, RZ, 0xfc, !PT ;  /* 0x000000d200047812 */ /* 0x002fe200078efcff */
[----:B------:R-:W-:Y:S01]  /*3790*/  IMAD.HI.U32 R7, R10, R60, RZ ;  /* 0x0000003c0a077227 */ /* 0x000fe200078e00ff */
[----:B------:R-:W-:Y:S02]  /*37a0*/  STL [R1+0xe48], R6 ;  /* 0x000e480601007387 */ /* 0x000fe40000100800 */
[----:B------:R-:W-:Y:S01]  /*37b0*/  IABS R61, R4 ;  /* 0x00000004003d7213 */ /* 0x000fe20000000000 */
[----:B------:R-:W-:Y:S01]  /*37c0*/  IMAD.MOV R7, RZ, RZ, -R7 ;  /* 0x000000ffff077224 */ /* 0x000fe200078e0a07 */
[----:B------:R1:W-:Y:S01]  /*37d0*/  STL [R1+0xe8c], R5 ;  /* 0x000e8c0501007387 */ /* 0x0003e20000100800 */
[C---:B0-----:R-:W-:Y:S01]  /*37e0*/  LOP3.LUT R12, R0.reuse, 0xd4, RZ, 0xfc, !PT ;  /* 0x000000d4000c7812 */ /* 0x041fe200078efcff */
[----:B------:R-:W-:Y:S01]  /*37f0*/  IMAD R58, R3, UR12, RZ ;  /* 0x0000000c033a7c24 */ /* 0x000fe2000f8e02ff */
[----:B--2---:R-:W-:Y:S01]  /*3800*/  LOP3.LUT R11, R0, 0xd6, RZ, 0xfc, !PT ;  /* 0x000000d6000b7812 */ /* 0x004fe200078efcff */
[----:B------:R0:W-:Y:S01]  /*3810*/  STL [R1+0xefc], R4 ;  /* 0x000efc0401007387 */ /* 0x0001e20000100800 */
[----:B------:R-:W-:Y:S01]  /*3820*/  IMAD.HI.U32 R2, R10, R61, RZ ;  /* 0x0000003d0a027227 */ /* 0x000fe200078e00ff */
[----:B------:R-:W-:-:S02]  /*3830*/  IABS R68, R12 ;  /* 0x0000000c00447213 */ /* 0x000fc40000000000 */
[----:B------:R-:W-:Y:S01]  /*3840*/  STL [R1+0x1024], R59 ;  /* 0x0010243b01007387 */ /* 0x000fe20000100800 */
[----:B------:R-:W-:Y:S01]  /*3850*/  IMAD.MOV R2, RZ, RZ, -R2 ;  /* 0x000000ffff027224 */ /* 0x000fe200078e0a02 */
[----:B------:R-:W-:Y:S01]  /*3860*/  IABS R66, R11 ;  /* 0x0000000b00427213 */ /* 0x000fe20000000000 */
[C---:B-1----:R-:W-:Y:S01]  /*3870*/  IMAD R5, R9.reuse, R65, R64 ;  /* 0x0000004109057224 */ /* 0x042fe200078e0240 */
[----:B------:R-:W-:Y:S01]  /*3880*/  LOP3.LUT R6, R0, 0xd8, RZ, 0xfc, !PT ;  /* 0x000000d800067812 */ /* 0x000fe200078efcff */
[C---:B------:R-:W-:Y:S02]  /*3890*/  IMAD R61, R9.reuse, R2, R61 ;  /* 0x00000002093d7224 */ /* 0x040fe400078e023d */
[----:B0-----:R-:W-:Y:S01]  /*38a0*/  IMAD R4, R9, R63, R62 ;  /* 0x0000003f09047224 */ /* 0x001fe200078e023e */
[----:B------:R0:W-:Y:S01]  /*38b0*/  STL [R1+0x1d4], R5 ;  /* 0x0001d40501007387 */ /* 0x0001e20000100800 */
[----:B------:R-:W-:Y:S01]  /*38c0*/  IMAD.HI.U32 R69, R10, R68, RZ ;  /* 0x000000440a457227 */ /* 0x000fe200078e00ff */
[----:B------:R-:W-:-:S02]  /*38d0*/  IABS R62, R6 ;  /* 0x00000006003e7213 */ /* 0x000fc40000000000 */
[----:B------:R1:W-:Y:S01]  /*38e0*/  STL [R1+0x1d8], R4 ;  /* 0x0001d80401007387 */ /* 0x0003e20000100800 */
[----:B------:R-:W-:-:S03]  /*38f0*/  IMAD.HI.U32 R67, R10, R66, RZ ;  /* 0x000000420a437227 */ /* 0x000fc600078e00ff */
[----:B------:R2:W-:Y:S01]  /*3900*/  STL [R1+0xdac], R12 ;  /* 0x000dac0c01007387 */ /* 0x0005e20000100800 */
[----:B------:R-:W-:Y:S01]  /*3910*/  IMAD R60, R9, R7, R60 ;  /* 0x00000007093c7224 */ /* 0x000fe200078e023c */
[C---:B0-----:R-:W-:Y:S01]  /*3920*/  LOP3.LUT R5, R0.reuse, 0xda, RZ, 0xfc, !PT ;  /* 0x000000da00057812 */ /* 0x041fe200078efcff */
[----:B------:R-:W-:Y:S01]  /*3930*/  IMAD.MOV R69, RZ, RZ, -R69 ;  /* 0x000000ffff457224 */ /* 0x000fe200078e0a45 */
[----:B------:R0:W-:Y:S01]  /*3940*/  STL [R1+0xdec], R11 ;  /* 0x000dec0b01007387 */ /* 0x0001e20000100800 */
[----:B------:R-:W-:Y:S01]  /*3950*/  IMAD.MOV R67, RZ, RZ, -R67 ;  /* 0x000000ffff437224 */ /* 0x000fe200078e0a43 */
[----:B-1----:R-:W-:Y:S01]  /*3960*/  LOP3.LUT R4, R0, 0xdc, RZ, 0xfc, !PT ;  /* 0x000000dc00047812 */ /* 0x002fe200078efcff */
[----:B------:R-:W-:Y:S01]  /*3970*/  IMAD.HI.U32 R65, R10, R62, RZ ;  /* 0x0000003e0a417227 */ /* 0x000fe200078e00ff */
[----:B------:R1:W-:Y:S01]  /*3980*/  STL [R1+0xe64], R6 ;  /* 0x000e640601007387 */ /* 0x0003e20000100800 */
[----:B------:R-:W-:Y:S02]  /*3990*/  IABS R63, R5 ;  /* 0x00000005003f7213 */ /* 0x000fe40000000000 */
[----:B------:R-:W-:Y:S01]  /*39a0*/  IABS R2, R4 ;  /* 0x0000000400027213 */ /* 0x000fe20000000000 */
[----:B------:R3:W-:Y:S01]  /*39b0*/  STL [R1+0xe88], R5 ;  /* 0x000e880501007387 */ /* 0x0007e20000100800 */
[C---:B--2---:R-:W-:Y:S01]  /*39c0*/  LOP3.LUT R12, R0.reuse, 0xde, RZ, 0xfc, !PT ;  /* 0x000000de000c7812 */ /* 0x044fe200078efcff */
[----:B------:R-:W-:Y:S01]  /*39d0*/  IMAD.MOV R65, RZ, RZ, -R65 ;  /* 0x000000ffff417224 */ /* 0x000fe200078e0a41 */
[----:B0-----:R-:W-:Y:S01]  /*39e0*/  LOP3.LUT R11, R0, 0xe0, RZ, 0xfc, !PT ;  /* 0x000000e0000b7812 */ /* 0x001fe200078efcff */
[----:B------:R-:W-:Y:S01]  /*39f0*/  IMAD.HI.U32 R7, R10, R2, RZ ;  /* 0x000000020a077227 */ /* 0x000fe200078e00ff */
[----:B------:R0:W-:Y:S01]  /*3a00*/  STL [R1+0xf20], R4 ;  /* 0x000f200401007387 */ /* 0x0001e20000100800 */
[----:B-1----:R-:W-:-:S02]  /*3a10*/  LOP3.LUT R6, R0, 0xe2, RZ, 0xfc, !PT ;  /* 0x000000e200067812 */ /* 0x002fc400078efcff */
[----:B------:R-:W-:Y:S02]  /*3a20*/  IMAD.MOV R7, RZ, RZ, -R7 ;  /* 0x000000ffff077224 */ /* 0x000fe400078e0a07 */
[C---:B---3--:R-:W-:Y:S01]  /*3a30*/  IMAD R5, R9.reuse, R69, R68 ;  /* 0x0000004509057224 */ /* 0x048fe200078e0244 */
[----:B------:R-:W-:Y:S01]  /*3a40*/  IABS R69, R12 ;  /* 0x0000000c00457213 */ /* 0x000fe20000000000 */
[C---:B------:R-:W-:Y:S02]  /*3a50*/  IMAD R2, R9.reuse, R7, R2 ;  /* 0x0000000709027224 */ /* 0x040fe400078e0202 */
[----:B------:R-:W-:Y:S01]  /*3a60*/  IMAD.HI.U32 R64, R10, R63, RZ ;  /* 0x0000003f0a407227 */ /* 0x000fe200078e00ff */
[----:B------:R1:W-:Y:S03]  /*3a70*/  STL [R1+0x1dc], R5 ;  /* 0x0001dc0501007387 */ /* 0x0003e60000100800 */
[----:B0-----:R-:W-:-:S02]  /*3a80*/  IMAD R4, R9, R67, R66 ;  /* 0x0000004309047224 */ /* 0x001fc400078e0242 */
[----:B------:R-:W-:-:S03]  /*3a90*/  IMAD.HI.U32 R70, R10, R69, RZ ;  /* 0x000000450a467227 */ /* 0x000fc600078e00ff */
[----:B------:R0:W-:Y:S01]  /*3aa0*/  STL [R1+0x1e4], R4 ;  /* 0x0001e40401007387 */ /* 0x0001e20000100800 */
[----:B------:R-:W-:Y:S01]  /*3ab0*/  IMAD.MOV R70, RZ, RZ, -R70 ;  /* 0x000000ffff467224 */ /* 0x000fe200078e0a46 */
[C---:B-1----:R-:W-:Y:S01]  /*3ac0*/  LOP3.LUT R5, R0.reuse, 0xe4, RZ, 0xfc, !PT ;  /* 0x000000e400057812 */ /* 0x042fe200078efcff */
[----:B------:R-:W-:Y:S01]  /*3ad0*/  IMAD R62, R9, R65, R62 ;  /* 0x00000041093e7224 */ /* 0x000fe200078e023e */
[----:B------:R1:W-:Y:S01]  /*3ae0*/  STL [R1+0x1ec], R2 ;  /* 0x0001ec0201007387 */ /* 0x0003e20000100800 */
[----:B------:R-:W-:Y:S01]  /*3af0*/  IABS R65, R6 ;  /* 0x0000000600417213 */ /* 0x000fe20000000000 */
[----:B------:R-:W-:Y:S01]  /*3b00*/  IMAD.MOV R64, RZ, RZ, -R64 ;  /* 0x000000ffff407224 */ /* 0x000fe200078e0a40 */
[----:B------:R-:W-:Y:S01]  /*3b10*/  IABS R66, R5 ;  /* 0x0000000500427213 */ /* 0x000fe20000000000 */
[----:B------:R2:W-:Y:S01]  /*3b20*/  STL [R1+0xe14], R12 ;  /* 0x000e140c01007387 */ /* 0x0005e20000100800 */
[----:B------:R-:W-:Y:S01]  /*3b30*/  IMAD R123, R123, 0x2, R58 ;  /* 0x000000027b7b7824 */ /* 0x000fe200078e023a */
[----:B0-----:R-:W-:Y:S01]  /*3b40*/  LOP3.LUT R4, R0, 0xe6, RZ, 0xfc, !PT ;  /* 0x000000e600047812 */ /* 0x001fe200078efcff */
[----:B------:R-:W-:Y:S01]  /*3b50*/  IMAD R63, R9, R64, R63 ;  /* 0x00000040093f7224 */ /* 0x000fe200078e023f */
[----:B------:R-:W-:Y:S01]  /*3b60*/  STL [R1+0xe38], R11 ;  /* 0x000e380b01007387 */ /* 0x000fe20000100800 */
[----:B------:R-:W-:Y:S01]  /*3b70*/  IMAD.HI.U32 R67, R10, R66, RZ ;  /* 0x000000420a437227 */ /* 0x000fe200078e00ff */
[----:B-1----:R-:W-:-:S02]  /*3b80*/  IABS R2, R4 ;  /* 0x0000000400027213 */ /* 0x002fc40000000000 */
[----:B------:R0:W-:Y:S01]  /*3b90*/  STL [R1+0xe84], R6 ;  /* 0x000e840601007387 */ /* 0x0001e20000100800 */
[----:B------:R-:W-:Y:S01]  /*3ba0*/  IMAD.MOV R67, RZ, RZ, -R67 ;  /* 0x000000ffff437224 */ /* 0x000fe200078e0a43 */
[----:B------:R-:W-:Y:S01]  /*3bb0*/  IABS R64, R11 ;  /* 0x0000000b00407213 */ /* 0x000fe20000000000 */
[----:B------:R-:W-:Y:S01]  /*3bc0*/  IMAD.HI.U32 R7, R10, R2, RZ ;  /* 0x000000020a077227 */ /* 0x000fe200078e00ff */
[----:B------:R1:W-:Y:S01]  /*3bd0*/  STL [R1+0xef8], R5 ;  /* 0x000ef80501007387 */ /* 0x0003e20000100800 */
[----:B--2---:R-:W-:Y:S02]  /*3be0*/  LOP3.LUT R12, R0, 0xe8, RZ, 0xfc, !PT ;  /* 0x000000e8000c7812 */ /* 0x004fe400078efcff */
[----:B------:R-:W-:Y:S01]  /*3bf0*/  IMAD.MOV R7, RZ, RZ, -R7 ;  /* 0x000000ffff077224 */ /* 0x000fe200078e0a07 */
[----:B------:R2:W-:Y:S01]  /*3c00*/  STL [R1+0xf1c], R4 ;  /* 0x000f1c0401007387 */ /* 0x0005e20000100800 */
[----:B------:R-:W-:Y:S01]  /*3c10*/  IMAD.HI.U32 R68, R10, R65, RZ ;  /* 0x000000410a447227 */ /* 0x000fe200078e00ff */
[----:B0-----:R-:W-:-:S02]  /*3c20*/  LOP3.LUT R6, R0, 0xec, RZ, 0xfc, !PT ;  /* 0x000000ec00067812 */ /* 0x001fc400078efcff */
[C---:B------:R-:W-:Y:S01]  /*3c30*/  LOP3.LUT R11, R0.reuse, 0xea, RZ, 0xfc, !PT ;  /* 0x000000ea000b7812 */ /* 0x040fe200078efcff */
[----:B------:R-:W-:Y:S01]  /*3c40*/  IMAD R2, R9, R7, R2 ;  /* 0x0000000709027224 */ /* 0x000fe200078e0202 */
[----:B-1----:R-:W-:Y:S01]  /*3c50*/  LOP3.LUT R5, R0, 0xee, RZ, 0xfc, !PT ;  /* 0x000000ee00057812 */ /* 0x002fe200078efcff */
[----:B------:R-:W-:Y:S02]  /*3c60*/  IMAD.MOV R68, RZ, RZ, -R68 ;  /* 0x000000ffff447224 */ /* 0x000fe400078e0a44 */
[----:B------:R-:W-:Y:S01]  /*3c70*/  IMAD.HI.U32 R71, R10, R64, RZ ;  /* 0x000000400a477227 */ /* 0x000fe200078e00ff */
[----:B------:R-:W-:-:S03]  /*3c80*/  IABS R7, R5 ;  /* 0x0000000500077213 */ /* 0x000fc60000000000 */
[----:B--2---:R-:W-:Y:S02]  /*3c90*/  IMAD R4, R9, R70, R69 ;  /* 0x0000004609047224 */ /* 0x004fe400078e0245 */
[----:B------:R-:W-:-:S03]  /*3ca0*/  IMAD.HI.U32 R70, R10, R7, RZ ;  /* 0x000000070a467227 */ /* 0x000fc600078e00ff */
[----:B------:R0:W-:Y:S01]  /*3cb0*/  STL [R1+0x1e8], R4 ;  /* 0x0001e80401007387 */ /* 0x0001e20000100800 */
[C---:B------:R-:W-:Y:S02]  /*3cc0*/  IMAD R65, R9.reuse, R68, R65 ;  /* 0x0000004409417224 */ /* 0x040fe400078e0241 */
[----:B------:R-:W-:Y:S02]  /*3cd0*/  IMAD.MOV R70, RZ, RZ, -R70 ;  /* 0x000000ffff467224 */ /* 0x000fe400078e0a46 */
[----:B------:R-:W-:Y:S02]  /*3ce0*/  IMAD.MOV R71, RZ, RZ, -R71 ;  /* 0x000000ffff477224 */ /* 0x000fe400078e0a47 */
[----:B------:R-:W-:Y:S02]  /*3cf0*/  IMAD R124, R124, 0x2, R123 ;  /* 0x000000027c7c7824 */ /* 0x000fe400078e027b */
[C---:B------:R-:W-:Y:S02]  /*3d00*/  IMAD R64, R9.reuse, R71, R64 ;  /* 0x0000004709407224 */ /* 0x040fe400078e0240 */
[----:B0-----:R-:W-:Y:S01]  /*3d10*/  IMAD R4, R9, R67, R66 ;  /* 0x0000004309047224 */ /* 0x001fe200078e0242 */
[----:B------:R-:W-:Y:S01]  /*3d20*/  IABS R66, R12 ;  /* 0x0000000c00427213 */ /* 0x000fe20000000000 */
[----:B------:R-:W-:Y:S01]  /*3d30*/  IMAD R125, R125, 0x2, R124 ;  /* 0x000000027d7d7824 */ /* 0x000fe200078e027c */
[----:B------:R-:W-:-:S02]  /*3d40*/  IABS R67, R11 ;  /* 0x0000000b00437213 */ /* 0x000fc40000000000 */
[----:B------:R0:W-:Y:S01]  /*3d50*/  STL [R1+0x1e0], R4 ;  /* 0x0001e00401007387 */ /* 0x0001e20000100800 */
[----:B------:R-:W-:-:S03]  /*3d60*/  IMAD.HI.U32 R73, R10, R66, RZ ;  /* 0x000000420a497227 */ /* 0x000fc600078e00ff */
[----:B------:R1:W-:Y:S01]  /*3d70*/  STL [R1+0x1f0], R2 ;  /* 0x0001f00201007387 */ /* 0x0003e20000100800 */
[----:B------:R-:W-:-:S03]  /*3d80*/  IMAD.HI.U32 R72, R10, R67, RZ ;  /* 0x000000430a487227 */ /* 0x000fc600078e00ff */
[----:B------:R2:W-:Y:S01]  /*3d90*/  STL [R1+0xde8], R12 ;  /* 0x000de80c01007387 */ /* 0x0005e20000100800 */
[----:B------:R-:W-:Y:S01]  /*3da0*/  IMAD.MOV R73, RZ, RZ, -R73 ;  /* 0x000000ffff497224 */ /* 0x000fe200078e0a49 */
[----:B0-----:R-:W-:Y:S01]  /*3db0*/  LOP3.LUT R4, R0, 0xf0, RZ, 0xfc, !PT ;  /* 0x000000f000047812 */ /* 0x001fe200078efcff */
[----:B------:R-:W-:Y:S01]  /*3dc0*/  IMAD.MOV R72, RZ, RZ, -R72 ;  /* 0x000000ffff487224 */ /* 0x000fe200078e0a48 */
[----:B------:R-:W-:Y:S01]  /*3dd0*/  STL [R1+0xe60], R11 ;  /* 0x000e600b01007387 */ /* 0x000fe20000100800 */
[C---:B------:R-:W-:Y:S01]  /*3de0*/  IMAD R66, R9.reuse, R73, R66 ;  /* 0x0000004909427224 */ /* 0x040fe200078e0242 */
[----:B-1----:R-:W-:Y:S01]  /*3df0*/  IABS R2, R6 ;  /* 0x0000000600027213 */ /* 0x002fe20000000000 */
[----:B------:R-:W-:Y:S01]  /*3e00*/  IMAD R67, R9, R72, R67 ;  /* 0x0000004809437224 */ /* 0x000fe200078e0243 */
[----:B------:R0:W-:Y:S01]  /*3e10*/  STL [R1+0xe80], R6 ;  /* 0x000e800601007387 */ /* 0x0001e20000100800 */
[----:B------:R-:W-:Y:S02]  /*3e20*/  IABS R68, R4 ;  /* 0x0000000400447213 */ /* 0x000fe40000000000 */
[----:B------:R-:W-:Y:S01]  /*3e30*/  IMAD.HI.U32 R69, R10, R2, RZ ;  /* 0x000000020a457227 */ /* 0x000fe200078e00ff */
[----:B------:R1:W-:Y:S01]  /*3e40*/  STL [R1+0xed4], R5 ;  /* 0x000ed40501007387 */ /* 0x0003e20000100800 */
[----:B--2---:R-:W-:-:S02]  /*3e50*/  LOP3.LUT R12, R0, 0x106, RZ, 0xfc, !PT ;  /* 0x00000106000c7812 */ /* 0x004fc400078efcff */
[----:B------:R-:W-:Y:S01]  /*3e60*/  IMAD.MOV R69, RZ, RZ, -R69 ;  /* 0x000000ffff457224 */ /* 0x000fe200078e0a45 */
[----:B------:R2:W-:Y:S01]  /*3e70*/  STL [R1+0xf2c], R4 ;  /* 0x000f2c0401007387 */ /* 0x0005e20000100800 */
[----:B------:R-:W-:Y:S01]  /*3e80*/  IMAD.HI.U32 R71, R10, R68, RZ ;  /* 0x000000440a477227 */ /* 0x000fe200078e00ff */
[C---:B0-----:R-:W-:Y:S02]  /*3e90*/  LOP3.LUT R6, R0.reuse, 0xf4, RZ, 0xfc, !PT ;  /* 0x000000f400067812 */ /* 0x041fe400078efcff */
[C---:B------:R-:W-:Y:S01]  /*3ea0*/  LOP3.LUT R11, R0.reuse, 0xf2, RZ, 0xfc, !PT ;  /* 0x000000f2000b7812 */ /* 0x040fe200078efcff */
[----:B------:R-:W-:Y:S01]  /*3eb0*/  IMAD.MOV R71, RZ, RZ, -R71 ;  /* 0x000000ffff477224 */ /* 0x000fe200078e0a47 */
[----:B-1----:R-:W-:-:S03]  /*3ec0*/  LOP3.LUT R5, R0, 0xf6, RZ, 0xfc, !PT ;  /* 0x000000f600057812 */ /* 0x002fc600078efcff */
[C---:B------:R-:W-:Y:S02]  /*3ed0*/  IMAD R68, R9.reuse, R71, R68 ;  /* 0x0000004709447224 */ /* 0x040fe400078e0244 */
[C---:B--2---:R-:W-:Y:S01]  /*3ee0*/  IMAD R4, R9.reuse, R69, R2 ;  /* 0x0000004509047224 */ /* 0x044fe200078e0202 */
[----:B------:R-:W-:Y:S01]  /*3ef0*/  IABS R69, R11 ;  /* 0x0000000b00457213 */ /* 0x000fe20000000000 */
[----:B------:R-:W-:Y:S01]  /*3f00*/  IMAD R2, R9, R70, R7 ;  /* 0x0000004609027224 */ /* 0x000fe200078e0207 */
[----:B------:R-:W-:Y:S02]  /*3f10*/  IABS R7, R6 ;  /* 0x0000000600077213 */ /* 0x000fe40000000000 */
[----:B------:R-:W-:Y:S01]  /*3f20*/  IABS R70, R5 ;  /* 0x0000000500467213 */ /* 0x000fe20000000000 */
[----:B------:R0:W-:Y:S01]  /*3f30*/  STL [R1+0x1f8], R4 ;  /* 0x0001f80401007387 */ /* 0x0001e20000100800 */
[----:B------:R-:W-:-:S03]  /*3f40*/  IMAD.HI.U32 R76, R10, R69, RZ ;  /* 0x000000450a4c7227 */ /* 0x000fc600078e00ff */
[----:B------:R1:W-:Y:S01]  /*3f50*/  STL [R1+0x204], R2 ;  /* 0x0002040201007387 */ /* 0x0003e20000100800 */
[----:B------:R-:W-:-:S03]  /*3f60*/  IMAD.HI.U32 R73, R10, R7, RZ ;  /* 0x000000070a497227 */ /* 0x000fc600078e00ff */
[----:B------:R2:W-:Y:S01]  /*3f70*/  STL [R1+0xde4], R11 ;  /* 0x000de40b01007387 */ /* 0x0005e20000100800 */
[----:B------:R-:W-:Y:S01]  /*3f80*/  IMAD.HI.U32 R74, R10, R70, RZ ;  /* 0x000000460a4a7227 */ /* 0x000fe200078e00ff */
[C---:B0-----:R-:W-:Y:S02]  /*3f90*/  LOP3.LUT R4, R0.reuse, 0xf8, RZ, 0xfc, !PT ;  /* 0x000000f800047812 */ /* 0x041fe400078efcff */
[----:B------:R0:W-:Y:S01]  /*3fa0*/  STL [R1+0xe34], R6 ;  /* 0x000e340601007387 */ /* 0x0001e20000100800 */
[----:B------:R-:W-:Y:S01]  /*3fb0*/  IMAD.MOV R73, RZ, RZ, -R73 ;  /* 0x000000ffff497224 */ /* 0x000fe200078e0a49 */
[C---:B-1----:R-:W-:Y:S01]  /*3fc0*/  LOP3.LUT R2, R0.reuse, 0xfa, RZ, 0xfc, !PT ;  /* 0x000000fa00027812 */ /* 0x042fe200078efcff */
[----:B------:R-:W-:Y:S01]  /*3fd0*/  IMAD.MOV R74, RZ, RZ, -R74 ;  /* 0x000000ffff4a7224 */ /* 0x000fe200078e0a4a */
[----:B------:R-:W-:Y:S01]  /*3fe0*/  IABS R72, R4 ;  /* 0x0000000400487213 */ /* 0x000fe20000000000 */
[----:B------:R1:W-:Y:S01]  /*3ff0*/  STL [R1+0xeac], R5 ;  /* 0x000eac0501007387 */ /* 0x0003e20000100800 */
[----:B------:R-:W-:Y:S01]  /*4000*/  IABS R71, R2 ;  /* 0x0000000200477213 */ /* 0x000fe20000000000 */
[----:B------:R-:W-:Y:S01]  /*4010*/  IMAD.MOV R76, RZ, RZ, -R76 ;  /* 0x000000ffff4c7224 */ /* 0x000fe200078e0a4c */
[----:B--2---:R-:W-:Y:S01]  /*4020*/  LOP3.LUT R11, R0, 0xfc, RZ, 0xfc, !PT ;  /* 0x000000fc000b7812 */ /* 0x004fe200078efcff */
[----:B------:R-:W-:Y:S01]  /*4030*/  IMAD.HI.U32 R75, R10, R72, RZ ;  /* 0x000000480a4b7227 */ /* 0x000fe200078e00ff */
[----:B------:R2:W-:Y:S01]  /*4040*/  STL [R1+0xed0], R4 ;  /* 0x000ed00401007387 */ /* 0x0005e20000100800 */
[----:B0-----:R-:W-:-:S02]  /*4050*/  LOP3.LUT R6, R0, 0x100, RZ, 0xfc, !PT ;  /* 0x0000010000067812 */ /* 0x001fc400078efcff */
[----:B------:R-:W-:Y:S01]  /*4060*/  IMAD.MOV R75, RZ, RZ, -R75 ;  /* 0x000000ffff4b7224 */ /* 0x000fe200078e0a4b */
[----:B------:R0:W-:Y:S01]  /*4070*/  STL [R1+0xf18], R2 ;  /* 0x000f180201007387 */ /* 0x0001e20000100800 */
[C---:B-1----:R-:W-:Y:S01]  /*4080*/  IMAD R5, R9.reuse, R73, R7 ;  /* 0x0000004909057224 */ /* 0x042fe200078e0207 */
[----:B------:R-:W-:Y:S01]  /*4090*/  LOP3.LUT R7, R0, 0xfe, RZ, 0xfc, !PT ;  /* 0x000000fe00077812 */ /* 0x000fe200078efcff */
[C---:B------:R-:W-:Y:S01]  /*40a0*/  IMAD R69, R9.reuse, R76, R69 ;  /* 0x0000004c09457224 */ /* 0x040fe200078e0245 */
[----:B------:R-:W-:Y:S01]  /*40b0*/  IABS R76, R11 ;  /* 0x0000000b004c7213 */ /* 0x000fe20000000000 */
[C---:B--2---:R-:W-:Y:S01]  /*40c0*/  IMAD R4, R9.reuse, R74, R70 ;  /* 0x0000004a09047224 */ /* 0x044fe200078e0246 */
[----:B------:R1:W-:Y:S01]  /*40d0*/  STL [R1+0x200], R5 ;  /* 0x0002000501007387 */ /* 0x0003e20000100800 */
[----:B------:R-:W-:Y:S01]  /*40e0*/  IMAD R70, R9, R75, R72 ;  /* 0x0000004b09467224 */ /* 0x000fe200078e0248 */
[----:B------:R-:W-:Y:S01]  /*40f0*/  IABS R72, R7 ;  /* 0x0000000700487213 */ /* 0x000fe20000000000 */
[----:B0-----:R-:W-:Y:S01]  /*4100*/  IMAD.HI.U32 R2, R10, R71, RZ ;  /* 0x000000470a027227 */ /* 0x001fe200078e00ff */
[----:B------:R0:W-:Y:S01]  /*4110*/  STL [R1+0x220], R4 ;  /* 0x0002200401007387 */ /* 0x0001e20000100800 */
[----:B------:R-:W-:-:S02]  /*4120*/  IABS R75, R6 ;  /* 0x00000006004b7213 */ /* 0x000fc40000000000 */
[----:B------:R-:W-:Y:S01]  /*4130*/  IMAD.MOV R2, RZ, RZ, -R2 ;  /* 0x000000ffff027224 */ /* 0x000fe200078e0a02 */
[----:B------:R2:W-:Y:S01]  /*4140*/  STL [R1+0xe10], R11 ;  /* 0x000e100b01007387 */ /* 0x0005e20000100800 */
[----:B------:R-:W-:Y:S01]  /*4150*/  IMAD.HI.U32 R77, R10, R76, RZ ;  /* 0x0000004c0a4d7227 */ /* 0x000fe200078e00ff */
[C---:B-1----:R-:W-:Y:S02]  /*4160*/  LOP3.LUT R5, R0.reuse, 0x102, RZ, 0xfc, !PT ;  /* 0x0000010200057812 */ /* 0x042fe400078efcff */
[----:B------:R1:W-:Y:S01]  /*4170*/  STL [R1+0xe44], R7 ;  /* 0x000e440701007387 */ /* 0x0003e20000100800 */
[----:B------:R-:W-:Y:S01]  /*4180*/  IMAD R71, R9, R2, R71 ;  /* 0x0000000209477224 */ /* 0x000fe200078e0247 */
[----:B0-----:R-:W-:Y:S01]  /*4190*/  LOP3.LUT R4, R0, 0x104, RZ, 0xfc, !PT ;  /* 0x0000010400047812 */ /* 0x001fe200078efcff */
[----:B------:R-:W-:Y:S01]  /*41a0*/  IMAD.HI.U32 R78, R10, R72, RZ ;  /* 0x000000480a4e7227 */ /* 0x000fe200078e00ff */
[----:B------:R0:W-:Y:S01]  /*41b0*/  STL [R1+0xe5c], R6 ;  /* 0x000e5c0601007387 */ /* 0x0001e20000100800 */
[----:B------:R-:W-:-:S02]  /*41c0*/  IABS R73, R5 ;  /* 0x0000000500497213 */ /* 0x000fc40000000000 */
[----:B------:R-:W-:Y:S01]  /*41d0*/  IABS R2, R4 ;  /* 0x0000000400027213 */ /* 0x000fe20000000000 */
[----:B------:R-:W-:Y:S01]  /*41e0*/  IMAD.HI.U32 R79, R10, R75, RZ ;  /* 0x0000004b0a4f7227 */ /* 0x000fe200078e00ff */
[----:B------:R3:W-:Y:S01]  /*41f0*/  STL [R1+0xef4], R5 ;  /* 0x000ef40501007387 */ /* 0x0007e20000100800 */
[----:B--2---:R-:W-:Y:S02]  /*4200*/  LOP3.LUT R11, R0, 0x108, RZ, 0xfc, !PT ;  /* 0x00000108000b7812 */ /* 0x004fe400078efcff */
[----:B-1----:R-:W-:Y:S01]  /*4210*/  IMAD.HI.U32 R7, R10, R2, RZ ;  /* 0x000000020a077227 */ /* 0x002fe200078e00ff */
[----:B------:R1:W-:Y:S01]  /*4220*/  STL [R1+0xf14], R4 ;  /* 0x000f140401007387 */ /* 0x0003e20000100800 */
[----:B0-----:R-:W-:Y:S02]  /*4230*/  LOP3.LUT R6, R0, 0x10a, RZ, 0xfc, !PT ;  /* 0x0000010a00067812 */ /* 0x001fe400078efcff */
[----:B------:R-:W-:Y:S02]  /*4240*/  IMAD.MOV R77, RZ, RZ, -R77 ;  /* 0x000000ffff4d7224 */ /* 0x000fe400078e0a4d */
[----:B------:R-:W-:-:S02]  /*4250*/  IMAD.MOV R78, RZ, RZ, -R78 ;  /* 0x000000ffff4e7224 */ /* 0x000fc400078e0a4e */
[----:B------:R-:W-:Y:S02]  /*4260*/  IMAD.MOV R79, RZ, RZ, -R79 ;  /* 0x000000ffff4f7224 */ /* 0x000fe400078e0a4f */
[----:B------:R-:W-:Y:S02]  /*4270*/  IMAD.MOV R7, RZ, RZ, -R7 ;  /* 0x000000ffff077224 */ /* 0x000fe400078e0a07 */
[C---:B---3--:R-:W-:Y:S02]  /*4280*/  IMAD R5, R9.reuse, R77, R76 ;  /* 0x0000004d09057224 */ /* 0x048fe400078e024c */
[C---:B-1----:R-:W-:Y:S02]  /*4290*/  IMAD R4, R9.reuse, R78, R72 ;  /* 0x0000004e09047224 */ /* 0x042fe400078e0248 */
[C---:B------:R-:W-:Y:S01]  /*42a0*/  IMAD R72, R9.reuse, R79, R75 ;  /* 0x0000004f09487224 */ /* 0x040fe200078e024b */
[----:B------:R-:W-:Y:S01]  /*42b0*/  IABS R79, R12 ;  /* 0x0000000c004f7213 */ /* 0x000fe20000000000 */
[----:B------:R-:W-:Y:S01]  /*42c0*/  IMAD R2, R9, R7, R2 ;  /* 0x0000000709027224 */ /* 0x000fe200078e0202 */
[----:B------:R0:W-:Y:S01]  /*42d0*/  STL [R1+0x21c], R5 ;  /* 0x00021c0501007387 */ /* 0x0001e20000100800 */
[----:B------:R-:W-:Y:S01]  /*42e0*/  IMAD.HI.U32 R74, R10, R73, RZ ;  /* 0x000000490a4a7227 */ /* 0x000fe200078e00ff */
[----:B------:R-:W-:-:S02]  /*42f0*/  IABS R75, R6 ;  /* 0x00000006004b7213 */ /* 0x000fc40000000000 */
[----:B------:R1:W-:Y:S01]  /*4300*/  STL [R1+0x218], R4 ;  /* 0x0002180401007387 */ /* 0x0003e20000100800 */
[----:B------:R-:W-:-:S03]  /*4310*/  IMAD.HI.U32 R80, R10, R79, RZ ;  /* 0x0000004f0a507227 */ /* 0x000fc600078e00ff */
[----:B------:R2:W-:Y:S01]  /*4320*/  STL [R1+0x22c], R2 ;  /* 0x00022c0201007387 */ /* 0x0005e20000100800 */
[----:B------:R-:W-:Y:S01]  /*4330*/  IMAD.MOV R80, RZ, RZ, -R80 ;  /* 0x000000ffff507224 */ /* 0x000fe200078e0a50 */
[----:B0-----:R-:W-:Y:S01]  /*4340*/  LOP3.LUT R5, R0, 0x10c, RZ, 0xfc, !PT ;  /* 0x0000010c00057812 */ /* 0x001fe200078efcff */
[----:B------:R-:W-:Y:S01]  /*4350*/  IMAD.MOV R74, RZ, RZ, -R74 ;  /* 0x000000ffff4a7224 */ /* 0x000fe200078e0a4a */
[----:B------:R0:W-:Y:S01]  /*4360*/  STL [R1+0xde0], R12 ;  /* 0x000de00c01007387 */ /* 0x0001e20000100800 */
[----:B------:R-:W-:Y:S01]  /*4370*/  IMAD.HI.U32 R78, R10, R75, RZ ;  /* 0x0000004b0a4e7227 */ /* 0x000fe200078e00ff */
[----:B-1----:R-:W-:Y:S02]  /*4380*/  LOP3.LUT R4, R0, 0x10e, RZ, 0xfc, !PT ;  /* 0x0000010e00047812 */ /* 0x002fe400078efcff */
[----:B------:R1:W-:Y:S01]  /*4390*/  STL [R1+0xe58], R11 ;  /* 0x000e580b01007387 */ /* 0x0003e20000100800 */
[----:B------:R-:W-:Y:S01]  /*43a0*/  IMAD R73, R9, R74, R73 ;  /* 0x0000004a09497224 */ /* 0x000fe200078e0249 */
[----:B--2---:R-:W-:Y:S01]  /*43b0*/  IABS R2, R5 ;  /* 0x0000000500027213 */ /* 0x004fe20000000000 */
[----:B------:R-:W-:Y:S01]  /*43c0*/  IMAD.MOV R78, RZ, RZ, -R78 ;  /* 0x000000ffff4e7224 */ /* 0x000fe200078e0a4e */
[----:B------:R-:W-:Y:S01]  /*43d0*/  IABS R7, R4 ;  /* 0x0000000400077213 */ /* 0x000fe20000000000 */
[----:B------:R2:W-:Y:S01]  /*43e0*/  STL [R1+0xe7c], R6 ;  /* 0x000e7c0601007387 */ /* 0x0005e20000100800 */
[----:B------:R-:W-:Y:S01]  /*43f0*/  IABS R74, R11 ;  /* 0x0000000b004a7213 */ /* 0x000fe20000000000 */
[----:B------:R-:W-:Y:S01]  /*4400*/  IMAD.HI.U32 R76, R10, R2, RZ ;  /* 0x000000020a4c7227 */ /* 0x000fe200078e00ff */
[C---:B0-----:R-:W-:Y:S01]  /*4410*/  LOP3.LUT R12, R0.reuse, 0x12e, RZ, 0xfc, !PT ;  /* 0x0000012e000c7812 */ /* 0x041fe200078efcff */
[----:B------:R0:W-:Y:S01]  /*4420*/  STL [R1+0xecc], R5 ;  /* 0x000ecc0501007387 */ /* 0x0001e20000100800 */
[----:B-1----:R-:W-:Y:S01]  /*4430*/  LOP3.LUT R11, R0, 0x110, RZ, 0xfc, !PT ;  /* 0x00000110000b7812 */ /* 0x002fe200078efcff */
[----:B------:R-:W-:-:S02]  /*4440*/  IMAD.HI.U32 R77, R10, R7, RZ ;  /* 0x000000070a4d7227 */ /* 0x000fc400078e00ff */
[----:B------:R1:W-:Y:S02]  /*4450*/  STL [R1+0xf28], R4 ;  /* 0x000f280401007387 */ /* 0x0003e40000100800 */
[----:B------:R-:W-:Y:S01]  /*4460*/  IMAD.MOV R76, RZ, RZ, -R76 ;  /* 0x000000ffff4c7224 */ /* 0x000fe200078e0a4c */
[C---:B--2---:R-:W-:Y:S01]  /*4470*/  LOP3.LUT R6, R0.reuse, 0x112, RZ, 0xfc, !PT ;  /* 0x0000011200067812 */ /* 0x044fe200078efcff */
[----:B------:R-:W-:Y:S01]  /*4480*/  IMAD.MOV R77, RZ, RZ, -R77 ;  /* 0x000000ffff4d7224 */ /* 0x000fe200078e0a4d */
[----:B0-----:R-:W-:Y:S01]  /*4490*/  LOP3.LUT R5, R0, 0x116, RZ, 0xfc, !PT ;  /* 0x0000011600057812 */ /* 0x001fe200078efcff */
[----:B------:R-:W-:-:S04]  /*44a0*/  IMAD.HI.U32 R81, R10, R74, RZ ;  /* 0x0000004a0a517227 */ /* 0x000fc800078e00ff */
[C---:B-1----:R-:W-:Y:S02]  /*44b0*/  IMAD R4, R9.reuse, R80, R79 ;  /* 0x0000005009047224 */ /* 0x042fe400078e024f */
[C---:B------:R-:W-:Y:S02]  /*44c0*/  IMAD R75, R9.reuse, R78, R75 ;  /* 0x0000004e094b7224 */ /* 0x040fe400078e024b */
[----:B------:R-:W-:Y:S01]  /*44d0*/  IMAD.MOV R81, RZ, RZ, -R81 ;  /* 0x000000ffff517224 */ /* 0x000fe200078e0a51 */
[----:B------:R0:W-:Y:S03]  /*44e0*/  STL [R1+0x228], R4 ;  /* 0x0002280401007387 */ /* 0x0001e60000100800 */
[C---:B------:R-:W-:Y:S02]  /*44f0*/  IMAD R74, R9.reuse, R81, R74 ;  /* 0x00000051094a7224 */ /* 0x040fe400078e024a */
[C---:B0-----:R-:W-:Y:S01]  /*4500*/  IMAD R4, R9.reuse, R76, R2 ;  /* 0x0000004c09047224 */ /* 0x041fe200078e0202 */
[----:B------:R-:W-:Y:S01]  /*4510*/  IABS R76, R11 ;  /* 0x0000000b004c7213 */ /* 0x000fe20000000000 */
[----:B------:R-:W-:Y:S01]  /*4520*/  IMAD R2, R9, R77, R7 ;  /* 0x0000004d09027224 */ /* 0x000fe200078e0207 */
[----:B------:R-:W-:-:S02]  /*4530*/  IABS R7, R5 ;  /* 0x0000000500077213 */ /* 0x000fc40000000000 */
[----:B------:R0:W-:Y:S01]  /*4540*/  STL [R1+0x248], R4 ;  /* 0x0002480401007387 */ /* 0x0001e20000100800 */
[----:B------:R-:W-:Y:S01]  /*4550*/  IABS R77, R6 ;  /* 0x00000006004d7213 */ /* 0x000fe20000000000 */
[C---:B------:R-:W-:Y:S02]  /*4560*/  IMAD.HI.U32 R83, R10.reuse, R76, RZ ;  /* 0x0000004c0a537227 */ /* 0x040fe400078e00ff */
[----:B------:R1:W-:Y:S02]  /*4570*/  STL [R1+0x244], R2 ;  /* 0x0002440201007387 */ /* 0x0003e40000100800 */
[----:B------:R-:W-:Y:S02]  /*4580*/  IMAD.HI.U32 R80, R10, R7, RZ ;  /* 0x000000070a507227 */ /* 0x000fe400078e00ff */
[----:B------:R2:W-:Y:S01]  /*4590*/  STL [R1+0xddc], R11 ;  /* 0x000ddc0b01007387 */ /* 0x0005e20000100800 */
[----:B0-----:R-:W-:Y:S01]  /*45a0*/  LOP3.LUT R4, R0, 0x118, RZ, 0xfc, !PT ;  /* 0x0000011800047812 */ /* 0x001fe200078efcff */
[----:B------:R-:W-:-:S02]  /*45b0*/  IMAD.MOV R80, RZ, RZ, -R80 ;  /* 0x000000ffff507224 */ /* 0x000fc400078e0a50 */
[----:B------:R0:W-:Y:S01]  /*45c0*/  STL [R1+0xe30], R6 ;  /* 0x000e300601007387 */ /* 0x0001e20000100800 */
[----:B------:R-:W-:Y:S01]  /*45d0*/  IMAD.HI.U32 R82, R10, R77, RZ ;  /* 0x0000004d0a527227 */ /* 0x000fe200078e00ff */
[C---:B-1----:R-:W-:Y:S02]  /*45e0*/  LOP3.LUT R2, R0.reuse, 0x114, RZ, 0xfc, !PT ;  /* 0x0000011400027812 */ /* 0x042fe400078efcff */
[----:B------:R-:W-:Y:S01]  /*45f0*/  IABS R78, R4 ;  /* 0x00000004004e7213 */ /* 0x000fe20000000000 */
[----:B------:R-:W-:Y:S01]  /*4600*/  IMAD.MOV R83, RZ, RZ, -R83 ;  /* 0x000000ffff537224 */ /* 0x000fe200078e0a53 */
[C---:B--2---:R-:W-:Y:S01]  /*4610*/  LOP3.LUT R11, R0.reuse, 0x11a, RZ, 0xfc, !PT ;  /* 0x0000011a000b7812 */ /* 0x044fe200078efcff */
[----:B------:R1:W-:Y:S01]  /*4620*/  STL [R1+0xea8], R2 ;  /* 0x000ea80201007387 */ /* 0x0003e20000100800 */
[----:B------:R-:W-:Y:S01]  /*4630*/  IMAD.MOV R82, RZ, RZ, -R82 ;  /* 0x000000ffff527224 */ /* 0x000fe200078e0a52 */
[----:B0-----:R-:W-:Y:S02]  /*4640*/  LOP3.LUT R6, R0, 0x11c, RZ, 0xfc, !PT ;  /* 0x0000011c00067812 */ /* 0x001fe400078efcff */
[----:B------:R0:W-:Y:S01]  /*4650*/  STL [R1+0xec8], R5 ;  /* 0x000ec80501007387 */ /* 0x0001e20000100800 */
[----:B------:R-:W-:-:S03]  /*4660*/  IMAD.HI.U32 R81, R10, R78, RZ ;  /* 0x0000004e0a517227 */ /* 0x000fc600078e00ff */
[----:B------:R2:W-:Y:S01]  /*4670*/  STL [R1+0xf10], R4 ;  /* 0x000f100401007387 */ /* 0x0005e20000100800 */
[C---:B------:R-:W-:Y:S01]  /*4680*/  IMAD R76, R9.reuse, R83, R76 ;  /* 0x00000053094c7224 */ /* 0x040fe200078e024c */
[----:B-1----:R-:W-:Y:S01]  /*4690*/  IABS R2, R2 ;  /* 0x0000000200027213 */ /* 0x002fe20000000000 */
[----:B------:R-:W-:Y:S02]  /*46a0*/  IMAD.MOV R81, RZ, RZ, -R81 ;  /* 0x000000ffff517224 */ /* 0x000fe400078e0a51 */
[----:B------:R-:W-:Y:S01]  /*46b0*/  IMAD R77, R9, R82, R77 ;  /* 0x00000052094d7224 */ /* 0x000fe200078e024d */
[----:B0-----:R-:W-:Y:S01]  /*46c0*/  LOP3.LUT R5, R0, 0x11e, RZ, 0xfc, !PT ;  /* 0x0000011e00057812 */ /* 0x001fe200078efcff */
[----:B------:R-:W-:-:S04]  /*46d0*/  IMAD.HI.U32 R79, R10, R2, RZ ;  /* 0x000000020a4f7227 */ /* 0x000fc800078e00ff */
[----:B------:R-:W-:Y:S02]  /*46e0*/  IMAD.MOV R79, RZ, RZ, -R79 ;  /* 0x000000ffff4f7224 */ /* 0x000fe400078e0a4f */
        /* <DEDUP_REMOVED lines=333> */
[----:B------:R-:W-:Y:S01]  /*5bc0*/  STL [R1+0xd28], R12 ;  /* 0x000d280c01007387 */ /* 0x000fe20000100800 */
        /* <DEDUP_REMOVED lines=9> */
[----:B------:R-:W-:-:S02]  /*5c60*/  IMAD.HI.U32 R106, R10, R2, RZ ;  /* 0x000000020a6a7227 */ /* 0x000fc400078e00ff */
[----:B------:R2:W-:Y:S01]  /*5c70*/  STL [R1+0xd34], R5 ;  /* 0x000d340501007387 */ /* 0x0005e20000100800 */
[----:B0-----:R-:W-:Y:S01]  /*5c80*/  LOP3.LUT R11, R0, 0x188, RZ, 0xfc, !PT ;  /* 0x00000188000b7812 */ /* 0x001fe200078efcff */
[----:B------:R-:W-:Y:S02]  /*5c90*/  IMAD.HI.U32 R107, R10, R7, RZ ;  /* 0x000000070a6b7227 */ /* 0x000fe400078e00ff */
[----:B------:R0:W-:Y:S02]  /*5ca0*/  STL [R1+0xd38], R4 ;  /* 0x000d380401007387 */ /* 0x0001e40000100800 */
[----:B------:R-:W-:Y:S01]  /*5cb0*/  IMAD.MOV R106, RZ, RZ, -R106 ;  /* 0x000000ffff6a7224 */ /* 0x000fe200078e0a6a */
[C---:B-1----:R-:W-:Y:S01]  /*5cc0*/  LOP3.LUT R6, R0.reuse, 0x18a, RZ, 0xfc, !PT ;  /* 0x0000018a00067812 */ /* 0x042fe200078efcff */
[----:B------:R-:W-:Y:S01]  /*5cd0*/  IMAD.MOV R107, RZ, RZ, -R107 ;  /* 0x000000ffff6b7224 */ /* 0x000fe200078e0a6b */
[----:B--2---:R-:W-:Y:S01]  /*5ce0*/  LOP3.LUT R5, R0, 0x18e, RZ, 0xfc, !PT ;  /* 0x0000018e00057812 */ /* 0x004fe200078efcff */
[----:B------:R-:W-:-:S04]  /*5cf0*/  IMAD.HI.U32 R111, R10, R104, RZ ;  /* 0x000000680a6f7227 */ /* 0x000fc800078e00ff */
[C---:B0-----:R-:W-:Y:S02]  /*5d00*/  IMAD R4, R9.reuse, R110, R109 ;  /* 0x0000006e09047224 */ /* 0x041fe400078e026d */
[C---:B------:R-:W-:Y:S02]  /*5d10*/  IMAD R105, R9.reuse, R108, R105 ;  /* 0x0000006c09697224 */ /* 0x040fe400078e0269 */
[----:B------:R-:W-:Y:S01]  /*5d20*/  IMAD.MOV R111, RZ, RZ, -R111 ;  /* 0x000000ffff6f7224 */ /* 0x000fe200078e0a6f */
[----:B------:R0:W-:Y:S01]  /*5d30*/  STL [R1+0x320], R4 ;  /* 0x0003200401007387 */ /* 0x0001e20000100800 */
[----:B------:R-:W-:Y:S02]  /*5d40*/  IMAD.U32 R12, RZ, RZ, UR12 ;  /* 0x0000000cff0c7e24 */ /* 0x000fe4000f8e00ff */
        /* <DEDUP_REMOVED lines=14> */
[----:B------:R-:W-:Y:S01]  /*5e30*/  IMAD.MOV R113, RZ, RZ, -R113 ;  /* 0x000000ffff717224 */ /* 0x000fe200078e0a71 */
[----:B-1----:R-:W-:Y:S01]  /*5e40*/  LOP3.LUT R2, R0, 0x18c, RZ, 0xfc, !PT ;  /* 0x0000018c00027812 */ /* 0x002fe200078efcff */
[----:B------:R-:W-:Y:S01]  /*5e50*/  IMAD.HI.U32 R112, R10, R107, RZ ;  /* 0x0000006b0a707227 */ /* 0x000fe200078e00ff */
[----:B------:R-:W-:Y:S02]  /*5e60*/  IABS R108, R4 ;  /* 0x00000004006c7213 */ /* 0x000fe40000000000 */
[C---:B--2---:R-:W-:Y:S01]  /*5e70*/  LOP3.LUT R11, R0.reuse, 0x192, RZ, 0xfc, !PT ;  /* 0x00000192000b7812 */ /* 0x044fe200078efcff */
[----:B------:R1:W-:Y:S01]  /*5e80*/  STL [R1+0xd20], R2 ;  /* 0x000d200201007387 */ /* 0x0003e20000100800 */
[----:B------:R-:W-:Y:S01]  /*5e90*/  IMAD R106, R9, R113, R106 ;  /* 0x00000071096a7224 */ /* 0x000fe200078e026a */
[----:B0-----:R-:W-:Y:S02]  /*5ea0*/  LOP3.LUT R6, R0, 0x194, RZ, 0xfc, !PT ;  /* 0x0000019400067812 */ /* 0x001fe400078efcff */
[----:B------:R0:W-:Y:S01]  /*5eb0*/  STL [R1+0xd1c], R5 ;  /* 0x000d1c0501007387 */ /* 0x0001e20000100800 */
[----:B------:R-:W-:-:S03]  /*5ec0*/  IMAD.HI.U32 R111, R10, R108, RZ ;  /* 0x0000006c0a6f7227 */ /* 0x000fc600078e00ff */
[----:B------:R2:W-:Y:S01]  /*5ed0*/  STL [R1+0xd24], R4 ;  /* 0x000d240401007387 */ /* 0x0005e20000100800 */
[----:B------:R-:W-:Y:S01]  /*5ee0*/  IMAD.MOV R111, RZ, RZ, -R111 ;  /* 0x000000ffff6f7224 */ /* 0x000fe200078e0a6f */
        /* <DEDUP_REMOVED lines=23> */
[----:B------:R1:W-:Y:S01]  /*6060*/  STL [R1+0xd08], R5 ;  /* 0x000d080501007387 */ /* 0x0003e20000100800 */
[----:B------:R-:W-:Y:S01]  /*6070*/  IABS R112, R4 ;  /* 0x0000000400707213 */ /* 0x000fe20000000000 */
[----:B------:R-:W-:Y:S01]  /*6080*/  IMAD.MOV R116, RZ, RZ, -R116 ;  /* 0x000000ffff747224 */ /* 0x000fe200078e0a74 */
[----:B------:R-:W-:Y:S01]  /*6090*/  IABS R111, R2 ;  /* 0x00000002006f7213 */ /* 0x000fe20000000000 */
[----:B------:R3:W-:Y:S01]  /*60a0*/  STL [R1+0xd04], R4 ;  /* 0x000d040401007387 */ /* 0x0007e20000100800 */
[----:B--2---:R-:W-:Y:S01]  /*60b0*/  LOP3.LUT R11, R0, 0x1c0, RZ, 0xfc, !PT ;  /* 0x000001c0000b7812 */ /* 0x004fe200078efcff */
[----:B------:R-:W-:Y:S01]  /*60c0*/  IMAD.HI.U32 R115, R10, R112, RZ ;  /* 0x000000700a737227 */ /* 0x000fe200078e00ff */
[----:B0-----:R-:W-:Y:S01]  /*60d0*/  LOP3.LUT R6, R0, 0x19c, RZ, 0xfc, !PT ;  /* 0x0000019c00067812 */ /* 0x001fe200078efcff */
[----:B------:R0:W-:Y:S02]  /*60e0*/  STL [R1+0xd00], R2 ;  /* 0x000d000201007387 */ /* 0x0001e40000100800 */
[----:B-1----:R-:W-:-:S02]  /*60f0*/  IMAD R5, R9, R113, R7 ;  /* 0x0000007109057224 */ /* 0x002fc400078e0207 */
[----:B------:R-:W-:Y:S02]  /*6100*/  IMAD.MOV R115, RZ, RZ, -R115 ;  /* 0x000000ffff737224 */ /* 0x000fe400078e0a73 */
[C---:B---3--:R-:W-:Y:S01]  /*6110*/  IMAD R4, R9.reuse, R114, R110 ;  /* 0x0000007209047224 */ /* 0x048fe200078e026e */
[----:B------:R1:W-:Y:S01]  /*6120*/  STL [R1+0x36c], R5 ;  /* 0x00036c0501007387 */ /* 0x0003e20000100800 */
[----:B------:R-:W-:Y:S01]  /*6130*/  IABS R114, R6 ;  /* 0x0000000600727213 */ /* 0x000fe20000000000 */
[C---:B------:R-:W-:Y:S02]  /*6140*/  IMAD R110, R9.reuse, R115, R112 ;  /* 0x00000073096e7224 */ /* 0x040fe400078e0270 */
[----:B0-----:R-:W-:Y:S01]  /*6150*/  IMAD.HI.U32 R2, R10, R111, RZ ;  /* 0x0000006f0a027227 */ /* 0x001fe200078e00ff */
[----:B------:R0:W-:Y:S03]  /*6160*/  STL [R1+0x368], R4 ;  /* 0x0003680401007387 */ /* 0x0001e60000100800 */
[----:B------:R-:W-:Y:S01]  /*6170*/  IMAD.MOV R2, RZ, RZ, -R2 ;  /* 0x000000ffff027224 */ /* 0x000fe200078e0a02 */
[----:B------:R2:W-:Y:S01]  /*6180*/  STL [R1+0xcfc], R6 ;  /* 0x000cfc0601007387 */ /* 0x0005e20000100800 */
[----:B-1----:R-:W-:Y:S01]  /*6190*/  LOP3.LUT R5, R0, 0x1a0, RZ, 0xfc, !PT ;  /* 0x000001a000057812 */ /* 0x002fe200078efcff */
[----:B------:R-:W-:-:S02]  /*61a0*/  IMAD R109, R9, R116, R109 ;  /* 0x00000074096d7224 */ /* 0x000fc400078e026d */
[----:B------:R-:W-:Y:S01]  /*61b0*/  IMAD R111, R9, R2, R111 ;  /* 0x00000002096f7224 */ /* 0x000fe200078e026f */
[----:B------:R-:W-:Y:S01]  /*61c0*/  IABS R112, R5 ;  /* 0x0000000500707213 */ /* 0x000fe20000000000 */
[----:B------:R-:W-:Y:S01]  /*61d0*/  IMAD.U32 R2, RZ, RZ, UR12 ;  /* 0x0000000cff027e24 */ /* 0x000fe2000f8e00ff */
[----:B0-----:R-:W-:Y:S01]  /*61e0*/  LOP3.LUT R4, R0, 0x1a2, RZ, 0xfc, !PT ;  /* 0x000001a200047812 */ /* 0x001fe200078efcff */
[----:B------:R-:W-:Y:S01]  /*61f0*/  IMAD.HI.U32 R115, R10, R114, RZ ;  /* 0x000000720a737227 */ /* 0x000fe200078e00ff */
[----:B------:R0:W-:Y:S02]  /*6200*/  STL [R1+0xcf8], R5 ;  /* 0x000cf80501007387 */ /* 0x0001e40000100800 */
[----:B------:R-:W-:Y:S01]  /*6210*/  IABS R113, R4 ;  /* 0x0000000400717213 */ /* 0x000fe20000000000 */
[----:B------:R-:W-:Y:S01]  /*6220*/  IMAD.U32 R116, RZ, RZ, UR12 ;  /* 0x0000000cff747e24 */ /* 0x000fe2000f8e00ff */
[----:B------:R1:W-:Y:S01]  /*6230*/  STL [R1+0xcf4], R4 ;  /* 0x000cf40401007387 */ /* 0x0003e20000100800 */
[----:B------:R-:W-:-:S02]  /*6240*/  IMAD R57, R2, 0x2, R125 ;  /* 0x0000000202397824 */ /* 0x000fc400078e027d */
[----:B------:R-:W-:Y:S01]  /*6250*/  IMAD.HI.U32 R2, R10, R113, RZ ;  /* 0x000000710a027227 */ /* 0x000fe200078e00ff */
[----:B--2---:R-:W2:Y:S01]  /*6260*/  S2R R6, SR_TID.X ;  /* 0x0000000000067919 */ /* 0x004ea20000002100 */
[----:B0-----:R-:W-:Y:S02]  /*6270*/  LOP3.LUT R5, R0, 0x1a8, RZ, 0xfc, !PT ;  /* 0x000001a800057812 */ /* 0x001fe400078efcff */
[----:B------:R-:W-:Y:S02]  /*6280*/  IMAD.MOV R115, RZ, RZ, -R115 ;  /* 0x000000ffff737224 */ /* 0x000fe400078e0a73 */
[----:B------:R-:W-:Y:S02]  /*6290*/  IMAD R3, R116, 0x2, R57 ;  /* 0x0000000274037824 */ /* 0x000fe400078e0239 */
[----:B------:R-:W-:-:S03]  /*62a0*/  IMAD.HI.U32 R7, R10, R112, RZ ;  /* 0x000000700a077227 */ /* 0x000fc600078e00ff */
[----:B------:R0:W-:Y:S01]  /*62b0*/  STL [R1+0x14], R3 ;  /* 0x0000140301007387 */ /* 0x0001e20000100800 */
[----:B------:R-:W-:Y:S02]  /*62c0*/  IMAD.MOV R2, RZ, RZ, -R2 ;  /* 0x000000ffff027224 */ /* 0x000fe400078e0a02 */
[----:B-1----:R-:W-:Y:S02]  /*62d0*/  IMAD R4, R9, R115, R114 ;  /* 0x0000007309047224 */ /* 0x002fe400078e0272 */
[----:B------:R-:W-:Y:S02]  /*62e0*/  IMAD.U32 R114, RZ, RZ, UR12 ;  /* 0x0000000cff727e24 */ /* 0x000fe4000f8e00ff */
[----:B------:R-:W-:Y:S01]  /*62f0*/  IMAD R56, R117, 0x2, R3 ;  /* 0x0000000275387824 */ /* 0x000fe200078e0203 */
[----:B------:R1:W-:Y:S01]  /*6300*/  STL [R1+0x380], R4 ;  /* 0x0003800401007387 */ /* 0x0003e20000100800 */
[----:B------:R-:W-:Y:S01]  /*6310*/  IMAD.MOV R7, RZ, RZ, -R7 ;  /* 0x000000ffff077224 */ /* 0x000fe200078e0a07 */
[----:B0-----:R-:W-:Y:S01]  /*6320*/  LOP3.LUT R3, R0, 0x1b0, RZ, 0xfc, !PT ;  /* 0x000001b000037812 */ /* 0x001fe200078efcff */
[C---:B------:R-:W-:Y:S01]  /*6330*/  IMAD R113, R9.reuse, R2, R113 ;  /* 0x0000000209717224 */ /* 0x040fe200078e0271 */
[----:B------:R0:W-:Y:S01]  /*6340*/  STL [R1+0xcf0], R5 ;  /* 0x000cf00501007387 */ /* 0x0001e20000100800 */
[----:B------:R-:W-:Y:S01]  /*6350*/  IMAD.U32 R2, RZ, RZ, UR12 ;  /* 0x0000000cff027e24 */ /* 0x000fe2000f8e00ff */
[----:B------:R-:W-:Y:S01]  /*6360*/  IABS R115, R3 ;  /* 0x0000000300737213 */ /* 0x000fe20000000000 */
[----:B------:R-:W-:Y:S01]  /*6370*/  IMAD R55, R114, 0x2, R56 ;  /* 0x0000000272377824 */ /* 0x000fe200078e0238 */
[----:B------:R-:W-:Y:S01]  /*6380*/  IABS R114, R5 ;  /* 0x0000000500727213 */ /* 0x000fe20000000000 */
[----:B------:R-:W-:Y:S01]  /*6390*/  IMAD R112, R9, R7, R112 ;  /* 0x0000000709707224 */ /* 0x000fe200078e0270 */
[----:B-1----:R-:W-:Y:S01]  /*63a0*/  LOP3.LUT R4, R0, 0x1aa, RZ, 0xfc, !PT ;  /* 0x000001aa00047812 */ /* 0x002fe200078efcff */
[----:B------:R-:W-:-:S02]  /*63b0*/  IMAD.U32 R7, RZ, RZ, UR12 ;  /* 0x0000000cff077e24 */ /* 0x000fc4000f8e00ff */
[----:B------:R-:W-:Y:S01]  /*63c0*/  IMAD R54, R2, 0x2, R55 ;  /* 0x0000000202367824 */ /* 0x000fe200078e0237 */
[----:B------:R-:W-:Y:S01]  /*63d0*/  IABS R2, R4 ;  /* 0x0000000400027213 */ /* 0x000fe20000000000 */
[----:B------:R1:W-:Y:S01]  /*63e0*/  STL [R1+0xcec], R4 ;  /* 0x000cec0401007387 */ /* 0x0003e20000100800 */
[----:B0-----:R-:W-:Y:S01]  /*63f0*/  LOP3.LUT R5, R0, 0x1b2, RZ, 0xfc, !PT ;  /* 0x000001b200057812 */ /* 0x001fe200078efcff */
[----:B------:R-:W-:Y:S02]  /*6400*/  IMAD R53, R7, 0x2, R54 ;  /* 0x0000000207357824 */ /* 0x000fe400078e0236 */
[----:B------:R-:W-:Y:S01]  /*6410*/  IMAD.HI.U32 R7, R10, R114, RZ ;  /* 0x000000720a077227 */ /* 0x000fe200078e00ff */
[----:B------:R0:W-:Y:S03]  /*6420*/  STL [R1+0xce8], R3 ;  /* 0x000ce80301007387 */ /* 0x0001e60000100800 */
[----:B------:R-:W-:-:S02]  /*6430*/  IMAD R52, R116, 0x2, R53 ;  /* 0x0000000274347824 */ /* 0x000fc400078e0235 */
[----:B------:R-:W-:Y:S01]  /*6440*/  IMAD.MOV R7, RZ, RZ, -R7 ;  /* 0x000000ffff077224 */ /* 0x000fe200078e0a07 */
[----:B-1----:R-:W-:Y:S01]  /*6450*/  LOP3.LUT R4, R0, 0x1b8, RZ, 0xfc, !PT ;  /* 0x000001b800047812 */ /* 0x002fe200078efcff */
[----:B------:R-:W-:Y:S02]  /*6460*/  IMAD R51, R117, 0x2, R52 ;  /* 0x0000000275337824 */ /* 0x000fe400078e0234 */
[----:B------:R-:W-:-:S04]  /*6470*/  IMAD.HI.U32 R117, R10, R2, RZ ;  /* 0x000000020a757227 */ /* 0x000fc800078e00ff */
[----:B------:R-:W-:Y:S02]  /*6480*/  IMAD R50, R118, 0x2, R51 ;  /* 0x0000000276327824 */ /* 0x000fe400078e0233 */
[----:B------:R-:W-:Y:S02]  /*6490*/  IMAD.MOV R117, RZ, RZ, -R117 ;  /* 0x000000ffff757224 */ /* 0x000fe400078e0a75 */
[----:B------:R-:W-:Y:S02]  /*64a0*/  IMAD R114, R9, R7, R114 ;  /* 0x0000000709727224 */ /* 0x000fe400078e0272 */
[----:B------:R-:W-:Y:S02]  /*64b0*/  IMAD.U32 R7, RZ, RZ, UR12 ;  /* 0x0000000cff077e24 */ /* 0x000fe4000f8e00ff */
[----:B------:R-:W-:Y:S02]  /*64c0*/  IMAD R49, R119, 0x2, R50 ;  /* 0x0000000277317824 */ /* 0x000fe400078e0232 */
[----:B0-----:R-:W-:-:S02]  /*64d0*/  IMAD R3, R9, R117, R2 ;  /* 0x0000007509037224 */ /* 0x001fc400078e0202 */
[----:B------:R-:W-:Y:S02]  /*64e0*/  IMAD.U32 R2, RZ, RZ, UR12 ;  /* 0x0000000cff027e24 */ /* 0x000fe4000f8e00ff */
[C---:B------:R-:W-:Y:S01]  /*64f0*/  IMAD R48, R7.reuse, 0x2, R49 ;  /* 0x0000000207307824 */ /* 0x040fe200078e0231 */
[----:B------:R0:W-:Y:S01]  /*6500*/  STL [R1+0xec], R3 ;  /* 0x0000ec0301007387 */ /* 0x0001e20000100800 */
[----:B------:R-:W-:Y:S02]  /*6510*/  IMAD.U32 R117, RZ, RZ, UR12 ;  /* 0x0000000cff757e24 */ /* 0x000fe4000f8e00ff */
[----:B------:R-:W-:Y:S01]  /*6520*/  IMAD R47, R2, 0x2, R48 ;  /* 0x00000002022f7824 */ /* 0x000fe200078e0230 */
[----:B------:R-:W-:Y:S01]  /*6530*/  IABS R2, R5 ;  /* 0x0000000500027213 */ /* 0x000fe20000000000 */
[----:B------:R-:W-:Y:S01]  /*6540*/  IMAD.HI.U32 R116, R10, R115, RZ ;  /* 0x000000730a747227 */ /* 0x000fe200078e00ff */
[----:B------:R1:W-:Y:S03]  /*6550*/  STL [R1+0xce4], R5 ;  /* 0x000ce40501007387 */ /* 0x0003e60000100800 */
[----:B------:R-:W-:Y:S01]  /*6560*/  IMAD R46, R7, 0x2, R47 ;  /* 0x00000002072e7824 */ /* 0x000fe200078e022f */
[----:B0-----:R-:W-:Y:S01]  /*6570*/  LOP3.LUT R3, R0, 0x1ba, RZ, 0xfc, !PT ;  /* 0x000001ba00037812 */ /* 0x001fe200078efcff */
[----:B------:R-:W-:Y:S01]  /*6580*/  IMAD.MOV R116, RZ, RZ, -R116 ;  /* 0x000000ffff747224 */ /* 0x000fe200078e0a74 */
[----:B------:R0:W-:Y:S01]  /*6590*/  STL [R1+0xce0], R4 ;  /* 0x000ce00401007387 */ /* 0x0001e20000100800 */
[----:B------:R-:W-:Y:S01]  /*65a0*/  IMAD R45, R117, 0x2, R46 ;  /* 0x00000002752d7824 */ /* 0x000fe200078e022e */
[----:B------:R-:W-:Y:S01]  /*65b0*/  IABS R7, R3 ;  /* 0x0000000300077213 */ /* 0x000fe20000000000 */
[----:B------:R-:W-:Y:S01]  /*65c0*/  IMAD.HI.U32 R117, R10, R2, RZ ;  /* 0x000000020a757227 */ /* 0x000fe200078e00ff */
[----:B------:R3:W-:Y:S03]  /*65d0*/  STL [R1+0xcdc], R3 ;  /* 0x000cdc0301007387 */ /* 0x0007e60000100800 */
[----:B-1----:R-:W-:-:S02]  /*65e0*/  IMAD.MOV.U32 R5, RZ, RZ, R121 ;  /* 0x000000ffff057224 */ /* 0x002fc400078e0079 */
[----:B------:R-:W-:Y:S02]  /*65f0*/  IMAD.U32 R121, RZ, RZ, UR12 ;  /* 0x0000000cff797e24 */ /* 0x000fe4000f8e00ff */
[----:B------:R-:W-:Y:S02]  /*6600*/  IMAD R44, R118, 0x2, R45 ;  /* 0x00000002762c7824 */ /* 0x000fe400078e022d */
[----:B------:R-:W-:Y:S02]  /*6610*/  IMAD.MOV R117, RZ, RZ, -R117 ;  /* 0x000000ffff757224 */ /* 0x000fe400078e0a75 */
[----:B------:R-:W-:Y:S01]  /*6620*/  IMAD R115, R9, R116, R115 ;  /* 0x0000007409737224 */ /* 0x000fe200078e0273 */
[----:B------:R-:W-:Y:S01]  /*6630*/  IABS R116, R4 ;  /* 0x0000000400747213 */ /* 0x000fe20000000000 */
[----:B------:R-:W-:-:S04]  /*6640*/  IMAD.HI.U32 R119, R10, R7, RZ ;  /* 0x000000070a777227 */ /* 0x000fc800078e00ff */
[----:B0-----:R-:W-:Y:S02]  /*6650*/  IMAD.MOV.U32 R4, RZ, RZ, R122 ;  /* 0x000000ffff047224 */ /* 0x001fe400078e007a */
[----:B------:R-:W-:Y:S02]  /*6660*/  IMAD.U32 R122, RZ, RZ, UR12 ;  /* 0x0000000cff7a7e24 */ /* 0x000fe4000f8e00ff */
[----:B------:R-:W-:Y:S02]  /*6670*/  IMAD R43, R121, 0x2, R44 ;  /* 0x00000002792b7824 */ /* 0x000fe400078e022c */
[----:B---3--:R-:W-:Y:S02]  /*6680*/  IMAD R3, R9, R117, R2 ;  /* 0x0000007509037224 */ /* 0x008fe400078e0202 */
[----:B------:R-:W-:Y:S02]  /*6690*/  IMAD.MOV R119, RZ, RZ, -R119 ;  /* 0x000000ffff777224 */ /* 0x000fe400078e0a77 */
[----:B------:R-:W-:Y:S01]  /*66a0*/  IMAD.U32 R2, RZ, RZ, UR12 ;  /* 0x0000000cff027e24 */ /* 0x000fe2000f8e00ff */
[----:B------:R0:W-:Y:S01]  /*66b0*/  STL [R1+0xe8], R3 ;  /* 0x0000e80301007387 */ /* 0x0001e20000100800 */
[----:B------:R-:W-:-:S02]  /*66c0*/  IMAD R42, R122, 0x2, R43 ;  /* 0x000000027a2a7824 */ /* 0x000fc400078e022b */
[----:B------:R-:W-:-:S04]  /*66d0*/  IMAD.HI.U32 R118, R10, R116, RZ ;  /* 0x000000740a767227 */ /* 0x000fc800078e00ff */
[----:B------:R-:W-:Y:S01]  /*66e0*/  IMAD R41, R2, 0x2, R42 ;  /* 0x0000000202297824 */ /* 0x000fe200078e022a */
[----:B--2---:R-:W-:Y:S01]  /*66f0*/  LOP3.LUT R2, R6, 0x7f, RZ, 0xc0, !PT ;  /* 0x0000007f06027812 */ /* 0x004fe200078ec0ff */
[----:B------:R-:W-:Y:S01]  /*6700*/  IMAD.MOV R118, RZ, RZ, -R118 ;  /* 0x000000ffff767224 */ /* 0x000fe200078e0a76 */
[----:B------:R-:W-:Y:S01]  /*6710*/  LOP3.LUT R6, R0, 0x1c2, RZ, 0xfc, !PT ;  /* 0x000001c200067812 */ /* 0x000fe200078efcff */
[C---:B0-----:R-:W-:Y:S02]  /*6720*/  IMAD R3, R9.reuse, R119, R7 ;  /* 0x0000007709037224 */ /* 0x041fe400078e0207 */
[----:B------:R-:W-:Y:S02]  /*6730*/  IMAD.U32 R7, RZ, RZ, UR12 ;  /* 0x0000000cff077e24 */ /* 0x000fe4000f8e00ff */
[----:B------:R-:W-:Y:S01]  /*6740*/  IMAD.U32 R117, RZ, RZ, UR12 ;  /* 0x0000000cff757e24 */ /* 0x000fe2000f8e00ff */
[----:B------:R0:W-:Y:S01]  /*6750*/  STL [R1+0xe4], R3 ;  /* 0x0000e40301007387 */ /* 0x0001e20000100800 */
[----:B------:R-:W-:-:S02]  /*6760*/  IMAD R116, R9, R118, R116 ;  /* 0x0000007609747224 */ /* 0x000fc400078e0274 */
[----:B------:R-:W-:Y:S01]  /*6770*/  IMAD.U32 R118, RZ, RZ, UR12 ;  /* 0x0000000cff767e24 */ /* 0x000fe2000f8e00ff */
[----:B------:R1:W-:Y:S01]  /*6780*/  STL [R1+0xcd8], R11 ;  /* 0x000cd80b01007387 */ /* 0x0003e20000100800 */
[----:B------:R-:W-:Y:S02]  /*6790*/  IMAD R5, R5, 0x80, R2 ;  /* 0x0000008005057824 */ /* 0x000fe400078e0202 */
[----:B------:R-:W-:Y:S01]  /*67a0*/  IMAD.U32 R119, RZ, RZ, UR12 ;  /* 0x0000000cff777e24 */ /* 0x000fe2000f8e00ff */
[----:B------:R2:W-:Y:S01]  /*67b0*/  STL [R1+0xcd4], R6 ;  /* 0x000cd40601007387 */ /* 0x0005e20000100800 */
[----:B0-----:R-:W-:Y:S01]  /*67c0*/  IMAD R3, R7, 0x2, R41 ;  /* 0x0000000207037824 */ /* 0x001fe200078e0229 */
[----:B------:R-:W-:Y:S02]  /*67d0*/  IABS R7, R6 ;  /* 0x0000000600077213 */ /* 0x000fe40000000000 */
[----:B------:R-:W-:Y:S01]  /*67e0*/  STL [R1+0xb94], R5 ;  /* 0x000b940501007387 */ /* 0x000fe20000100800 */
[----:B------:R-:W-:Y:S01]  /*67f0*/  ISETP.GE.AND P1, PT, R5, RZ, PT ;  /* 0x000000ff0500720c */ /* 0x000fe20003f26270 */
[----:B------:R-:W-:Y:S01]  /*6800*/  IMAD R40, R117, 0x2, R3 ;  /* 0x0000000275287824 */ /* 0x000fe200078e0203 */
[----:B------:R-:W-:-:S02]  /*6810*/  IABS R117, R11 ;  /* 0x0000000b00757213 */ /* 0x000fc40000000000 */
[----:B-1----:R-:W-:Y:S01]  /*6820*/  LOP3.LUT R11, R0, 0x1d0, RZ, 0xfc, !PT ;  /* 0x000001d0000b7812 */ /* 0x002fe200078efcff */
[----:B------:R-:W-:Y:S01]  /*6830*/  IMAD R39, R118, 0x2, R40 ;  /* 0x0000000276277824 */ /* 0x000fe200078e0228 */
[----:B------:R-:W-:Y:S01]  /*6840*/  IABS R118, R5 ;  /* 0x0000000500767213 */ /* 0x000fe20000000000 */
[----:B------:R-:W-:-:S04]  /*6850*/  IMAD.HI.U32 R121, R10, R117, RZ ;  /* 0x000000750a797227 */ /* 0x000fc800078e00ff */
[----:B------:R-:W-:Y:S02]  /*6860*/  IMAD R38, R119, 0x2, R39 ;  /* 0x0000000277267824 */ /* 0x000fe400078e0227 */
[----:B------:R-:W-:-:S04]  /*6870*/  IMAD.HI.U32 R119, R10, R7, RZ ;  /* 0x000000070a777227 */ /* 0x000fc800078e00ff */
[----:B------:R-:W-:Y:S02]  /*6880*/  IMAD R37, R122, 0x2, R38 ;  /* 0x000000027a257824 */ /* 0x000fe400078e0226 */
[----:B------:R-:W-:-:S04]  /*6890*/  IMAD.HI.U32 R122, R4, R118, RZ ;  /* 0x00000076047a7227 */ /* 0x000fc800078e00ff */
[----:B--2---:R-:W-:Y:S02]  /*68a0*/  IMAD.U32 R6, RZ, RZ, UR12 ;  /* 0x0000000cff067e24 */ /* 0x004fe4000f8e00ff */
[----:B------:R-:W-:Y:S02]  /*68b0*/  IMAD.MOV R119, RZ, RZ, -R119 ;  /* 0x000000ffff777224 */ /* 0x000fe400078e0a77 */
[----:B------:R-:W-:Y:S02]  /*68c0*/  IMAD.MOV R121, RZ, RZ, -R121 ;  /* 0x000000ffff797224 */ /* 0x000fe400078e0a79 */
[----:B------:R-:W-:Y:S02]  /*68d0*/  IMAD.MOV R122, RZ, RZ, -R122 ;  /* 0x000000ffff7a7224 */ /* 0x000fe400078e0a7a */
[----:B------:R-:W-:Y:S02]  /*68e0*/  IMAD.U32 R4, RZ, RZ, UR12 ;  /* 0x0000000cff047e24 */ /* 0x000fe4000f8e00ff */
[----:B------:R-:W-:-:S02]  /*68f0*/  IMAD R36, R6, 0x2, R37 ;  /* 0x0000000206247824 */ /* 0x000fc400078e0225 */
[C---:B------:R-:W-:Y:S02]  /*6900*/  IMAD R6, R9.reuse, R119, R7 ;  /* 0x0000007709067224 */ /* 0x040fe400078e0207 */
[----:B------:R-:W-:Y:S02]  /*6910*/  IMAD R117, R9, R121, R117 ;  /* 0x0000007909757224 */ /* 0x000fe400078e0275 */
[----:B------:R-:W-:Y:S01]  /*6920*/  IMAD R7, R120, R122, R118 ;  /* 0x0000007a78077224 */ /* 0x000fe200078e0276 */
[----:B------:R0:W-:Y:S01]  /*6930*/  STL [R1+0xe0], R6 ;  /* 0x0000e00601007387 */ /* 0x0001e20000100800 */
[----:B------:R-:W-:Y:S02]  /*6940*/  IMAD.U32 R121, RZ, RZ, UR12 ;  /* 0x0000000cff797e24 */ /* 0x000fe4000f8e00ff */
[----:B------:R-:W-:Y:S01]  /*6950*/  IMAD R35, R4, 0x2, R36 ;  /* 0x0000000204237824 */ /* 0x000fe200078e0224 */
[----:B------:R-:W-:Y:S01]  /*6960*/  ISETP.GT.U32.AND P0, PT, R120, R7, PT ;  /* 0x000000077800720c */ /* 0x000fe20003f04070 */
[----:B------:R-:W-:Y:S01]  /*6970*/  IMAD.U32 R118, RZ, RZ, UR12 ;  /* 0x0000000cff767e24 */ /* 0x000fe2000f8e00ff */
[----:B------:R-:W-:Y:S01]  /*6980*/  STL [R1+0xcd0], R14 ;  /* 0x000cd00e01007387 */ /* 0x000fe20000100800 */
[----:B------:R-:W-:Y:S01]  /*6990*/  IMAD R34, R121, 0x2, R35 ;  /* 0x0000000279227824 */ /* 0x000fe200078e0223 */
[----:B------:R-:W-:Y:S01]  /*69a0*/  IABS R121, R13 ;  /* 0x0000000d00797213 */ /* 0x000fe20000000000 */
[----:B------:R-:W-:Y:S01]  /*69b0*/  IMAD.U32 R119, RZ, RZ, UR12 ;  /* 0x0000000cff777e24 */ /* 0x000fe2000f8e00ff */
[----:B------:R-:W-:Y:S01]  /*69c0*/  STL [R1+0xccc], R13 ;  /* 0x000ccc0d01007387 */ /* 0x000fe20000100800 */
[----:B------:R-:W-:Y:S01]  /*69d0*/  IMAD R33, R118, 0x2, R34 ;  /* 0x0000000276217824 */ /* 0x000fe200078e0222 */
[----:B------:R-:W-:Y:S01]  /*69e0*/  IABS R118, R14 ;  /* 0x0000000e00767213 */ /* 0x000fe20000000000 */
[----:B------:R-:W-:Y:S01]  /*69f0*/  IMAD.U32 R122, RZ, RZ, UR12 ;  /* 0x0000000cff7a7e24 */ /* 0x000fe2000f8e00ff */
[----:B------:R1:W-:Y:S01]  /*6a00*/  STL [R1+0xcc8], R11 ;  /* 0x000cc80b01007387 */ /* 0x0003e20000100800 */
[----:B------:R-:W-:Y:S01]  /*6a10*/  IMAD R32, R119, 0x2, R33 ;  /* 0x0000000277207824 */ /* 0x000fe200078e0221 */
[----:B------:R-:W-:Y:S01]  /*6a20*/  IABS R119, R11 ;  /* 0x0000000b00777213 */ /* 0x000fe20000000000 */
[----:B0-----:R-:W-:-:S02]  /*6a30*/  IMAD.U32 R6, RZ, RZ, UR12 ;  /* 0x0000000cff067e24 */ /* 0x001fc4000f8e00ff */
[----:B------:R-:W-:Y:S02]  /*6a40*/  IMAD R31, R122, 0x2, R32 ;  /* 0x000000027a1f7824 */ /* 0x000fe400078e0220 */
[----:B------:R-:W-:Y:S02]  /*6a50*/  @!P0 IMAD.IADD R7, R7, 0x1, -R120 ;  /* 0x0000000107078824 */ /* 0x000fe400078e0a78 */
[----:B------:R-:W-:Y:S02]  /*6a60*/  IMAD R30, R6, 0x2, R31 ;  /* 0x00000002061e7824 */ /* 0x000fe400078e021f */
[----:B------:R-:W-:Y:S01]  /*6a70*/  IMAD.HI.U32 R6, R10, R118, RZ ;  /* 0x000000760a067227 */ /* 0x000fe200078e00ff */
[----:B------:R-:W-:-:S03]  /*6a80*/  ISETP.GT.U32.AND P0, PT, R120, R7, PT ;  /* 0x000000077800720c */ /* 0x000fc60003f04070 */
[----:B------:R-:W-:-:S04]  /*6a90*/  IMAD.HI.U32 R122, R10, R121, RZ ;  /* 0x000000790a7a7227 */ /* 0x000fc800078e00ff */
[----:B------:R-:W-:Y:S02]  /*6aa0*/  IMAD R29, R4, 0x2, R30 ;  /* 0x00000002041d7824 */ /* 0x000fe400078e021e */
[----:B-1----:R-:W-:Y:S02]  /*6ab0*/  IMAD.MOV R11, RZ, RZ, -R6 ;  /* 0x000000ffff0b7224 */ /* 0x002fe400078e0a06 */
[----:B------:R-:W-:Y:S02]  /*6ac0*/  IMAD.MOV R122, RZ, RZ, -R122 ;  /* 0x000000ffff7a7224 */ /* 0x000fe400078e0a7a */
[----:B------:R-:W-:Y:S02]  /*6ad0*/  IMAD.U32 R6, RZ, RZ, UR12 ;  /* 0x0000000cff067e24 */ /* 0x000fe4000f8e00ff */
[----:B------:R-:W-:Y:S02]  /*6ae0*/  IMAD R28, R12, 0x2, R29 ;  /* 0x000000020c1c7824 */ /* 0x000fe400078e021d */
[----:B------:R-:W-:-:S02]  /*6af0*/  IMAD R118, R9, R11, R118 ;  /* 0x0000000b09767224 */ /* 0x000fc400078e0276 */
[----:B------:R-:W-:-:S03]  /*6b00*/  IMAD.HI.U32 R4, R10, R119, RZ ;  /* 0x000000770a047227 */ /* 0x000fc600078e00ff */
[----:B------:R-:W-:Y:S01]  /*6b10*/  STL [R1+0xf54], R118 ;  /* 0x000f547601007387 */ /* 0x000fe20000100800 */
[----:B------:R-:W-:Y:S02]  /*6b20*/  IMAD R11, R9, R122, R121 ;  /* 0x0000007a090b7224 */ /* 0x000fe400078e0279 */
[----:B------:R-:W-:Y:S02]  /*6b30*/  IMAD.U32 R121, RZ, RZ, UR12 ;  /* 0x0000000cff797e24 */ /* 0x000fe4000f8e00ff */
[----:B------:R-:W-:Y:S01]  /*6b40*/  IMAD R27, R6, 0x2, R28 ;  /* 0x00000002061b7824 */ /* 0x000fe200078e021c */
[----:B------:R-:W-:Y:S01]  /*6b50*/  STL [R1+0xdc], R11 ;  /* 0x0000dc0b01007387 */ /* 0x000fe20000100800 */
[----:B------:R-:W-:Y:S02]  /*6b60*/  IMAD.MOV R4, RZ, RZ, -R4 ;  /* 0x000000ffff047224 */ /* 0x000fe400078e0a04 */
[----:B------:R-:W-:Y:S01]  /*6b70*/  @!P0 IMAD.IADD R7, R7, 0x1, -R120 ;  /* 0x0000000107078824 */ /* 0x000fe200078e0a78 */
[----:B------:R-:W-:Y:S01]  /*6b80*/  ISETP.NE.AND P0, PT, R8, RZ, PT ;  /* 0x000000ff0800720c */ /* 0x000fe20003f05270 */
[----:B------:R-:W-:-:S02]  /*6b90*/  IMAD.U32 R120, RZ, RZ, UR12 ;  /* 0x0000000cff787e24 */ /* 0x000fc4000f8e00ff */
[----:B------:R-:W-:Y:S02]  /*6ba0*/  IMAD R26, R121, 0x2, R27 ;  /* 0x00000002791a7824 */ /* 0x000fe400078e021b */
[----:B------:R-:W-:Y:S01]  /*6bb0*/  IMAD R119, R9, R4, R119 ;  /* 0x0000000409777224 */ /* 0x000fe200078e0277 */
[----:B------:R-:W-:Y:S01]  /*6bc0*/  LOP3.LUT R4, R0, 0x1d2, RZ, 0xfc, !PT ;  /* 0x000001d200047812 */ /* 0x000fe200078efcff */
[----:B------:R-:W-:Y:S02]  /*6bd0*/  IMAD.U32 R122, RZ, RZ, UR12 ;  /* 0x0000000cff7a7e24 */ /* 0x000fe4000f8e00ff */
[----:B------:R-:W-:Y:S01]  /*6be0*/  IMAD R25, R120, 0x2, R26 ;  /* 0x0000000278197824 */ /* 0x000fe200078e021a */
[----:B------:R-:W-:Y:S01]  /*6bf0*/  STL [R1+0xf50], R119 ;  /* 0x000f507701007387 */ /* 0x000fe20000100800 */
[----:B------:R-:W-:Y:S01]  /*6c00*/  IABS R121, R4 ;  /* 0x0000000400797213 */ /* 0x000fe20000000000 */
[----:B------:R-:W-:Y:S02]  /*6c10*/  IMAD.U32 R5, RZ, RZ, UR12 ;  /* 0x0000000cff057e24 */ /* 0x000fe4000f8e00ff */
[----:B------:R-:W-:Y:S01]  /*6c20*/  IMAD R24, R122, 0x2, R25 ;  /* 0x000000027a187824 */ /* 0x000fe200078e0219 */
[----:B------:R0:W-:Y:S01]  /*6c30*/  STL [R1+0xcc4], R4 ;  /* 0x000cc40401007387 */ /* 0x0001e20000100800 */
[----:B------:R-:W-:-:S04]  /*6c40*/  IMAD.HI.U32 R122, R10, R121, RZ ;  /* 0x000000790a7a7227 */ /* 0x000fc800078e00ff */
[----:B------:R-:W-:Y:S02]  /*6c50*/  IMAD R23, R120, 0x2, R24 ;  /* 0x0000000278177824 */ /* 0x000fe400078e0218 */
[----:B------:R-:W-:Y:S02]  /*6c60*/  IMAD.MOV R122, RZ, RZ, -R122 ;  /* 0x000000ffff7a7224 */ /* 0x000fe400078e0a7a */
[----:B------:R-:W-:Y:S01]  /*6c70*/  IMAD R22, R5, 0x2, R23 ;  /* 0x0000000205167824 */ /* 0x000fe200078e0217 */
[----:B0-----:R-:W-:Y:S01]  /*6c80*/  LOP3.LUT R4, R0, 0x1d8, RZ, 0xfc, !PT ;  /* 0x000001d800047812 */ /* 0x001fe200078efcff */
[----:B------:R-:W-:Y:S02]  /*6c90*/  IMAD R6, R9, R122, R121 ;  /* 0x0000007a09067224 */ /* 0x000fe400078e0279 */
[----:B------:R-:W-:Y:S01]  /*6ca0*/  IMAD.U32 R121, RZ, RZ, UR12 ;  /* 0x0000000cff797e24 */ /* 0x000fe2000f8e00ff */
[----:B------:R-:W-:Y:S01]  /*6cb0*/  IABS R120, R4 ;  /* 0x0000000400787213 */ /* 0x000fe20000000000 */
[----:B------:R0:W-:Y:S01]  /*6cc0*/  STL [R1+0xcc0], R4 ;  /* 0x000cc00401007387 */ /* 0x0001e20000100800 */
[----:B------:R-:W-:Y:S01]  /*6cd0*/  @!P1 IMAD.MOV R7, RZ, RZ, -R7 ;  /* 0x000000ffff079224 */ /* 0x000fe200078e0a07 */
[----:B------:R-:W-:Y:S01]  /*6ce0*/  @!P0 LOP3.LUT R7, RZ, R8, RZ, 0x33, !PT ;  /* 0x00000008ff078212 */ /* 0x000fe200078e33ff */
[----:B------:R-:W-:Y:S01]  /*6cf0*/  IMAD R122, R2, UR13, RZ ;  /* 0x0000000d027a7c24 */ /* 0x000fe2000f8e02ff */
[----:B------:R1:W-:Y:S01]  /*6d00*/  STL [R1+0xd8], R6 ;  /* 0x0000d80601007387 */ /* 0x0003e20000100800 */
[----:B------:R-:W-:-:S02]  /*6d10*/  IMAD.U32 R11, RZ, RZ, UR12 ;  /* 0x0000000cff0b7e24 */ /* 0x000fc4000f8e00ff */
[----:B------:R-:W-:Y:S01]  /*6d20*/  IMAD.U32 R59, RZ, RZ, UR12 ;  /* 0x0000000cff3b7e24 */ /* 0x000fe2000f8e00ff */
[----:B------:R2:W-:Y:S01]  /*6d30*/  STL [R1+0xf30], R2 ;  /* 0x000f300201007387 */ /* 0x0005e20000100800 */
[----:B0-----:R-:W-:-:S04]  /*6d40*/  IMAD.U32 R4, RZ, RZ, UR12 ;  /* 0x0000000cff047e24 */ /* 0x001fc8000f8e00ff */
[----:B------:R-:W-:Y:S02]  /*6d50*/  IMAD R21, R4, 0x2, R22 ;  /* 0x0000000204157824 */ /* 0x000fe400078e0216 */
[----:B------:R-:W-:-:S04]  /*6d60*/  IMAD.HI.U32 R4, R10, R120, RZ ;  /* 0x000000780a047227 */ /* 0x000fc800078e00ff */
[----:B------:R-:W-:Y:S02]  /*6d70*/  IMAD R20, R5, 0x2, R21 ;  /* 0x0000000205147824 */ /* 0x000fe400078e0215 */
[----:B------:R-:W-:Y:S02]  /*6d80*/  IMAD.MOV R8, RZ, RZ, -R4 ;  /* 0x000000ffff087224 */ /* 0x000fe400078e0a04 */
[----:B------:R-:W-:Y:S02]  /*6d90*/  IMAD.U32 R4, RZ, RZ, UR12 ;  /* 0x0000000cff047e24 */ /* 0x000fe4000f8e00ff */
[----:B------:R-:W-:Y:S02]  /*6da0*/  IMAD R19, R121, 0x2, R20 ;  /* 0x0000000279137824 */ /* 0x000fe400078e0214 */
[----:B------:R-:W-:Y:S02]  /*6db0*/  IMAD R5, R7, UR4, RZ ;  /* 0x0000000407057c24 */ /* 0x000fe4000f8e02ff */
[----:B------:R-:W-:-:S02]  /*6dc0*/  IMAD.U32 R7, RZ, RZ, UR12 ;  /* 0x0000000cff077e24 */ /* 0x000fc4000f8e00ff */
[----:B------:R-:W-:Y:S02]  /*6dd0*/  IMAD R18, R4, 0x2, R19 ;  /* 0x0000000204127824 */ /* 0x000fe400078e0213 */
[----:B------:R-:W-:Y:S02]  /*6de0*/  IMAD R120, R9, R8, R120 ;  /* 0x0000000809787224 */ /* 0x000fe400078e0278 */
[----:B------:R-:W-:Y:S01]  /*6df0*/  IMAD R17, R7, 0x2, R18 ;  /* 0x0000000207117824 */ /* 0x000fe200078e0212 */
[----:B------:R-:W-:Y:S01]  /*6e00*/  IADD3 R8, P1, PT, R122, UR18, RZ ;  /* 0x000000127a087c10 */ /* 0x000fe2000ff3e0ff */
[----:B-1----:R-:W-:Y:S01]  /*6e10*/  IMAD.U32 R6, RZ, RZ, UR12 ;  /* 0x0000000cff067e24 */ /* 0x002fe2000f8e00ff */
[C---:B------:R-:W-:Y:S01]  /*6e20*/  IADD3 R121, P0, PT, R5.reuse, UR16, RZ ;  /* 0x0000001005797c10 */ /* 0x040fe2000ff1e0ff */
[----:B------:R-:W-:Y:S01]  /*6e30*/  IMAD R16, R4, 0x2, R17 ;  /* 0x0000000204107824 */ /* 0x000fe200078e0211 */
[----:B------:R-:W-:Y:S01]  /*6e40*/  LEA.HI.X.SX32 R7, R122, UR19, 0x1, P1 ;  /* 0x000000137a077c11 */ /* 0x000fe200088f0eff */
[----:B------:R-:W-:Y:S01]  /*6e50*/  STL [R1+0xf4c], R120 ;  /* 0x000f4c7801007387 */ /* 0x000fe20000100800 */
[----:B------:R-:W-:Y:S01]  /*6e60*/  LEA.HI.X.SX32 R122, R5, UR17, 0x1, P0 ;  /* 0x00000011057a7c11 */ /* 0x000fe200080f0eff */
[----:B------:R-:W-:-:S02]  /*6e70*/  IMAD.U32 R5, RZ, RZ, UR12 ;  /* 0x0000000cff057e24 */ /* 0x000fc4000f8e00ff */
[----:B------:R-:W-:Y:S01]  /*6e80*/  IMAD R14, R6, 0x2, R16 ;  /* 0x00000002060e7824 */ /* 0x000fe200078e0210 */
[----:B--2---:R-:W2:Y:S03]  /*6e90*/  LDL.LU R2, [R1+0xc] ;  /* 0x00000c0001027983 */ /* 0x004ea60000300800 */
[----:B------:R-:W-:Y:S01]  /*6ea0*/  IMAD R13, R5, 0x2, R14 ;  /* 0x00000002050d7824 */ /* 0x000fe200078e020e */
[----:B------:R0:W-:Y:S03]  /*6eb0*/  STL [R1+0xf34], R8 ;  /* 0x000f340801007387 */ /* 0x0001e60000100800 */
[----:B------:R-:W-:-:S04]  /*6ec0*/  IMAD R12, R4, 0x2, R13 ;  /* 0x00000002040c7824 */ /* 0x000fc800078e020d */
[----:B------:R-:W-:Y:S01]  /*6ed0*/  IMAD R11, R11, 0x2, R12 ;  /* 0x000000020b0b7824 */ /* 0x000fe200078e020c */
[----:B0-----:R-:W3:Y:S03]  /*6ee0*/  LDL.LU R8, [R1+0x4] ;  /* 0x0000040001087983 */ /* 0x001ee60000300800 */
[----:B------:R-:W-:Y:S01]  /*6ef0*/  IMAD R118, R59, 0x2, R11 ;  /* 0x000000023b767824 */ /* 0x000fe200078e020b */
[----:B------:R-:W-:Y:S01]  /*6f00*/  IADD3 R59, P0, PT, R58, R121, RZ ;  /* 0x000000793a3b7210 */ /* 0x000fe20007f1e0ff */
[----:B------:R0:W-:Y:S04]  /*6f10*/  STL [R1+0xf38], R7 ;  /* 0x000f380701007387 */ /* 0x0001e80000100800 */
[----:B0-----:R-:W4:Y:S01]  /*6f20*/  LDL.LU R7, [R1+0x8] ;  /* 0x0000080001077983 */ /* 0x001f220000300800 */
[----:B------:R-:W-:-:S02]  /*6f30*/  IMAD.U32 R15, RZ, RZ, UR12 ;  /* 0x0000000cff0f7e24 */ /* 0x000fc4000f8e00ff */
[----:B------:R-:W-:Y:S01]  /*6f40*/  IMAD.U32 R120, RZ, RZ, UR12 ;  /* 0x0000000cff787e24 */ /* 0x000fe2000f8e00ff */
[----:B------:R0:W-:Y:S01]  /*6f50*/  STL [R1+0xa20], R59 ;  /* 0x000a203b01007387 */ /* 0x0001e20000100800 */
[----:B------:R-:W-:Y:S01]  /*6f60*/  LEA.HI.X.SX32 R58, R58, R122, 0x1, P0 ;  /* 0x0000007a3a3a7211 */ /* 0x000fe200000f0eff */
[----:B------:R-:W-:Y:S01]  /*6f70*/  IMAD.U32 R119, RZ, RZ, UR12 ;  /* 0x0000000cff777e24 */ /* 0x000fe2000f8e00ff */
[----:B0-----:R-:W-:-:S05]  /*6f80*/  IADD3 R59, P5, PT, R123, R121, RZ ;  /* 0x000000797b3b7210 */ /* 0x001fca0007fbe0ff */
[----:B------:R0:W-:Y:S02]  /*6f90*/  STL [R1+0xa24], R59 ;  /* 0x000a243b01007387 */ /* 0x0001e40000100800 */
[----:B0-----:R-:W-:-:S05]  /*6fa0*/  IADD3 R59, P1, PT, R124, R121, RZ ;  /* 0x000000797c3b7210 */ /* 0x001fca0007f3e0ff */
[----:B------:R0:W-:Y:S01]  /*6fb0*/  STL [R1+0xa28], R59 ;  /* 0x000a283b01007387 */ /* 0x0001e20000100800 */
[----:B------:R-:W-:-:S03]  /*6fc0*/  LEA.HI.X.SX32 R123, R123, R122, 0x1, P5 ;  /* 0x0000007a7b7b7211 */ /* 0x000fc600028f0eff */
[----:B0-----:R-:W4:Y:S04]  /*6fd0*/  LDL.LU R59, [R1+0x1024] ;  /* 0x00102400013b7983 */ /* 0x001f280000300800 */
[----:B------:R0:W-:Y:S02]  /*6fe0*/  STL [R1+0xa1c], R58 ;  /* 0x000a1c3a01007387 */ /* 0x0001e40000100800 */
[----:B0-----:R-:W-:-:S05]  /*6ff0*/  IADD3 R58, P6, PT, R125, R121, RZ ;  /* 0x000000797d3a7210 */ /* 0x001fca0007fde0ff */
[----:B------:R0:W-:Y:S04]  /*7000*/  STL [R1+0xa2c], R58 ;  /* 0x000a2c3a01007387 */ /* 0x0001e80000100800 */
[----:B0-----:R-:W4:Y:S04]  /*7010*/  LDL.LU R58, [R1+0x1020] ;  /* 0x00102000013a7983 */ /* 0x001f280000300800 */
[----:B------:R0:W-:Y:S04]  /*7020*/  STL [R1+0x83c], R123 ;  /* 0x00083c7b01007387 */ /* 0x0001e80000100800 */
[----:B0-----:R-:W4:Y:S01]  /*7030*/  LDL.LU R123, [R1+0x14] ;  /* 0x00001400017b7983 */ /* 0x001f220000300800 */
[----:B------:R-:W-:-:S05]  /*7040*/  IADD3 R57, P0, PT, R57, R121, RZ ;  /* 0x0000007939397210 */ /* 0x000fca0007f1e0ff */
[----:B------:R0:W-:Y:S02]  /*7050*/  STL [R1+0x84c], R57 ;  /* 0x00084c3901007387 */ /* 0x0001e40000100800 */
[----:B0-----:R-:W-:Y:S01]  /*7060*/  LEA.HI.X.SX32 R57, R124, R122, 0x1, P1 ;  /* 0x0000007a7c397211 */ /* 0x001fe200008f0eff */
[----:B------:R-:W-:-:S04]  /*7070*/  IMAD.U32 R124, RZ, RZ, UR12 ;  /* 0x0000000cff7c7e24 */ /* 0x000fc8000f8e00ff */
[----:B------:R0:W-:Y:S01]  /*7080*/  STL [R1+0x840], R57 ;  /* 0x0008403901007387 */ /* 0x0001e20000100800 */
[----:B------:R-:W-:Y:S01]  /*7090*/  IMAD R124, R124, 0x2, R125 ;  /* 0x000000027c7c7824 */ /* 0x000fe200078e027d */
[----:B------:R-:W-:Y:S02]  /*70a0*/  LEA.HI.X.SX32 R125, R125, R122, 0x1, P6 ;  /* 0x0000007a7d7d7211 */ /* 0x000fe400030f0eff */
[C---:B--2---:R-:W-:Y:S02]  /*70b0*/  ISETP.GT.U32.AND P3, PT, R9.reuse, R2, PT ;  /* 0x000000020900720c */ /* 0x044fe40003f64070 */
[C---:B---3--:R-:W-:Y:S02]  /*70c0*/  ISETP.GT.U32.AND P2, PT, R9.reuse, R8, PT ;  /* 0x000000080900720c */ /* 0x048fe40003f44070 */
[----:B----4-:R-:W-:Y:S02]  /*70d0*/  ISETP.GT.U32.AND P4, PT, R9, R7, PT ;  /* 0x000000070900720c */ /* 0x010fe40003f84070 */
[----:B0-----:R-:W-:-:S05]  /*70e0*/  IADD3 R57, P5, PT, R123, R121, RZ ;  /* 0x000000797b397210 */ /* 0x001fca0007fbe0ff */
[----:B------:R0:W-:Y:S04]  /*70f0*/  STL [R1+0x854], R57 ;  /* 0x0008543901007387 */ /* 0x0001e80000100800 */
[----:B0-----:R-:W2:Y:S04]  /*7100*/  LDL.LU R57, [R1+0x101c] ;  /* 0x00101c0001397983 */ /* 0x001ea80000300800 */
[----:B------:R0:W-:Y:S02]  /*7110*/  STL [R1+0x844], R125 ;  /* 0x0008447d01007387 */ /* 0x0001e40000100800 */
[----:B0-----:R-:W-:-:S05]  /*7120*/  IADD3 R125, P1, PT, R56, R121, RZ ;  /* 0x00000079387d7210 */ /* 0x001fca0007f3e0ff */
[----:B------:R0:W-:Y:S02]  /*7130*/  STL [R1+0x85c], R125 ;  /* 0x00085c7d01007387 */ /* 0x0001e40000100800 */
[----:B0-----:R-:W-:Y:S02]  /*7140*/  LEA.HI.X.SX32 R125, R124, R122, 0x1, P0 ;  /* 0x0000007a7c7d7211 */ /* 0x001fe400000f0eff */
[----:B------:R-:W-:-:S03]  /*7150*/  IADD3 R124, P6, PT, R55, R121, RZ ;  /* 0x00000079377c7210 */ /* 0x000fc60007fde0ff */
[----:B------:R0:W-:Y:S04]  /*7160*/  STL [R1+0x848], R125 ;  /* 0x0008487d01007387 */ /* 0x0001e80000100800 */
[----:B------:R1:W-:Y:S01]  /*7170*/  STL [R1+0x864], R124 ;  /* 0x0008647c01007387 */ /* 0x0003e20000100800 */
[-C--:B0-----:R-:W-:Y:S02]  /*7180*/  LEA.HI.X.SX32 R125, R123, R122.reuse, 0x1, P5 ;  /* 0x0000007a7b7d7211 */ /* 0x081fe400028f0eff */
[----:B------:R-:W-:Y:S02]  /*7190*/  IADD3 R123, P0, PT, R54, R121, RZ ;  /* 0x00000079367b7210 */ /* 0x000fe40007f1e0ff */
[-C--:B-1----:R-:W-:Y:S01]  /*71a0*/  LEA.HI.X.SX32 R124, R56, R122.reuse, 0x1, P1 ;  /* 0x0000007a387c7211 */ /* 0x082fe200008f0eff */
[----:B------:R0:W-:Y:S04]  /*71b0*/  STL [R1+0x850], R125 ;  /* 0x0008507d01007387 */ /* 0x0001e80000100800 */
[----:B------:R-:W3:Y:S04]  /*71c0*/  LDL.LU R56, [R1+0x1018] ;  /* 0x0010180001387983 */ /* 0x000ee80000300800 */
[----:B------:R1:W-:Y:S01]  /*71d0*/  STL [R1+0x86c], R123 ;  /* 0x00086c7b01007387 */ /* 0x0003e20000100800 */
[----:B0-----:R-:W-:-:S03]  /*71e0*/  LEA.HI.X.SX32 R125, R55, R122, 0x1, P6 ;  /* 0x0000007a377d7211 */ /* 0x001fc600030f0eff */
[----:B------:R0:W-:Y:S04]  /*71f0*/  STL [R1+0x858], R124 ;  /* 0x0008587c01007387 */ /* 0x0001e80000100800 */
[----:B------:R-:W4:Y:S01]  /*7200*/  LDL.LU R55, [R1+0x1014] ;  /* 0x0010140001377983 */ /* 0x000f220000300800 */
[----:B-1----:R-:W-:-:S05]  /*7210*/  IADD3 R123, P5, PT, R53, R121, RZ ;  /* 0x00000079357b7210 */ /* 0x002fca0007fbe0ff */
[----:B------:R1:W-:Y:S01]  /*7220*/  STL [R1+0x874], R123 ;  /* 0x0008747b01007387 */ /* 0x0003e20000100800 */
[----:B0-----:R-:W-:-:S03]  /*7230*/  LEA.HI.X.SX32 R124, R54, R122, 0x1, P0 ;  /* 0x0000007a367c7211 */ /* 0x001fc600000f0eff */
[----:B------:R0:W-:Y:S04]  /*7240*/  STL [R1+0x860], R125 ;  /* 0x0008607d01007387 */ /* 0x0001e80000100800 */
[----:B------:R-:W2:Y:S01]  /*7250*/  LDL.LU R54, [R1+0x1010] ;  /* 0x0010100001367983 */ /* 0x000ea20000300800 */
        /* <DEDUP_REMOVED lines=68> */
[----:B------:R-:W-:Y:S04]  /*76a0*/  STL [R1+0x8d0], R125 ;  /* 0x0008d07d01007387 */ /* 0x000fe80000100800 */
[----:B------:R-:W2:Y:S01]  /*76b0*/  LDL.LU R3, [R1] ;  /* 0x0000000001037983 */ /* 0x000ea20000300800 */
[----:B-1----:R-:W-:-:S05]  /*76c0*/  IADD3 R123, P0, PT, R39, R121, RZ ;  /* 0x00000079277b7210 */ /* 0x002fca0007f1e0ff */
[----:B------:R0:W-:Y:S04]  /*76d0*/  STL [R1+0x8ec], R123 ;  /* 0x0008ec7b01007387 */ /* 0x0001e80000100800 */
[----:B------:R1:W-:Y:S01]  /*76e0*/  STL [R1+0x8d8], R124 ;  /* 0x0008d87c01007387 */ /* 0x0003e20000100800 */
[----:B0-----:R-:W-:Y:S02]  /*76f0*/  IADD3 R123, P5, PT, R38, R121, RZ ;  /* 0x00000079267b7210 */ /* 0x001fe40007fbe0ff */
[-C--:B-1----:R-:W-:Y:S02]  /*7700*/  LEA.HI.X.SX32 R124, R40, R122.reuse, 0x1, P6 ;  /* 0x0000007a287c7211 */ /* 0x082fe400030f0eff */
[----:B------:R-:W2:Y:S04]  /*7710*/  LDL.LU R40, [R1+0xfd8] ;  /* 0x000fd80001287983 */ /* 0x000ea80000300800 */
[----:B------:R0:W-:Y:S01]  /*7720*/  STL [R1+0x8f4], R123 ;  /* 0x0008f47b01007387 */ /* 0x0001e20000100800 */
[----:B------:R-:W-:-:S03]  /*7730*/  LEA.HI.X.SX32 R125, R39, R122, 0x1, P0 ;  /* 0x0000007a277d7211 */ /* 0x000fc600000f0eff */
[----:B------:R1:W-:Y:S04]  /*7740*/  STL [R1+0x8e0], R124 ;  /* 0x0008e07c01007387 */ /* 0x0003e80000100800 */
[----:B------:R-:W2:Y:S01]  /*7750*/  LDL.LU R39, [R1+0xfd4] ;  /* 0x000fd40001277983 */ /* 0x000ea20000300800 */
[----:B0-----:R-:W-:-:S05]  /*7760*/  IADD3 R123, P1, PT, R37, R121, RZ ;  /* 0x00000079257b7210 */ /* 0x001fca0007f3e0ff */
[----:B------:R0:W-:Y:S01]  /*7770*/  STL [R1+0x8fc], R123 ;  /* 0x0008fc7b01007387 */ /* 0x0001e20000100800 */
[----:B-1----:R-:W-:-:S03]  /*7780*/  LEA.HI.X.SX32 R124, R38, R122, 0x1, P5 ;  /* 0x0000007a267c7211 */ /* 0x002fc600028f0eff */
        /* <DEDUP_REMOVED lines=57> */
[-C--:B0-----:R-:W-:Y:S02]  /*7b20*/  IADD3 R123, P1, PT, R25, R121.reuse, RZ ;  /* 0x00000079197b7210 */ /* 0x081fe40007f3e0ff */
[----:B-1----:R-:W-:-:S03]  /*7b30*/  IADD3 R124, P0, PT, R24, R121, RZ ;  /* 0x00000079187c7210 */ /* 0x002fc60007f1e0ff */
[----:B------:R0:W-:Y:S04]  /*7b40*/  STL [R1+0x95c], R123 ;  /* 0x00095c7b01007387 */ /* 0x0001e80000100800 */
[----:B------:R1:W-:Y:S01]  /*7b50*/  STL [R1+0x948], R125 ;  /* 0x0009487d01007387 */ /* 0x0003e20000100800 */
[----:B0-----:R-:W-:-:S03]  /*7b60*/  LEA.HI.X.SX32 R123, R26, R122, 0x1, P5 ;  /* 0x0000007a1a7b7211 */ /* 0x001fc600028f0eff */
[----:B------:R-:W2:Y:S01]  /*7b70*/  LDL.LU R26, [R1+0xfa0] ;  /* 0x000fa000011a7983 */ /* 0x000ea20000300800 */
[----:B-1----:R-:W-:-:S03]  /*7b80*/  LEA.HI.X.SX32 R125, R25, R122, 0x1, P1 ;  /* 0x0000007a197d7211 */ /* 0x002fc600008f0eff */
[----:B------:R0:W-:Y:S04]  /*7b90*/  STL [R1+0x964], R124 ;  /* 0x0009647c01007387 */ /* 0x0001e80000100800 */
[----:B------:R-:W-:Y:S04]  /*7ba0*/  STL [R1+0x950], R123 ;  /* 0x0009507b01007387 */ /* 0x000fe80000100800 */
[----:B------:R-:W2:Y:S01]  /*7bb0*/  LDL.LU R25, [R1+0xf9c] ;  /* 0x000f9c0001197983 */ /* 0x000ea20000300800 */
[----:B0-----:R-:W-:-:S03]  /*7bc0*/  IADD3 R124, P1, PT, R23, R121, RZ ;  /* 0x00000079177c7210 */ /* 0x001fc60007f3e0ff */
[----:B------:R0:W-:Y:S02]  /*7bd0*/  STL [R1+0x958], R125 ;  /* 0x0009587d01007387 */ /* 0x0001e40000100800 */
[----:B0-----:R-:W-:Y:S02]  /*7be0*/  LEA.HI.X.SX32 R125, R24, R122, 0x1, P0 ;  /* 0x0000007a187d7211 */ /* 0x001fe400000f0eff */
[----:B------:R-:W2:Y:S04]  /*7bf0*/  LDL.LU R24, [R1+0xf98] ;  /* 0x000f980001187983 */ /* 0x000ea80000300800 */
[----:B------:R0:W-:Y:S04]  /*7c00*/  STL [R1+0x96c], R124 ;  /* 0x00096c7c01007387 */ /* 0x0001e80000100800 */
[----:B------:R1:W-:Y:S01]  /*7c10*/  STL [R1+0x960], R125 ;  /* 0x0009607d01007387 */ /* 0x0003e20000100800 */
[----:B0-----:R-:W-:-:S02]  /*7c20*/  IADD3 R124, P0, PT, R22, R121, RZ ;  /* 0x00000079167c7210 */ /* 0x001fc40007f1e0ff */
[----:B-1----:R-:W-:-:S03]  /*7c30*/  LEA.HI.X.SX32 R125, R23, R122, 0x1, P1 ;  /* 0x0000007a177d7211 */ /* 0x002fc600008f0eff */
[----:B------:R-:W-:Y:S04]  /*7c40*/  STL [R1+0x974], R124 ;  /* 0x0009747c01007387 */ /* 0x000fe80000100800 */
[----:B------:R-:W2:Y:S04]  /*7c50*/  LDL.LU R23, [R1+0xf94] ;  /* 0x000f940001177983 */ /* 0x000ea80000300800 */
[----:B------:R0:W-:Y:S02]  /*7c60*/  STL [R1+0x968], R125 ;  /* 0x0009687d01007387 */ /* 0x0001e40000100800 */
[----:B0-----:R-:W-:-:S05]  /*7c70*/  IADD3 R125, P1, PT, R21, R121, RZ ;  /* 0x00000079157d7210 */ /* 0x001fca0007f3e0ff */
[----:B------:R0:W-:Y:S01]  /*7c80*/  STL [R1+0x97c], R125 ;  /* 0x00097c7d01007387 */ /* 0x0001e20000100800 */
[-C--:B------:R-:W-:Y:S02]  /*7c90*/  LEA.HI.X.SX32 R21, R21, R122.reuse, 0x1, P1 ;  /* 0x0000007a15157211 */ /* 0x080fe400008f0eff */
[----:B0-----:R-:W-:Y:S02]  /*7ca0*/  LEA.HI.X.SX32 R125, R22, R122, 0x1, P0 ;  /* 0x0000007a167d7211 */ /* 0x001fe400000f0eff */
[----:B------:R-:W2:Y:S04]  /*7cb0*/  LDL.LU R22, [R1+0xf90] ;  /* 0x000f900001167983 */ /* 0x000ea80000300800 */
[----:B------:R0:W-:Y:S02]  /*7cc0*/  STL [R1+0x970], R125 ;  /* 0x0009707d01007387 */ /* 0x0001e40000100800 */
[----:B0-----:R-:W-:-:S05]  /*7cd0*/  IADD3 R125, P0, PT, R20, R121, RZ ;  /* 0x00000079147d7210 */ /* 0x001fca0007f1e0ff */
[----:B------:R-:W-:Y:S01]  /*7ce0*/  STL [R1+0x984], R125 ;  /* 0x0009847d01007387 */ /* 0x000fe20000100800 */
[----:B------:R-:W-:-:S03]  /*7cf0*/  LEA.HI.X.SX32 R20, R20, R122, 0x1, P0 ;  /* 0x0000007a14147211 */ /* 0x000fc600000f0eff */
[----:B------:R0:W-:Y:S02]  /*7d00*/  STL [R1+0x978], R21 ;  /* 0x0009781501007387 */ /* 0x0001e40000100800 */
[----:B0-----:R-:W-:-:S05]  /*7d10*/  IADD3 R21, P1, PT, R19, R121, RZ ;  /* 0x0000007913157210 */ /* 0x001fca0007f3e0ff */
[----:B------:R0:W-:Y:S01]  /*7d20*/  STL [R1+0x98c], R21 ;  /* 0x00098c1501007387 */ /* 0x0001e20000100800 */
[----:B------:R-:W-:-:S03]  /*7d30*/  LEA.HI.X.SX32 R19, R19, R122, 0x1, P1 ;  /* 0x0000007a13137211 */ /* 0x000fc600008f0eff */
[----:B0-----:R-:W2:Y:S04]  /*7d40*/  LDL.LU R21, [R1+0xf8c] ;  /* 0x000f8c0001157983 */ /* 0x001ea80000300800 */
[----:B------:R0:W-:Y:S02]  /*7d50*/  STL [R1+0x980], R20 ;  /* 0x0009801401007387 */ /* 0x0001e40000100800 */
[----:B0-----:R-:W-:-:S05]  /*7d60*/  IADD3 R20, P0, PT, R18, R121, RZ ;  /* 0x0000007912147210 */ /* 0x001fca0007f1e0ff */
[----:B------:R0:W-:Y:S01]  /*7d70*/  STL [R1+0x994], R20 ;  /* 0x0009941401007387 */ /* 0x0001e20000100800 */
[----:B------:R-:W-:-:S03]  /*7d80*/  LEA.HI.X.SX32 R18, R18, R122, 0x1, P0 ;  /* 0x0000007a12127211 */ /* 0x000fc600000f0eff */
[----:B0-----:R-:W2:Y:S04]  /*7d90*/  LDL.LU R20, [R1+0xf88] ;  /* 0x000f880001147983 */ /* 0x001ea80000300800 */
[----:B------:R0:W-:Y:S01]  /*7da0*/  STL [R1+0x988], R19 ;  /* 0x0009881301007387 */ /* 0x0001e20000100800 */
[----:B------:R-:W-:Y:S01]  /*7db0*/  IMAD.U32 R123, RZ, RZ, UR12 ;  /* 0x0000000cff7b7e24 */ /* 0x000fe2000f8e00ff */
[----:B0-----:R-:W-:-:S05]  /*7dc0*/  IADD3 R19, P1, PT, R17, R121, RZ ;  /* 0x0000007911137210 */ /* 0x001fca0007f3e0ff */
[----:B------:R0:W-:Y:S01]  /*7dd0*/  STL [R1+0x99c], R19 ;  /* 0x00099c1301007387 */ /* 0x0001e20000100800 */
[----:B------:R-:W-:Y:S01]  /*7de0*/  LEA.HI.X.SX32 R17, R17, R122, 0x1, P1 ;  /* 0x0000007a11117211 */ /* 0x000fe200008f0eff */
[----:B------:R-:W-:Y:S02]  /*7df0*/  IMAD R123, R123, 0x2, R118 ;  /* 0x000000027b7b7824 */ /* 0x000fe400078e0276 */
[----:B0-----:R-:W2:Y:S04]  /*7e00*/  LDL.LU R19, [R1+0xf84] ;  /* 0x000f840001137983 */ /* 0x001ea80000300800 */
[----:B------:R0:W-:Y:S01]  /*7e10*/  STL [R1+0x990], R18 ;  /* 0x0009901201007387 */ /* 0x0001e20000100800 */
[----:B------:R-:W-:Y:S01]  /*7e20*/  IMAD.U32 R124, RZ, RZ, UR12 ;  /* 0x0000000cff7c7e24 */ /* 0x000fe2000f8e00ff */
[----:B0-----:R-:W-:-:S03]  /*7e30*/  IADD3 R18, P0, PT, R16, R121, RZ ;  /* 0x0000007910127210 */ /* 0x001fc60007f1e0ff */
[----:B------:R-:W-:Y:S02]  /*7e40*/  IMAD R124, R124, 0x2, R123 ;  /* 0x000000027c7c7824 */ /* 0x000fe400078e027b */
[----:B------:R0:W-:Y:S01]  /*7e50*/  STL [R1+0x9a4], R18 ;  /* 0x0009a41201007387 */ /* 0x0001e20000100800 */
[----:B------:R-:W-:Y:S01]  /*7e60*/  IMAD.U32 R125, RZ, RZ, UR12 ;  /* 0x0000000cff7d7e24 */ /* 0x000fe2000f8e00ff */
[----:B------:R-:W-:Y:S02]  /*7e70*/  LEA.HI.X.SX32 R16, R16, R122, 0x1, P0 ;  /* 0x0000007a10107211 */ /* 0x000fe400000f0eff */
[----:B0-----:R-:W2:Y:S04]  /*7e80*/  LDL.LU R18, [R1+0xf80] ;  /* 0x000f800001127983 */ /* 0x001ea80000300800 */
[----:B------:R0:W-:Y:S01]  /*7e90*/  STL [R1+0x998], R17 ;  /* 0x0009981101007387 */ /* 0x0001e20000100800 */
[----:B------:R-:W-:Y:S01]  /*7ea0*/  IMAD R125, R125, 0x2, R124 ;  /* 0x000000027d7d7824 */ /* 0x000fe200078e027c */
[----:B0-----:R-:W-:-:S03]  /*7eb0*/  IADD3 R17, P1, PT, R14, R121, RZ ;  /* 0x000000790e117210 */ /* 0x001fc60007f3e0ff */
[----:B------:R-:W-:Y:S02]  /*7ec0*/  IMAD R15, R15, 0x2, R125 ;  /* 0x000000020f0f7824 */ /* 0x000fe400078e027d */
[----:B------:R0:W-:Y:S01]  /*7ed0*/  STL [R1+0x9ac], R17 ;  /* 0x0009ac1101007387 */ /* 0x0001e20000100800 */
[----:B------:R-:W-:Y:S01]  /*7ee0*/  LEA.HI.X.SX32 R14, R14, R122, 0x1, P1 ;  /* 0x0000007a0e0e7211 */ /* 0x000fe200008f0eff */
[----:B------:R-:W-:Y:S02]  /*7ef0*/  IMAD R5, R5, 0x2, R15 ;  /* 0x0000000205057824 */ /* 0x000fe400078e020f */
[----:B0-----:R-:W2:Y:S04]  /*7f00*/  LDL.LU R17, [R1+0xf7c] ;  /* 0x000f7c0001117983 */ /* 0x001ea80000300800 */
[----:B------:R0:W-:Y:S02]  /*7f10*/  STL [R1+0x9a0], R16 ;  /* 0x0009a01001007387 */ /* 0x0001e40000100800 */
[----:B0-----:R-:W-:-:S05]  /*7f20*/  IADD3 R16, P0, PT, R13, R121, RZ ;  /* 0x000000790d107210 */ /* 0x001fca0007f1e0ff */
[----:B------:R0:W-:Y:S01]  /*7f30*/  STL [R1+0x9b4], R16 ;  /* 0x0009b41001007387 */ /* 0x0001e20000100800 */
[----:B------:R-:W-:-:S03]  /*7f40*/  LEA.HI.X.SX32 R13, R13, R122, 0x1, P0 ;  /* 0x0000007a0d0d7211 */ /* 0x000fc600000f0eff */
[----:B0-----:R-:W2:Y:S04]  /*7f50*/  LDL.LU R16, [R1+0xf78] ;  /* 0x000f780001107983 */ /* 0x001ea80000300800 */
[----:B------:R-:W2:Y:S04]  /*7f60*/  LDL.LU R15, [R1+0xf74] ;  /* 0x000f7400010f7983 */ /* 0x000ea80000300800 */
        /* <DEDUP_REMOVED lines=17> */
[----:B------:R0:W-:Y:S04]  /*8080*/  STL [R1+0x9d4], R11 ;  /* 0x0009d40b01007387 */ /* 0x0001e80000100800 */
[----:B0-----:R-:W3:Y:S04]  /*8090*/  LDL.LU R11, [R1+0xf64] ;  /* 0x000f6400010b7983 */ /* 0x001ee80000300800 */
[----:B------:R0:W-:Y:S02]  /*80a0*/  STL [R1+0x9c8], R118 ;  /* 0x0009c87601007387 */ /* 0x0001e40000100800 */
[----:B0-----:R-:W-:-:S05]  /*80b0*/  IADD3 R118, P1, PT, R124, R121, RZ ;  /* 0x000000797c767210 */ /* 0x001fca0007f3e0ff */
[----:B------:R0:W-:Y:S01]  /*80c0*/  STL [R1+0x9dc], R118 ;  /* 0x0009dc7601007387 */ /* 0x0001e20000100800 */
[----:B------:R-:W-:Y:S01]  /*80d0*/  IMAD R4, R4, 0x2, R5 ;  /* 0x0000000204047824 */ /* 0x000fe200078e0205 */
[----:B0-----:R-:W-:-:S03]  /*80e0*/  LEA.HI.X.SX32 R118, R123, R122, 0x1, P0 ;  /* 0x0000007a7b767211 */ /* 0x001fc600000f0eff */
[----:B------:R-:W-:Y:S02]  /*80f0*/  IMAD R120, R120, 0x2, R4 ;  /* 0x0000000278787824 */ /* 0x000fe400078e0204 */
[----:B------:R0:W-:Y:S01]  /*8100*/  STL [R1+0x9d0], R118 ;  /* 0x0009d07601007387 */ /* 0x0001e20000100800 */
[----:B------:R-:W-:Y:S01]  /*8110*/  IMAD.U32 R123, RZ, RZ, UR12 ;  /* 0x0000000cff7b7e24 */ /* 0x000fe2000f8e00ff */
[----:B0-----:R-:W-:-:S03]  /*8120*/  IADD3 R118, P0, PT, R125, R121, RZ ;  /* 0x000000797d767210 */ /* 0x001fc60007f1e0ff */
[----:B------:R-:W-:Y:S02]  /*8130*/  IMAD R123, R123, 0x2, R125 ;  /* 0x000000027b7b7824 */ /* 0x000fe400078e027d */
[----:B------:R0:W-:Y:S01]  /*8140*/  STL [R1+0x9e4], R118 ;  /* 0x0009e47601007387 */ /* 0x0001e20000100800 */
[-C--:B------:R-:W-:Y:S01]  /*8150*/  LEA.HI.X.SX32 R125, R125, R122.reuse, 0x1, P0 ;  /* 0x0000007a7d7d7211 */ /* 0x080fe200000f0eff */
[----:B0-----:R-:W-:Y:S01]  /*8160*/  IMAD R118, R6, 0x2, R120 ;  /* 0x0000000206767824 */ /* 0x001fe200078e0278 */
[----:B------:R-:W-:-:S05]  /*8170*/  LEA.HI.X.SX32 R6, R124, R122, 0x1, P1 ;  /* 0x0000007a7c067211 */ /* 0x000fca00008f0eff */
[----:B------:R0:W-:Y:S02]  /*8180*/  STL [R1+0x9d8], R6 ;  /* 0x0009d80601007387 */ /* 0x0001e40000100800 */
[----:B0-----:R-:W-:-:S05]  /*8190*/  IADD3 R6, P1, PT, R123, R121, RZ ;  /* 0x000000797b067210 */ /* 0x001fca0007f3e0ff */
[----:B------:R0:W-:Y:S04]  /*81a0*/  STL [R1+0x9ec], R6 ;  /* 0x0009ec0601007387 */ /* 0x0001e80000100800 */
[----:B0-----:R-:W3:Y:S04]  /*81b0*/  LDL.LU R6, [R1+0xf60] ;  /* 0x000f600001067983 */ /* 0x001ee80000300800 */
[----:B------:R0:W-:Y:S02]  /*81c0*/  STL [R1+0x9e0], R125 ;  /* 0x0009e07d01007387 */ /* 0x0001e40000100800 */
[----:B0-----:R-:W-:-:S05]  /*81d0*/  IADD3 R125, P0, PT, R5, R121, RZ ;  /* 0x00000079057d7210 */ /* 0x001fca0007f1e0ff */
[----:B------:R0:W-:Y:S02]  /*81e0*/  STL [R1+0x9f4], R125 ;  /* 0x0009f47d01007387 */ /* 0x0001e40000100800 */
[----:B0-----:R-:W-:-:S05]  /*81f0*/  LEA.HI.X.SX32 R125, R123, R122, 0x1, P1 ;  /* 0x0000007a7b7d7211 */ /* 0x001fca00008f0eff */
[----:B------:R0:W-:Y:S02]  /*8200*/  STL [R1+0x9e8], R125 ;  /* 0x0009e87d01007387 */ /* 0x0001e40000100800 */
[----:B0-----:R-:W-:-:S05]  /*8210*/  IADD3 R125, P1, PT, R4, R121, RZ ;  /* 0x00000079047d7210 */ /* 0x001fca0007f3e0ff */
[----:B------:R0:W-:Y:S02]  /*8220*/  STL [R1+0x9fc], R125 ;  /* 0x0009fc7d01007387 */ /* 0x0001e40000100800 */
[----:B0-----:R-:W-:Y:S02]  /*8230*/  LEA.HI.X.SX32 R125, R5, R122, 0x1, P0 ;  /* 0x0000007a057d7211 */ /* 0x001fe400000f0eff */
[----:B------:R-:W3:Y:S04]  /*8240*/  LDL.LU R5, [R1+0xf5c] ;  /* 0x000f5c0001057983 */ /* 0x000ee80000300800 */
[----:B------:R0:W-:Y:S02]  /*8250*/  STL [R1+0x9f0], R125 ;  /* 0x0009f07d01007387 */ /* 0x0001e40000100800 */
[----:B0-----:R-:W-:-:S05]  /*8260*/  IADD3 R125, P0, PT, R120, R121, RZ ;  /* 0x00000079787d7210 */ /* 0x001fca0007f1e0ff */
[----:B------:R0:W-:Y:S01]  /*8270*/  STL [R1+0xa04], R125 ;  /* 0x000a047d01007387 */ /* 0x0001e20000100800 */
[----:B------:R-:W-:Y:S01]  /*8280*/  IMAD.U32 R124, RZ, RZ, UR12 ;  /* 0x0000000cff7c7e24 */ /* 0x000fe2000f8e00ff */
[----:B0-----:R-:W-:Y:S02]  /*8290*/  LEA.HI.X.SX32 R125, R4, R122, 0x1, P1 ;  /* 0x0000007a047d7211 */ /* 0x001fe400008f0eff */
[----:B------:R-:W4:Y:S04]  /*82a0*/  LDL.LU R4, [R1+0xf58] ;  /* 0x000f580001047983 */ /* 0x000f280000300800 */
[----:B------:R0:W-:Y:S01]  /*82b0*/  STL [R1+0x9f8], R125 ;  /* 0x0009f87d01007387 */ /* 0x0001e20000100800 */
[----:B------:R-:W-:Y:S02]  /*82c0*/  IMAD R124, R124, 0x2, R118 ;  /* 0x000000027c7c7824 */ /* 0x000fe400078e0276 */
[----:B------:R-:W-:Y:S01]  /*82d0*/  IMAD.U32 R123, RZ, RZ, UR12 ;  /* 0x0000000cff7b7e24 */ /* 0x000fe2000f8e00ff */
[----:B0-----:R-:W-:-:S03]  /*82e0*/  IADD3 R125, P1, PT, R118, R121, RZ ;  /* 0x00000079767d7210 */ /* 0x001fc60007f3e0ff */
[----:B------:R-:W-:Y:S02]  /*82f0*/  IMAD R123, R123, 0x2, R124 ;  /* 0x000000027b7b7824 */ /* 0x000fe400078e027c */
[----:B------:R0:W-:Y:S02]  /*8300*/  STL [R1+0xa0c], R125 ;  /* 0x000a0c7d01007387 */ /* 0x0001e40000100800 */
[----:B0-----:R-:W-:Y:S02]  /*8310*/  LEA.HI.X.SX32 R125, R120, R122, 0x1, P0 ;  /* 0x0000007a787d7211 */ /* 0x001fe400000f0eff */
[----:B------:R-:W-:-:S03]  /*8320*/  IADD3 R120, P0, PT, R124, R121, RZ ;  /* 0x000000797c787210 */ /* 0x000fc60007f1e0ff */
[----:B------:R0:W-:Y:S04]  /*8330*/  STL [R1+0xa00], R125 ;  /* 0x000a007d01007387 */ /* 0x0001e80000100800 */
[----:B------:R1:W-:Y:S01]  /*8340*/  STL [R1+0xa14], R120 ;  /* 0x000a147801007387 */ /* 0x0003e20000100800 */
[----:B0-----:R-:W-:Y:S01]  /*8350*/  IMAD R125, R119, 0x2, R123 ;  /* 0x00000002777d7824 */ /* 0x001fe200078e027b */
[----:B------:R-:W-:Y:S02]  /*8360*/  LEA.HI.X.SX32 R119, R118, R122, 0x1, P1 ;  /* 0x0000007a76777211 */ /* 0x000fe400008f0eff */
[----:B-1----:R-:W-:-:S03]  /*8370*/  IADD3 R120, P1, PT, R123, R121, RZ ;  /* 0x000000797b787210 */ /* 0x002fc60007f3e0ff */
[----:B------:R-:W-:Y:S04]  /*8380*/  STL [R1+0xa08], R119 ;  /* 0x000a087701007387 */ /* 0x000fe80000100800 */
[----:B------:R0:W-:Y:S01]  /*8390*/  STL [R1+0xa18], R120 ;  /* 0x000a187801007387 */ /* 0x0001e20000100800 */
[----:B------:R-:W-:-:S03]  /*83a0*/  LEA.HI.X.SX32 R118, R124, R122, 0x1, P0 ;  /* 0x0000007a7c767211 */ /* 0x000fc600000f0eff */
[----:B0-----:R-:W4:Y:S01]  /*83b0*/  LDL R120, [R1+0xf0] ;  /* 0x0000f00001787983 */ /* 0x001f220000100800 */
[----:B------:R-:W-:Y:S02]  /*83c0*/  IADD3 R119, P6, PT, R125, R121, RZ ;  /* 0x000000797d777210 */ /* 0x000fe40007fde0ff */
[----:B------:R-:W-:Y:S01]  /*83d0*/  LEA.HI.X.SX32 R121, R123, R122, 0x1, P1 ;  /* 0x0000007a7b797211 */ /* 0x000fe200008f0eff */
[----:B------:R0:W-:Y:S04]  /*83e0*/  STL [R1+0xa10], R118 ;  /* 0x000a107601007387 */ /* 0x0001e80000100800 */
[----:B------:R1:W-:Y:S01]  /*83f0*/  STL [R1+0x838], R119 ;  /* 0x0008387701007387 */ /* 0x0003e20000100800 */
[----:B0-----:R-:W-:-:S03]  /*8400*/  LOP3.LUT R118, R0, 0x1da, RZ, 0xfc, !PT ;  /* 0x000001da00767812 */ /* 0x001fc600078efcff */
[----:B------:R0:W-:Y:S01]  /*8410*/  STL [R1+0x834], R121 ;  /* 0x0008347901007387 */ /* 0x0001e20000100800 */
[----:B-1----:R-:W-:-:S03]  /*8420*/  LEA.HI.X.SX32 R119, R125, R122, 0x1, P6 ;  /* 0x0000007a7d777211 */ /* 0x002fc600030f0eff */
[----:B------:R1:W-:Y:S04]  /*8430*/  STL [R1+0xcbc], R118 ;  /* 0x000cbc7601007387 */ /* 0x0003e80000100800 */
[----:B------:R2:W-:Y:S01]  /*8440*/  STL [R1+0x830], R119 ;  /* 0x0008307701007387 */ /* 0x0005e20000100800 */
[----:B0-----:R-:W-:-:S03]  /*8450*/  IABS R121, R118 ;  /* 0x0000007600797213 */ /* 0x001fc60000000000 */
[----:B-1----:R-:W4:Y:S04]  /*8460*/  LDL R118, [R1+0xf8] ;  /* 0x0000f80001767983 */ /* 0x002f280000100800 */
[----:B--2---:R-:W2:Y:S01]  /*8470*/  LDL R119, [R1+0xf4] ;  /* 0x0000f40001777983 */ /* 0x004ea20000100800 */
[--C-:B------:R-:W-:Y:S01]  /*8480*/  @!P2 IMAD.IADD R8, R8, 0x1, -R9.reuse ;  /* 0x000000010808a824 */ /* 0x100fe200078e0a09 */
[C---:B------:R-:W-:Y:S02]  /*8490*/  ISETP.GT.U32.AND P2, PT, R9.reuse, R12, PT ;  /* 0x0000000c0900720c */ /* 0x040fe40003f44070 */
[----:B------:R-:W-:Y:S01]  /*84a0*/  ISETP.GT.U32.AND P5, PT, R9, R3, PT ;  /* 0x000000030900720c */ /* 0x000fe20003fa4070 */
[----:B------:R-:W-:Y:S02]  /*84b0*/  @!P3 IMAD.IADD R2, R2, 0x1, -R9 ;  /* 0x000000010202b824 */ /* 0x000fe400078e0a09 */
[----:B------:R-:W-:-:S08]  /*84c0*/  IMAD.HI.U32 R122, R10, R121, RZ ;  /* 0x000000790a7a7227 */ /* 0x000fd000078e00ff */
[--C-:B------:R-:W-:Y:S02]  /*84d0*/  @!P2 IMAD.IADD R12, R12, 0x1, -R9.reuse ;  /* 0x000000010c0ca824 */ /* 0x100fe400078e0a09 */
[----:B------:R-:W-:Y:S01]  /*84e0*/  @!P4 IMAD.IADD R7, R7, 0x1, -R9 ;  /* 0x000000010707c824 */ /* 0x000fe200078e0a09 */
[----:B------:R0:W-:Y:S01]  /*84f0*/  STL [R1+0xf40], R2 ;  /* 0x000f400201007387 */ /* 0x0001e20000100800 */
[----:B------:R-:W-:-:S03]  /*8500*/  IMAD.MOV R122, RZ, RZ, -R122 ;  /* 0x000000ffff7a7224 */ /* 0x000fc600078e0a7a */
[----:B------:R1:W-:Y:S01]  /*8510*/  STL [R1+0xf3c], R7 ;  /* 0x000f3c0701007387 */ /* 0x0003e20000100800 */
[----:B------:R-:W-:Y:S01]  /*8520*/  @!P5 IMAD.IADD R3, R3, 0x1, -R9 ;  /* 0x000000010303d824 */ /* 0x000fe200078e0a09 */
[----:B0-----:R-:W-:Y:S01]  /*8530*/  LOP3.LUT R2, R0, 0x1e0, RZ, 0xfc, !PT ;  /* 0x000001e000027812 */ /* 0x001fe200078efcff */
[----:B-1----:R-:W-:-:S03]  /*8540*/  IMAD R7, R9, R122, R121 ;  /* 0x0000007a09077224 */ /* 0x002fc600078e0279 */
[----:B------:R-:W-:Y:S01]  /*8550*/  IABS R121, R2 ;  /* 0x0000000200797213 */ /* 0x000fe20000000000 */
[----:B------:R-:W-:Y:S04]  /*8560*/  STL [R1+0xf44], R8 ;  /* 0x000f440801007387 */ /* 0x000fe80000100800 */
[----:B------:R-:W-:Y:S01]  /*8570*/  STL [R1+0xf48], R3 ;  /* 0x000f480301007387 */ /* 0x000fe20000100800 */
[----:B------:R-:W-:-:S04]  /*8580*/  IMAD.HI.U32 R122, R10, R121, RZ ;  /* 0x000000790a7a7227 */ /* 0x000fc800078e00ff */
[----:B------:R-:W-:-:S04]  /*8590*/  IMAD.MOV R122, RZ, RZ, -R122 ;  /* 0x000000ffff7a7224 */ /* 0x000fc800078e0a7a */
[C---:B------:R-:W-:Y:S01]  /*85a0*/  IMAD R121, R9.reuse, R122, R121 ;  /* 0x0000007a09797224 */ /* 0x040fe200078e0279 */
[----:B---3--:R-:W-:-:S13]  /*85b0*/  ISETP.GT.U32.AND P1, PT, R9, R5, PT ;  /* 0x000000050900720c */ /* 0x008fda0003f24070 */
[----:B------:R-:W-:Y:S01]  /*85c0*/  @!P1 IMAD.IADD R5, R5, 0x1, -R9 ;  /* 0x0000000105059824 */ /* 0x000fe200078e0a09 */
[----:B------:R-:W-:-:S13]  /*85d0*/  ISETP.GT.U32.AND P1, PT, R9, R15, PT ;  /* 0x0000000f0900720c */ /* 0x000fda0003f24070 */
[----:B------:R-:W-:Y:S01]  /*85e0*/  @!P1 IMAD.IADD R15, R15, 0x1, -R9 ;  /* 0x000000010f0f9824 */ /* 0x000fe200078e0a09 */
[----:B----4-:R-:W-:-:S13]  /*85f0*/  ISETP.GT.U32.AND P2, PT, R9, R120, PT ;  /* 0x000000780900720c */ /* 0x010fda0003f44070 */
[----:B------:R-:W-:-:S05]  /*8600*/  @!P2 IMAD.IADD R120, R120, 0x1, -R9 ;  /* 0x000000017878a824 */ /* 0x000fca00078e0a09 */
[----:B------:R-:W-:Y:S04]  /*8610*/  @!P2 STL [R1+0xf0], R120 ;  /* 0x0000f0780100a387 */ /* 0x000fe80000100800 */
[----:B------:R0:W-:Y:S01]  /*8620*/  STL [R1+0xcb8], R2 ;  /* 0x000cb80201007387 */ /* 0x0001e20000100800 */
[C---:B------:R-:W-:Y:S02]  /*8630*/  ISETP.GT.U32.AND P2, PT, R9.reuse, R118, PT ;  /* 0x000000760900720c */ /* 0x040fe40003f44070 */
[----:B--2---:R-:W-:Y:S02]  /*8640*/  ISETP.GT.U32.AND P1, PT, R9, R119, PT ;  /* 0x000000770900720c */ /* 0x004fe40003f24070 */
[----:B0-----:R-:W-:-:S04]  /*8650*/  LOP3.LUT R2, R0, 0x1e2, RZ, 0xfc, !PT ;  /* 0x000001e200027812 */ /* 0x001fc800078efcff */
[----:B------:R-:W-:-:S05]  /*8660*/  IABS R122, R2 ;  /* 0x00000002007a7213 */ /* 0x000fca0000000000 */
[----:B------:R-:W-:Y:S02]  /*8670*/  @!P2 IMAD.IADD R118, R118, 0x1, -R9 ;  /* 0x000000017676a824 */ /* 0x000fe400078e0a09 */
[----:B------:R-:W-:-:S04]  /*8680*/  IMAD.HI.U32 R123, R10, R122, RZ ;  /* 0x0000007a0a7b7227 */ /* 0x000fc800078e00ff */
[----:B------:R-:W-:Y:S02]  /*8690*/  @!P1 IMAD.IADD R119, R119, 0x1, -R9 ;  /* 0x0000000177779824 */ /* 0x000fe400078e0a09 */
[----:B------:R-:W-:-:S03]  /*86a0*/  IMAD.MOV R123, RZ, RZ, -R123 ;  /* 0x000000ffff7b7224 */ /* 0x000fc600078e0a7b */
[----:B------:R-:W-:Y:S04]  /*86b0*/  @!P1 STL [R1+0xf4], R119 ;  /* 0x0000f47701009387 */ /* 0x000fe80000100800 */
[----:B------:R-:W-:Y:S04]  /*86c0*/  @!P2 STL [R1+0xf8], R118 ;  /* 0x0000f8760100a387 */ /* 0x000fe80000100800 */
[----:B------:R0:W-:Y:S02]  /*86d0*/  STL [R1+0xcb4], R2 ;  /* 0x000cb40201007387 */ /* 0x0001e40000100800 */
[----:B0-----:R-:W-:-:S05]  /*86e0*/  IMAD R2, R9, R123, R122 ;  /* 0x0000007b09027224 */ /* 0x001fca00078e027a */
[----:B------:R0:W-:Y:S02]  /*86f0*/  STL [R1+0x10], R2 ;  /* 0x0000100201007387 */ /* 0x0001e40000100800 */
[----:B0-----:R-:W-:-:S04]  /*8700*/  LOP3.LUT R2, R0, 0x1e8, RZ, 0xfc, !PT ;  /* 0x000001e800027812 */ /* 0x001fc800078efcff */
[----:B------:R-:W-:Y:S01]  /*8710*/  IABS R122, R2 ;  /* 0x00000002007a7213 */ /* 0x000fe20000000000 */
[----:B------:R0:W-:Y:S04]  /*8720*/  STL [R1+0xcb0], R2 ;  /* 0x000cb00201007387 */ /* 0x0001e80000100800 */
[----:B------:R-:W-:-:S04]  /*8730*/  IMAD.HI.U32 R123, R10, R122, RZ ;  /* 0x0000007a0a7b7227 */ /* 0x000fc800078e00ff */
[----:B------:R-:W-:Y:S01]  /*8740*/  IMAD.MOV R123, RZ, RZ, -R123 ;  /* 0x000000ffff7b7224 */ /* 0x000fe200078e0a7b */
[----:B0-----:R-:W-:-:S03]  /*8750*/  LOP3.LUT R2, R0, 0x1ea, RZ, 0xfc, !PT ;  /* 0x000001ea00027812 */ /* 0x001fc600078efcff */
[----:B------:R-:W-:Y:S01]  /*8760*/  IMAD R122, R9, R123, R122 ;  /* 0x0000007b097a7224 */ /* 0x000fe200078e027a */
[----:B------:R-:W-:-:S05]  /*8770*/  IABS R123, R2 ;  /* 0x00000002007b7213 */ /* 0x000fca0000000000 */
[----:B------:R-:W-:Y:S01]  /*8780*/  IMAD.HI.U32 R124, R10, R123, RZ ;  /* 0x0000007b0a7c7227 */ /* 0x000fe200078e00ff */
[----:B------:R0:W-:Y:S03]  /*8790*/  STL [R1+0xcac], R2 ;  /* 0x000cac0201007387 */ /* 0x0001e60000100800 */
[----:B------:R-:W-:-:S04]  /*87a0*/  IMAD.MOV R124, RZ, RZ, -R124 ;  /* 0x000000ffff7c7224 */ /* 0x000fc800078e0a7c */
[----:B0-----:R-:W-:-:S05]  /*87b0*/  IMAD R2, R9, R124, R123 ;  /* 0x0000007c09027224 */ /* 0x001fca00078e027b */
[----:B------:R0:W-:Y:S02]  /*87c0*/  STL [R1+0x18], R2 ;  /* 0x0000180201007387 */ /* 0x0001e40000100800 */
[----:B0-----:R-:W-:-:S05]  /*87d0*/  LOP3.LUT R2, R0, 0x1f0, RZ, 0xfc, !PT ;  /* 0x000001f000027812 */ /* 0x001fca00078efcff */
[----:B------:R0:W-:Y:S04]  /*87e0*/  STL [R1+0xca8], R2 ;  /* 0x000ca80201007387 */ /* 0x0001e80000100800 */
[----:B------:R-:W2:Y:S04]  /*87f0*/  LDL R118, [R1+0xec] ;  /* 0x0000ec0001767983 */ /* 0x000ea80000100800 */
[----:B------:R-:W3:Y:S04]  /*8800*/  LDL R119, [R1+0xe8] ;  /* 0x0000e80001777983 */ /* 0x000ee80000100800 */
[----:B------:R-:W4:Y:S01]  /*8810*/  LDL R120, [R1+0xe4] ;  /* 0x0000e40001787983 */ /* 0x000f220000100800 */
[----:B------:R-:W-:-:S03]  /*8820*/  IABS R123, R2 ;  /* 0x00000002007b7213 */ /* 0x000fc60000000000 */
[----:B------:R-:W4:Y:S04]  /*8830*/  LDL R3, [R1+0xe0] ;  /* 0x0000e00001037983 */ /* 0x000f280000100800 */
[----:B------:R-:W4:Y:S04]  /*8840*/  LDL R8, [R1+0xdc] ;  /* 0x0000dc0001087983 */ /* 0x000f280000100800 */
[----:B0-----:R-:W4:Y:S01]  /*8850*/  LDL R2, [R1+0xd8] ;  /* 0x0000d80001027983 */ /* 0x001f220000100800 */
[C---:B------:R-:W-:Y:S02]  /*8860*/  ISETP.GT.U32.AND P3, PT, R9.reuse, R6, PT ;  /* 0x000000060900720c */ /* 0x040fe40003f64070 */
[----:B------:R-:W-:-:S11]  /*8870*/  ISETP.GT.U32.AND P0, PT, R9, R4, PT ;  /* 0x000000040900720c */ /* 0x000fd60003f04070 */
[--C-:B------:R-:W-:Y:S01]  /*8880*/  @!P3 IMAD.IADD R6, R6, 0x1, -R9.reuse ;  /* 0x000000010606b824 */ /* 0x100fe200078e0a09 */
[C---:B------:R-:W-:Y:S01]  /*8890*/  ISETP.GT.U32.AND P3, PT, R9.reuse, R16, PT ;  /* 0x000000100900720c */ /* 0x040fe20003f64070 */
[----:B------:R-:W-:Y:S01]  /*88a0*/  @!P0 IMAD.IADD R4, R4, 0x1, -R9 ;  /* 0x0000000104048824 */ /* 0x000fe200078e0a09 */
[----:B------:R-:W-:-:S11]  /*88b0*/  ISETP.GT.U32.AND P0, PT, R9, R14, PT ;  /* 0x0000000e0900720c */ /* 0x000fd60003f04070 */
[--C-:B------:R-:W-:Y:S01]  /*88c0*/  @!P3 IMAD.IADD R16, R16, 0x1, -R9.reuse ;  /* 0x000000011010b824 */ /* 0x100fe200078e0a09 */
[C---:B------:R-:W-:Y:S01]  /*88d0*/  ISETP.GT.U32.AND P3, PT, R9.reuse, R20, PT ;  /* 0x000000140900720c */ /* 0x040fe20003f64070 */
[----:B------:R-:W-:Y:S01]  /*88e0*/  @!P0 IMAD.IADD R14, R14, 0x1, -R9 ;  /* 0x000000010e0e8824 */ /* 0x000fe200078e0a09 */
[C---:B------:R-:W-:Y:S02]  /*88f0*/  ISETP.GT.U32.AND P0, PT, R9.reuse, R19, PT ;  /* 0x000000130900720c */ /* 0x040fe40003f04070 */
[----:B------:R-:W-:-:S09]  /*8900*/  ISETP.GT.U32.AND P2, PT, R9, R27, PT ;  /* 0x0000001b0900720c */ /* 0x000fd20003f44070 */
[--C-:B------:R-:W-:Y:S01]  /*8910*/  @!P3 IMAD.IADD R20, R20, 0x1, -R9.reuse ;  /* 0x000000011414b824 */ /* 0x100fe200078e0a09 */
[----:B------:R-:W-:Y:S01]  /*8920*/  ISETP.GT.U32.AND P3, PT, R9, R25, PT ;  /* 0x000000190900720c */ /* 0x000fe20003f64070 */
[--C-:B------:R-:W-:Y:S01]  /*8930*/  @!P0 IMAD.IADD R19, R19, 0x1, -R9.reuse ;  /* 0x0000000113138824 */ /* 0x100fe200078e0a09 */
[----:B------:R-:W-:Y:S01]  /*8940*/  ISETP.GT.U32.AND P0, PT, R9, R23, PT ;  /* 0x000000170900720c */ /* 0x000fe20003f04070 */
[----:B------:R-:W-:Y:S01]  /*8950*/  @!P2 IMAD.IADD R27, R27, 0x1, -R9 ;  /* 0x000000011b1ba824 */ /* 0x000fe200078e0a09 */
        /* <DEDUP_REMOVED lines=83> */
[----:B------:R-:W-:-:S10]  /*8e90*/  @!P2 IMAD.IADD R111, R111, 0x1, -R9 ;  /* 0x000000016f6fa824 */ /* 0x000fd400078e0a09 */
[--C-:B------:R-:W-:Y:S02]  /*8ea0*/  @!P3 IMAD.IADD R109, R109, 0x1, -R9.reuse ;  /* 0x000000016d6db824 */ /* 0x100fe400078e0a09 */
[----:B------:R-:W-:Y:S01]  /*8eb0*/  @!P0 IMAD.IADD R107, R107, 0x1, -R9 ;  /* 0x000000016b6b8824 */ /* 0x000fe200078e0a09 */
[----:B------:R-:W-:Y:S02]  /*8ec0*/  ISETP.GT.U32.AND P0, PT, R9, R113, PT ;  /* 0x000000710900720c */ /* 0x000fe40003f04070 */
[----:B------:R-:W-:-:S05]  /*8ed0*/  LOP3.LUT R125, R0, 0x1f8, RZ, 0xfc, !PT ;  /* 0x000001f8007d7812 */ /* 0x000fca00078efcff */
[----:B------:R-:W-:Y:S01]  /*8ee0*/  STL [R1+0xca4], R125 ;  /* 0x000ca47d01007387 */ /* 0x000fe20000100800 */
[C---:B--2---:R-:W-:Y:S02]  /*8ef0*/  ISETP.GT.U32.AND P3, PT, R9.reuse, R118, PT ;  /* 0x000000760900720c */ /* 0x044fe40003f64070 */
[----:B---3--:R-:W-:-:S03]  /*8f00*/  ISETP.GT.U32.AND P2, PT, R9, R119, PT ;  /* 0x000000770900720c */ /* 0x008fc60003f44070 */
[----:B------:R-:W-:-:S08]  /*8f10*/  @!P0 IMAD.IADD R113, R113, 0x1, -R9 ;  /* 0x0000000171718824 */ /* 0x000fd000078e0a09 */
[--C-:B------:R-:W-:Y:S02]  /*8f20*/  @!P3 IMAD.IADD R118, R118, 0x1, -R9.reuse ;  /* 0x000000017676b824 */ /* 0x100fe400078e0a09 */
[----:B------:R-:W-:-:S03]  /*8f30*/  @!P2 IMAD.IADD R119, R119, 0x1, -R9 ;  /* 0x000000017777a824 */ /* 0x000fc600078e0a09 */
[----:B------:R0:W-:Y:S01]  /*8f40*/  @!P3 STL [R1+0xec], R118 ;  /* 0x0000ec760100b387 */ /* 0x0001e20000100800 */
[----:B----4-:R-:W-:-:S03]  /*8f50*/  ISETP.GT.U32.AND P0, PT, R9, R120, PT ;  /* 0x000000780900720c */ /* 0x010fc60003f04070 */
[----:B0-----:R-:W2:Y:S04]  /*8f60*/  LDL.LU R118, [R1+0xf54] ;  /* 0x000f540001767983 */ /* 0x001ea80000300800 */
[----:B------:R0:W-:Y:S04]  /*8f70*/  @!P2 STL [R1+0xe8], R119 ;  /* 0x0000e8770100a387 */ /* 0x0001e80000100800 */
[----:B0-----:R-:W3:Y:S02]  /*8f80*/  LDL.LU R119, [R1+0xf50] ;  /* 0x000f500001777983 */ /* 0x001ee40000300800 */
[----:B------:R-:W-:Y:S01]  /*8f90*/  @!P0 IMAD.IADD R120, R120, 0x1, -R9 ;  /* 0x0000000178788824 */ /* 0x000fe200078e0a09 */
[----:B------:R-:W-:-:S02]  /*8fa0*/  ISETP.GT.U32.AND P3, PT, R9, R3, PT ;  /* 0x000000030900720c */ /* 0x000fc40003f64070 */
[C---:B------:R-:W-:Y:S02]  /*8fb0*/  ISETP.GT.U32.AND P2, PT, R9.reuse, R8, PT ;  /* 0x000000080900720c */ /* 0x040fe40003f44070 */
[----:B------:R0:W-:Y:S01]  /*8fc0*/  @!P0 STL [R1+0xe4], R120 ;  /* 0x0000e47801008387 */ /* 0x0001e20000100800 */
[----:B------:R-:W-:-:S03]  /*8fd0*/  ISETP.GT.U32.AND P0, PT, R9, R2, PT ;  /* 0x000000020900720c */ /* 0x000fc60003f04070 */
[----:B0-----:R-:W4:Y:S05]  /*8fe0*/  LDL.LU R120, [R1+0xf4c] ;  /* 0x000f4c0001787983 */ /* 0x001f2a0000300800 */
[--C-:B------:R-:W-:Y:S02]  /*8ff0*/  @!P3 IMAD.IADD R3, R3, 0x1, -R9.reuse ;  /* 0x000000010303b824 */ /* 0x100fe400078e0a09 */
[----:B------:R-:W-:-:S03]  /*9000*/  @!P2 IMAD.IADD R8, R8, 0x1, -R9 ;  /* 0x000000010808a824 */ /* 0x000fc600078e0a09 */
[----:B------:R-:W-:Y:S01]  /*9010*/  @!P0 IMAD.IADD R2, R2, 0x1, -R9 ;  /* 0x0000000102028824 */ /* 0x000fe200078e0a09 */
[----:B------:R0:W-:Y:S01]  /*9020*/  @!P3 STL [R1+0xe0], R3 ;  /* 0x0000e0030100b387 */ /* 0x0001e20000100800 */
[----:B------:R-:W-:Y:S01]  /*9030*/  IMAD.HI.U32 R124, R10, R123, RZ ;  /* 0x0000007b0a7c7227 */ /* 0x000fe200078e00ff */
[----:B------:R-:W-:-:S03]  /*9040*/  ISETP.GT.U32.AND P5, PT, R9, R13, PT ;  /* 0x0000000d0900720c */ /* 0x000fc60003fa4070 */
[----:B------:R-:W-:Y:S01]  /*9050*/  IMAD.MOV R124, RZ, RZ, -R124 ;  /* 0x000000ffff7c7224 */ /* 0x000fe200078e0a7c */
[----:B0-----:R-:W2:Y:S04]  /*9060*/  LDL.LU R3, [R1+0xf48] ;  /* 0x000f480001037983 */ /* 0x001ea80000300800 */
[----:B------:R0:W-:Y:S01]  /*9070*/  @!P2 STL [R1+0xdc], R8 ;  /* 0x0000dc080100a387 */ /* 0x0001e20000100800 */
[C---:B------:R-:W-:Y:S01]  /*9080*/  IMAD R123, R9.reuse, R124, R123 ;  /* 0x0000007c097b7224 */ /* 0x040fe200078e027b */
[----:B------:R-:W-:Y:S02]  /*9090*/  IABS R124, R125 ;  /* 0x0000007d007c7213 */ /* 0x000fe40000000000 */
[----:B0-----:R-:W2:Y:S04]  /*90a0*/  LDL.LU R8, [R1+0xf44] ;  /* 0x000f440001087983 */ /* 0x001ea80000300800 */
[----:B------:R0:W-:Y:S01]  /*90b0*/  @!P0 STL [R1+0xd8], R2 ;  /* 0x0000d80201008387 */ /* 0x0001e20000100800 */
[----:B------:R-:W-:-:S03]  /*90c0*/  ISETP.GT.U32.AND P3, PT, R9, R7, PT ;  /* 0x000000070900720c */ /* 0x000fc60003f64070 */
[----:B0-----:R-:W2:Y:S01]  /*90d0*/  LDL.LU R2, [R1+0xf40] ;  /* 0x000f400001027983 */ /* 0x001ea20000300800 */
[----:B------:R-:W-:Y:S01]  /*90e0*/  @!P5 IMAD.IADD R13, R13, 0x1, -R9 ;  /* 0x000000010d0dd824 */ /* 0x000fe200078e0a09 */
[----:B------:R-:W-:Y:S01]  /*90f0*/  ISETP.GT.U32.AND P5, PT, R9, R18, PT ;  /* 0x000000120900720c */ /* 0x000fe20003fa4070 */
[----:B------:R-:W-:-:S04]  /*9100*/  IMAD.HI.U32 R125, R10, R124, RZ ;  /* 0x0000007c0a7d7227 */ /* 0x000fc800078e00ff */
[----:B------:R-:W-:-:S03]  /*9110*/  IMAD.MOV R125, RZ, RZ, -R125 ;  /* 0x000000ffff7d7224 */ /* 0x000fc600078e0a7d */
[--C-:B------:R-:W-:Y:S02]  /*9120*/  @!P3 IMAD.IADD R7, R7, 0x1, -R9.reuse ;  /* 0x000000010707b824 */ /* 0x100fe400078e0a09 */
[C---:B------:R-:W-:Y:S01]  /*9130*/  IMAD R124, R9.reuse, R125, R124 ;  /* 0x0000007d097c7224 */ /* 0x040fe200078e027c */
[----:B------:R-:W-:Y:S02]  /*9140*/  LOP3.LUT R125, R0, 0x1f2, RZ, 0xfc, !PT ;  /* 0x000001f2007d7812 */ /* 0x000fe400078efcff */
[----:B------:R-:W-:Y:S01]  /*9150*/  @!P5 IMAD.IADD R18, R18, 0x1, -R9 ;  /* 0x000000011212d824 */ /* 0x000fe200078e0a09 */
[C---:B------:R-:W-:Y:S02]  /*9160*/  ISETP.GT.U32.AND P5, PT, R9.reuse, R22, PT ;  /* 0x000000160900720c */ /* 0x040fe40003fa4070 */
[----:B------:R-:W-:Y:S04]  /*9170*/  STL [R1+0xca0], R125 ;  /* 0x000ca07d01007387 */ /* 0x000fe80000100800 */
[----:B------:R0:W-:Y:S01]  /*9180*/  STL [R1+0x14], R7 ;  /* 0x0000140701007387 */ /* 0x0001e20000100800 */
[----:B------:R-:W-:-:S03]  /*9190*/  ISETP.GT.U32.AND P4, PT, R9, R11, PT ;  /* 0x0000000b0900720c */ /* 0x000fc60003f84070 */
[----:B0-----:R-:W2:Y:S03]  /*91a0*/  LDL.LU R7, [R1+0xf3c] ;  /* 0x000f3c0001077983 */ /* 0x001ea60000300800 */
[----:B------:R-:W-:Y:S01]  /*91b0*/  @!P5 IMAD.IADD R22, R22, 0x1, -R9 ;  /* 0x000000011616d824 */ /* 0x000fe200078e0a09 */
[----:B------:R-:W-:-:S06]  /*91c0*/  ISETP.GT.U32.AND P5, PT, R9, R28, PT ;  /* 0x0000001c0900720c */ /* 0x000fcc0003fa4070 */
[----:B------:R-:W-:Y:S01]  /*91d0*/  @!P4 IMAD.IADD R11, R11, 0x1, -R9 ;  /* 0x000000010b0bc824 */ /* 0x000fe200078e0a09 */
[C---:B------:R-:W-:Y:S02]  /*91e0*/  ISETP.GT.U32.AND P4, PT, R9.reuse, R17, PT ;  /* 0x000000110900720c */ /* 0x040fe40003f84070 */
[----:B------:R-:W-:-:S04]  /*91f0*/  ISETP.GT.U32.AND P1, PT, R9, R24, PT ;  /* 0x000000180900720c */ /* 0x000fc80003f24070 */
[----:B------:R-:W-:Y:S01]  /*9200*/  @!P5 IMAD.IADD R28, R28, 0x1, -R9 ;  /* 0x000000011c1cd824 */ /* 0x000fe200078e0a09 */
[----:B------:R-:W-:-:S06]  /*9210*/  ISETP.GT.U32.AND P5, PT, R9, R34, PT ;  /* 0x000000220900720c */ /* 0x000fcc0003fa4070 */
[--C-:B------:R-:W-:Y:S01]  /*9220*/  @!P4 IMAD.IADD R17, R17, 0x1, -R9.reuse ;  /* 0x000000011111c824 */ /* 0x100fe200078e0a09 */
[C---:B------:R-:W-:Y:S01]  /*9230*/  ISETP.GT.U32.AND P4, PT, R9.reuse, R21, PT ;  /* 0x000000150900720c */ /* 0x040fe20003f84070 */
[----:B------:R-:W-:Y:S01]  /*9240*/  @!P1 IMAD.IADD R24, R24, 0x1, -R9 ;  /* 0x0000000118189824 */ /* 0x000fe200078e0a09 */
        /* <DEDUP_REMOVED lines=83> */
[--C-:B------:R-:W-:Y:S01]  /*9780*/  @!P1 IMAD.IADD R108, R108, 0x1, -R9.reuse ;  /* 0x000000016c6c9824 */ /* 0x100fe200078e0a09 */
[C---:B------:R-:W-:Y:S02]  /*9790*/  ISETP.GT.U32.AND P1, PT, R9.reuse, R114, PT ;  /* 0x000000720900720c */ /* 0x040fe40003f24070 */
[C---:B------:R-:W-:Y:S02]  /*97a0*/  ISETP.GT.U32.AND P0, PT, R9.reuse, R124, PT ;  /* 0x0000007c0900720c */ /* 0x040fe40003f04070 */
[----:B------:R-:W-:Y:S01]  /*97b0*/  @!P5 IMAD.IADD R116, R116, 0x1, -R9 ;  /* 0x000000017474d824 */ /* 0x000fe200078e0a09 */
[----:B---3--:R-:W-:-:S06]  /*97c0*/  ISETP.GT.U32.AND P5, PT, R9, R119, PT ;  /* 0x000000770900720c */ /* 0x008fcc0003fa4070 */
[--C-:B------:R-:W-:Y:S01]  /*97d0*/  @!P4 IMAD.IADD R104, R104, 0x1, -R9.reuse ;  /* 0x000000016868c824 */ /* 0x100fe200078e0a09 */
[C---:B------:R-:W-:Y:S01]  /*97e0*/  ISETP.GT.U32.AND P4, PT, R9.reuse, R110, PT ;  /* 0x0000006e0900720c */ /* 0x040fe20003f84070 */
[--C-:B------:R-:W-:Y:S01]  /*97f0*/  @!P1 IMAD.IADD R114, R114, 0x1, -R9.reuse ;  /* 0x0000000172729824 */ /* 0x100fe200078e0a09 */
[C---:B------:R-:W-:Y:S01]  /*9800*/  ISETP.GT.U32.AND P1, PT, R9.reuse, R117, PT ;  /* 0x000000750900720c */ /* 0x040fe20003f24070 */
[--C-:B------:R-:W-:Y:S01]  /*9810*/  @!P0 IMAD.IADD R124, R124, 0x1, -R9.reuse ;  /* 0x000000017c7c8824 */ /* 0x100fe200078e0a09 */
[----:B------:R-:W-:Y:S02]  /*9820*/  ISETP.GT.U32.AND P0, PT, R9, R5, PT ;  /* 0x000000050900720c */ /* 0x000fe40003f04070 */
[----:B------:R-:W-:Y:S01]  /*9830*/  @!P5 IMAD.IADD R119, R119, 0x1, -R9 ;  /* 0x000000017777d824 */ /* 0x000fe200078e0a09 */
[----:B------:R-:W-:-:S06]  /*9840*/  ISETP.GT.U32.AND P5, PT, R9, R123, PT ;  /* 0x0000007b0900720c */ /* 0x000fcc0003fa4070 */
[--C-:B------:R-:W-:Y:S01]  /*9850*/  @!P4 IMAD.IADD R110, R110, 0x1, -R9.reuse ;  /* 0x000000016e6ec824 */ /* 0x100fe200078e0a09 */
[----:B------:R-:W-:Y:S01]  /*9860*/  ISETP.GT.U32.AND P4, PT, R9, R115, PT ;  /* 0x000000730900720c */ /* 0x000fe20003f84070 */
[--C-:B------:R-:W-:Y:S01]  /*9870*/  @!P1 IMAD.IADD R117, R117, 0x1, -R9.reuse ;  /* 0x0000000175759824 */ /* 0x100fe200078e0a09 */
[----:B----4-:R-:W-:Y:S01]  /*9880*/  ISETP.GT.U32.AND P1, PT, R9, R120, PT ;  /* 0x000000780900720c */ /* 0x010fe20003f24070 */
[--C-:B------:R-:W-:Y:S01]  /*9890*/  @!P0 IMAD.IADD R5, R5, 0x1, -R9.reuse ;  /* 0x0000000105058824 */ /* 0x100fe200078e0a09 */
[----:B------:R-:W-:Y:S02]  /*98a0*/  ISETP.GT.U32.AND P0, PT, R9, R15, PT ;  /* 0x0000000f0900720c */ /* 0x000fe40003f04070 */
[----:B------:R-:W-:Y:S01]  /*98b0*/  @!P5 IMAD.IADD R123, R123, 0x1, -R9 ;  /* 0x000000017b7bd824 */ /* 0x000fe200078e0a09 */
[----:B------:R-:W-:-:S06]  /*98c0*/  ISETP.GT.U32.AND P5, PT, R9, R4, PT ;  /* 0x000000040900720c */ /* 0x000fcc0003fa4070 */
[--C-:B------:R-:W-:Y:S01]  /*98d0*/  @!P4 IMAD.IADD R115, R115, 0x1, -R9.reuse ;  /* 0x000000017373c824 */ /* 0x100fe200078e0a09 */
[----:B--2---:R-:W-:Y:S01]  /*98e0*/  ISETP.GT.U32.AND P4, PT, R9, R118, PT ;  /* 0x000000760900720c */ /* 0x004fe20003f84070 */
[--C-:B------:R-:W-:Y:S02]  /*98f0*/  @!P1 IMAD.IADD R120, R120, 0x1, -R9.reuse ;  /* 0x0000000178789824 */ /* 0x100fe400078e0a09 */
[--C-:B------:R-:W-:Y:S01]  /*9900*/  @!P0 IMAD.IADD R15, R15, 0x1, -R9.reuse ;  /* 0x000000010f0f8824 */ /* 0x100fe200078e0a09 */
[C---:B------:R-:W-:Y:S02]  /*9910*/  ISETP.GT.U32.AND P0, PT, R9.reuse, R21, PT ;  /* 0x000000150900720c */ /* 0x040fe40003f04070 */
[C---:B------:R-:W-:Y:S01]  /*9920*/  ISETP.GT.U32.AND P1, PT, R9.reuse, R2, PT ;  /* 0x000000020900720c */ /* 0x040fe20003f24070 */
[----:B------:R-:W-:Y:S01]  /*9930*/  @!P5 IMAD.IADD R4, R4, 0x1, -R9 ;  /* 0x000000010404d824 */ /* 0x000fe200078e0a09 */
[----:B------:R-:W-:-:S05]  /*9940*/  ISETP.GT.U32.AND P5, PT, R9, R14, PT ;  /* 0x0000000e0900720c */ /* 0x000fca0003fa4070 */
[--C-:B------:R-:W-:Y:S01]  /*9950*/  @!P4 IMAD.IADD R118, R118, 0x1, -R9.reuse ;  /* 0x000000017676c824 */ /* 0x100fe200078e0a09 */
[C---:B------:R-:W-:Y:S02]  /*9960*/  ISETP.GT.U32.AND P4, PT, R9.reuse, R121, PT ;  /* 0x000000790900720c */ /* 0x040fe40003f84070 */
[----:B------:R-:W-:Y:S02]  /*9970*/  IABS R125, R125 ;  /* 0x0000007d007d7213 */ /* 0x000fe40000000000 */
[C---:B------:R-:W-:Y:S01]  /*9980*/  ISETP.GT.U32.AND P2, PT, R9.reuse, R122, PT ;  /* 0x0000007a0900720c */ /* 0x040fe20003f44070 */
[--C-:B------:R-:W-:Y:S02]  /*9990*/  @!P1 IMAD.IADD R2, R2, 0x1, -R9.reuse ;  /* 0x0000000102029824 */ /* 0x100fe400078e0a09 */
[--C-:B------:R-:W-:Y:S01]  /*99a0*/  @!P5 IMAD.IADD R14, R14, 0x1, -R9.reuse ;  /* 0x000000010e0ed824 */ /* 0x100fe200078e0a09 */
[----:B------:R-:W-:Y:S01]  /*99b0*/  ISETP.GT.U32.AND P5, PT, R9, R20, PT ;  /* 0x000000140900720c */ /* 0x000fe20003fa4070 */
[----:B------:R-:W-:Y:S01]  /*99c0*/  @!P0 IMAD.IADD R21, R21, 0x1, -R9 ;  /* 0x0000000115158824 */ /* 0x000fe200078e0a09 */
[----:B------:R0:W-:Y:S01]  /*99d0*/  STL [R1+0xc], R2 ;  /* 0x00000c0201007387 */ /* 0x0001e20000100800 */
[----:B------:R-:W-:-:S02]  /*99e0*/  ISETP.GT.U32.AND P0, PT, R9, R27, PT ;  /* 0x0000001b0900720c */ /* 0x000fc40003f04070 */
[----:B------:R-:W-:Y:S02]  /*99f0*/  @!P4 IMAD.IADD R121, R121, 0x1, -R9 ;  /* 0x000000017979c824 */ /* 0x000fe400078e0a09 */
[----:B0-----:R-:W-:-:S04]  /*9a00*/  IMAD.HI.U32 R2, R10, R125, RZ ;  /* 0x0000007d0a027227 */ /* 0x001fc800078e00ff */
[----:B------:R-:W-:Y:S01]  /*9a10*/  IMAD.MOV R2, RZ, RZ, -R2 ;  /* 0x000000ffff027224 */ /* 0x000fe200078e0a02 */
[C---:B------:R-:W-:Y:S01]  /*9a20*/  ISETP.GT.U32.AND P3, PT, R9.reuse, R7, PT ;  /* 0x000000070900720c */ /* 0x040fe20003f64070 */
[----:B------:R-:W-:Y:S01]  /*9a30*/  @!P2 IMAD.IADD R122, R122, 0x1, -R9 ;  /* 0x000000017a7aa824 */ /* 0x000fe200078e0a09 */
[C---:B------:R-:W-:Y:S01]  /*9a40*/  ISETP.GT.U32.AND P4, PT, R9.reuse, R8, PT ;  /* 0x000000080900720c */ /* 0x040fe20003f84070 */
[C---:B------:R-:W-:Y:S01]  /*9a50*/  IMAD R2, R9.reuse, R2, R125 ;  /* 0x0000000209027224 */ /* 0x040fe200078e027d */
[C---:B------:R-:W-:Y:S01]  /*9a60*/  ISETP.GT.U32.AND P2, PT, R9.reuse, R3, PT ;  /* 0x000000030900720c */ /* 0x040fe20003f44070 */
[----:B------:R-:W0:Y:S01]  /*9a70*/  LDC R125, c[0x0][0x3a0] ;  /* 0x0000e800ff7d7b82 */ /* 0x000e220000000800 */
[--C-:B------:R-:W-:Y:S01]  /*9a80*/  @!P5 IMAD.IADD R20, R20, 0x1, -R9.reuse ;  /* 0x000000011414d824 */ /* 0x100fe200078e0a09 */
[----:B------:R-:W-:Y:S01]  /*9a90*/  ISETP.GT.U32.AND P5, PT, R9, R26, PT ;  /* 0x0000001a0900720c */ /* 0x000fe20003fa4070 */
[----:B------:R-:W-:Y:S01]  /*9aa0*/  @!P0 IMAD.IADD R27, R27, 0x1, -R9 ;  /* 0x000000011b1b8824 */ /* 0x000fe200078e0a09 */
[----:B------:R-:W-:-:S02]  /*9ab0*/  ISETP.GT.U32.AND P0, PT, R9, R33, PT ;  /* 0x000000210900720c */ /* 0x000fc40003f04070 */
[----:B------:R-:W-:Y:S02]  /*9ac0*/  ISETP.GT.U32.AND P1, PT, R9, R6, PT ;  /* 0x000000060900720c */ /* 0x000fe40003f24070 */
[--C-:B------:R-:W-:Y:S02]  /*9ad0*/  @!P3 IMAD.IADD R7, R7, 0x1, -R9.reuse ;  /* 0x000000010707b824 */ /* 0x100fe400078e0a09 */
[--C-:B------:R-:W-:Y:S02]  /*9ae0*/  @!P4 IMAD.IADD R8, R8, 0x1, -R9.reuse ;  /* 0x000000010808c824 */ /* 0x100fe400078e0a09 */
[--C-:B------:R-:W-:Y:S01]  /*9af0*/  @!P2 IMAD.IADD R3, R3, 0x1, -R9.reuse ;  /* 0x000000010303a824 */ /* 0x100fe200078e0a09 */
[----:B------:R1:W-:Y:S02]  /*9b00*/  STL [R1+0x8], R7 ;  /* 0x0000080701007387 */ /* 0x0003e40000100800 */
[--C-:B------:R-:W-:Y:S01]  /*9b10*/  @!P5 IMAD.IADD R26, R26, 0x1, -R9.reuse ;  /* 0x000000011a1ad824 */ /* 0x100fe200078e0a09 */
[----:B------:R-:W-:Y:S01]  /*9b20*/  ISETP.GT.U32.AND P5, PT, R9, R32, PT ;  /* 0x000000200900720c */ /* 0x000fe20003fa4070 */
[--C-:B------:R-:W-:Y:S01]  /*9b30*/  @!P0 IMAD.IADD R33, R33, 0x1, -R9.reuse ;  /* 0x0000000121218824 */ /* 0x100fe200078e0a09 */
[C---:B------:R-:W-:Y:S01]  /*9b40*/  ISETP.GT.U32.AND P0, PT, R9.reuse, R39, PT ;  /* 0x000000270900720c */ /* 0x040fe20003f04070 */
[----:B-1----:R1:W5:Y:S04]  /*9b50*/  LDL.LU R7, [R1+0xf38] ;  /* 0x000f380001077983 */ /* 0x0023680000300800 */
[----:B------:R0:W-:Y:S04]  /*9b60*/  STL [R1+0x4], R8 ;  /* 0x0000040801007387 */ /* 0x0001e80000100800 */
[----:B------:R-:W-:Y:S04]  /*9b70*/  STL [R1], R3 ;  /* 0x0000000301007387 */ /* 0x000fe80000100800 */
[----:B------:R2:W-:Y:S01]  /*9b80*/  STL [R1+0x1c], R2 ;  /* 0x00001c0201007387 */ /* 0x0005e20000100800 */
[--C-:B------:R-:W-:Y:S01]  /*9b90*/  @!P1 IMAD.IADD R6, R6, 0x1, -R9.reuse ;  /* 0x0000000106069824 */ /* 0x100fe200078e0a09 */
[----:B------:R-:W-:Y:S01]  /*9ba0*/  ISETP.GT.U32.AND P1, PT, R9, R16, PT ;  /* 0x000000100900720c */ /* 0x000fe20003f24070 */
[----:B0-----:R-:W-:Y:S01]  /*9bb0*/  VIADD R8, R125, 0x7f ;  /* 0x0000007f7d087836 */ /* 0x001fe20000000000 */
[----:B------:R-:W-:Y:S01]  /*9bc0*/  LOP3.LUT R125, R0, 0x1fa, RZ, 0xfc, !PT ;  /* 0x000001fa007d7812 */ /* 0x000fe200078efcff */
[----:B--2---:R-:W0:Y:S01]  /*9bd0*/  S2R R2, SR_TID.X ;  /* 0x0000000000027919 */ /* 0x004e220000002100 */
[----:B------:R-:W-:-:S03]  /*9be0*/  @!P5 IMAD.IADD R32, R32, 0x1, -R9 ;  /* 0x000000012020d824 */ /* 0x000fc600078e0a09 */
[----:B------:R2:W-:Y:S01]  /*9bf0*/  STL [R1+0xc9c], R125 ;  /* 0x000c9c7d01007387 */ /* 0x0005e20000100800 */
[----:B------:R-:W-:Y:S01]  /*9c00*/  ISETP.GT.U32.AND P5, PT, R9, R38, PT ;  /* 0x000000260900720c */ /* 0x000fe20003fa4070 */
[--C-:B------:R-:W-:Y:S01]  /*9c10*/  @!P0 IMAD.IADD R39, R39, 0x1, -R9.reuse ;  /* 0x0000000127278824 */ /* 0x100fe200078e0a09 */
[----:B------:R-:W-:Y:S02]  /*9c20*/  ISETP.GT.AND P0, PT, R8, 0x7f, PT ;  /* 0x0000007f0800780c */ /* 0x000fe40003f04270 */
[----:B------:R1:W5:Y:S01]  /*9c30*/  LDL.LU R8, [R1+0xf34] ;  /* 0x000f340001087983 */ /* 0x0003620000300800 */
[----:B--2---:R-:W-:Y:S01]  /*9c40*/  IABS R125, R125 ;  /* 0x0000007d007d7213 */ /* 0x004fe20000000000 */
[----:B------:R-:W-:Y:S01]  /*9c50*/  @!P1 IMAD.IADD R16, R16, 0x1, -R9 ;  /* 0x0000000110109824 */ /* 0x000fe200078e0a09 */
[----:B------:R-:W-:-:S03]  /*9c60*/  ISETP.GT.U32.AND P1, PT, R9, R22, PT ;  /* 0x000000160900720c */ /* 0x000fc60003f24070 */
[----:B------:R2:W-:Y:S03]  /*9c70*/  STL [R1+0x20], R125 ;  /* 0x0000207d01007387 */ /* 0x0005e60000100800 */
[----:B------:R-:W-:Y:S01]  /*9c80*/  @!P5 IMAD.IADD R38, R38, 0x1, -R9 ;  /* 0x000000012626d824 */ /* 0x000fe200078e0a09 */
[----:B--2---:R-:W2:Y:S01]  /*9c90*/  LDC R125, c[0x0][0x3a0] ;  /* 0x0000e800ff7d7b82 */ /* 0x004ea20000000800 */
[----:B------:R-:W-:-:S05]  /*9ca0*/  ISETP.GT.U32.AND P5, PT, R9, R44, PT ;  /* 0x0000002c0900720c */ /* 0x000fca0003fa4070 */
[----:B------:R-:W-:Y:S01]  /*9cb0*/  @!P1 IMAD.IADD R22, R22, 0x1, -R9 ;  /* 0x0000000116169824 */ /* 0x000fe200078e0a09 */
[----:B0-----:R-:W-:Y:S02]  /*9cc0*/  SHF.R.U32.HI R3, RZ, 0x7, R2 ;  /* 0x00000007ff037819 */ /* 0x001fe40000011602 */
[----:B------:R-:W-:Y:S02]  /*9cd0*/  ISETP.GT.U32.AND P1, PT, R9, R28, PT ;  /* 0x0000001c0900720c */ /* 0x000fe40003f24070 */
[----:B------:R-:W-:-:S03]  /*9ce0*/  SGXT.U32 R3, R3, 0x1 ;  /* 0x000000010303781a */ /* 0x000fc60000000000 */
[----:B------:R-:W-:-:S08]  /*9cf0*/  @!P5 IMAD.IADD R44, R44, 0x1, -R9 ;  /* 0x000000012c2cd824 */ /* 0x000fd000078e0a09 */
[----:B------:R-:W-:Y:S01]  /*9d00*/  @!P1 IMAD.IADD R28, R28, 0x1, -R9 ;  /* 0x000000011c1c9824 */ /* 0x000fe200078e0a09 */
[----:B--2---:R-:W-:Y:S02]  /*9d10*/  ISETP.LT.AND P5, PT, R3, R125, P0 ;  /* 0x0000007d0300720c */ /* 0x004fe400007a1270 */
[----:B------:R-:W2:Y:S01]  /*9d20*/  LDL.LU R125, [R1+0x20] ;  /* 0x00002000017d7983 */ /* 0x000ea20000300800 */
[----:B------:R-:W-:-:S13]  /*9d30*/  ISETP.GT.U32.AND P1, PT, R9, R34, PT ;  /* 0x000000220900720c */ /* 0x000fda0003f24070 */
[----:B------:R-:W-:Y:S01]  /*9d40*/  @!P1 IMAD.IADD R34, R34, 0x1, -R9 ;  /* 0x0000000122229824 */ /* 0x000fe200078e0a09 */
[----:B------:R-:W-:-:S13]  /*9d50*/  ISETP.GT.U32.AND P1, PT, R9, R40, PT ;  /* 0x000000280900720c */ /* 0x000fda0003f24070 */
[----:B------:R-:W-:Y:S01]  /*9d60*/  @!P1 IMAD.IADD R40, R40, 0x1, -R9 ;  /* 0x0000000128289824 */ /* 0x000fe200078e0a09 */
[----:B------:R-:W-:-:S13]  /*9d70*/  ISETP.GT.U32.AND P1, PT, R9, R45, PT ;  /* 0x0000002d0900720c */ /* 0x000fda0003f24070 */
[----:B------:R-:W-:Y:S01]  /*9d80*/  @!P1 IMAD.IADD R45, R45, 0x1, -R9 ;  /* 0x000000012d2d9824 */ /* 0x000fe200078e0a09 */
[----:B------:R-:W-:Y:S02]  /*9d90*/  LOP3.LUT P1, RZ, R2, 0xff, RZ, 0xc0, !PT ;  /* 0x000000ff02ff7812 */ /* 0x000fe4000782c0ff */
[----:B------:R-:W3:Y:S01]  /*9da0*/  LDL.LU R2, [R1+0xf30] ;  /* 0x000f300001027983 */ /* 0x000ee20000300800 */
[C---:B------:R-:W-:Y:S02]  /*9db0*/  ISETP.GT.U32.AND P3, PT, R9.reuse, R11, PT ;  /* 0x0000000b0900720c */ /* 0x040fe40003f64070 */
[C---:B------:R-:W-:Y:S02]  /*9dc0*/  ISETP.GT.U32.AND P4, PT, R9.reuse, R12, PT ;  /* 0x0000000c0900720c */ /* 0x040fe40003f84070 */
[----:B------:R-:W-:-:S09]  /*9dd0*/  ISETP.GT.U32.AND P2, PT, R9, R13, PT ;  /* 0x0000000d0900720c */ /* 0x000fd20003f44070 */
[--C-:B------:R-:W-:Y:S01]  /*9de0*/  @!P3 IMAD.IADD R11, R11, 0x1, -R9.reuse ;  /* 0x000000010b0bb824 */ /* 0x100fe200078e0a09 */
[C---:B------:R-:W-:Y:S01]  /*9df0*/  ISETP.GT.U32.AND P3, PT, R9.reuse, R17, PT ;  /* 0x000000110900720c */ /* 0x040fe20003f64070 */
[--C-:B------:R-:W-:Y:S01]  /*9e00*/  @!P4 IMAD.IADD R12, R12, 0x1, -R9.reuse ;  /* 0x000000010c0cc824 */ /* 0x100fe200078e0a09 */
[----:B------:R-:W-:Y:S01]  /*9e10*/  ISETP.GT.U32.AND P4, PT, R9, R18, PT ;  /* 0x000000120900720c */ /* 0x000fe20003f84070 */
[----:B------:R-:W-:Y:S01]  /*9e20*/  @!P2 IMAD.IADD R13, R13, 0x1, -R9 ;  /* 0x000000010d0da824 */ /* 0x000fe200078e0a09 */
        /* <DEDUP_REMOVED lines=24> */
[----:B------:R-:W-:Y:S01]  /*9fb0*/  ISETP.GT.U32.AND P2, PT, R9, R43, PT ;  /* 0x0000002b0900720c */ /* 0x000fe20003f44070 */
[----:B------:R-:W-:-:S08]  /*9fc0*/  USHF.L.U32 UR5, UR7, 0x6, URZ ;  /* 0x0000000607057899 */ /* 0x000fd000080006ff */
[--C-:B------:R-:W-:Y:S01]  /*9fd0*/  @!P3 IMAD.IADD R41, R41, 0x1, -R9.reuse ;  /* 0x000000012929b824 */ /* 0x100fe200078e0a09 */
[C---:B------:R-:W-:Y:S01]  /*9fe0*/  ISETP.GT.U32.AND P3, PT, R9.reuse, R46, PT ;  /* 0x0000002e0900720c */ /* 0x040fe20003f64070 */
[--C-:B------:R-:W-:Y:S01]  /*9ff0*/  @!P4 IMAD.IADD R42, R42, 0x1, -R9.reuse ;  /* 0x000000012a2ac824 */ /* 0x100fe200078e0a09 */
[----:B------:R-:W-:Y:S01]  /*a000*/  ISETP.GT.U32.AND P4, PT, R9, R47, PT ;  /* 0x0000002f0900720c */ /* 0x000fe20003f84070 */
[----:B------:R-:W-:Y:S01]  /*a010*/  @!P2 IMAD.IADD R43, R43, 0x1, -R9 ;  /* 0x000000012b2ba824 */ /* 0x000fe200078e0a09 */
[----:B------:R-:W-:Y:S01]  /*a020*/  ISETP.GT.U32.AND P2, PT, R9, R48, PT ;  /* 0x000000300900720c */ /* 0x000fe20003f44070 */
[----:B------:R-:W-:Y:S02]  /*a030*/  USHF.L.U32 UR4, UR7, 0x15, URZ ;  /* 0x0000001507047899 */ /* 0x000fe400080006ff */
[----:B------:R-:W-:Y:S02]  /*a040*/  ULOP3.LUT UR5, UR5, 0x100, URZ, 0xc0, !UPT ;  /* 0x0000010005057892 */ /* 0x000fe4000f8ec0ff */
[----:B------:R-:W-:-:S04]  /*a050*/  ULOP3.LUT UR4, UR4, 0x600000, URZ, 0xc0, !UPT ;  /* 0x0060000004047892 */ /* 0x000fc8000f8ec0ff */
[--C-:B------:R-:W-:Y:S01]  /*a060*/  @!P3 IMAD.IADD R46, R46, 0x1, -R9.reuse ;  /* 0x000000012e2eb824 */ /* 0x100fe200078e0a09 */
[----:B------:R-:W-:Y:S01]  /*a070*/  ISETP.GT.U32.AND P3, PT, R9, R49, PT ;  /* 0x000000310900720c */ /* 0x000fe20003f64070 */
[--C-:B------:R-:W-:Y:S01]  /*a080*/  @!P4 IMAD.IADD R47, R47, 0x1, -R9.reuse ;  /* 0x000000012f2fc824 */ /* 0x100fe200078e0a09 */
[C---:B------:R-:W-:Y:S01]  /*a090*/  ISETP.GT.U32.AND P4, PT, R9.reuse, R50, PT ;  /* 0x000000320900720c */ /* 0x040fe20003f84070 */
[----:B------:R-:W-:Y:S01]  /*a0a0*/  @!P2 IMAD.IADD R48, R48, 0x1, -R9 ;  /* 0x000000013030a824 */ /* 0x000fe200078e0a09 */
[----:B------:R-:W-:Y:S01]  /*a0b0*/  ISETP.GT.U32.AND P2, PT, R9, R51, PT ;  /* 0x000000330900720c */ /* 0x000fe20003f44070 */
[----:B------:R-:W-:Y:S01]  /*a0c0*/  UIADD3 UR10, UPT, UPT, UR5, UR4, UR8 ;  /* 0x00000004050a7290 */ /* 0x000fe2000fffe008 */
[----:B------:R-:W0:Y:S01]  /*a0d0*/  LDCU.64 UR22, c[0x0][0x358] ;  /* 0x00006b00ff1677ac */ /* 0x000e220008000a00 */
[----:B------:R-:W-:Y:S01]  /*a0e0*/  UIADD3 UR11, UPT, UPT, UR9, 0x28000, URZ ;  /* 0x00028000090b7890 */ /* 0x000fe2000fffe0ff */
[----:B------:R-:W-:Y:S01]  /*a0f0*/  UMOV UR5, 0x1 ;  /* 0x0000000100057882 */ /* 0x000fe20000000000 */
[----:B--2---:R-:W-:-:S04]  /*a100*/  IMAD.HI.U32 R3, R10, R125, RZ ;  /* 0x0000007d0a037227 */ /* 0x004fc800078e00ff */
[----:B------:R-:W-:-:S04]  /*a110*/  IMAD.MOV R3, RZ, RZ, -R3 ;  /* 0x000000ffff037224 */ /* 0x000fc800078e0a03 */
[----:B------:R-:W-:Y:S02]  /*a120*/  IMAD R3, R9, R3, R125 ;  /* 0x0000000309037224 */ /* 0x000fe400078e027d */
[----:B------:R-:W2:Y:S03]  /*a130*/  LDC R125, c[0x0][0x3a0] ;  /* 0x0000e800ff7d7b82 */ /* 0x000ea60000000800 */
[----:B------:R4:W-:Y:S02]  /*a140*/  STL [R1+0x20], R3 ;  /* 0x0000200301007387 */ /* 0x0009e40000100800 */
[----:B----4-:R-:W4:Y:S01]  /*a150*/  S2R R3, SR_TID.X ;  /* 0x0000000000037919 */ /* 0x010f220000002100 */
[----:B---3--:R-:W-:Y:S02]  /*a160*/  PRMT R2, RZ, 0x7610, R2 ;  /* 0x00007610ff027816 */ /* 0x008fe40000000002 */
[----:B----4-:R-:W-:-:S03]  /*a170*/  SHF.R.U32.HI R3, RZ, 0x7, R3 ;  /* 0x00000007ff037819 */ /* 0x010fc60000011603 */
[----:B------:R3:W-:Y:S01]  /*a180*/  STL.S16 [R1+0x390], R2 ;  /* 0x0003900201007387 */ /* 0x0007e20000100600 */
[----:B------:R-:W-:-:S04]  /*a190*/  SGXT.U32 R3, R3, 0x1 ;  /* 0x000000010303781a */ /* 0x000fc80000000000 */
[C---:B---3--:R-:W-:Y:S02]  /*a1a0*/  LOP3.LUT R2, R3.reuse, 0x8, RZ, 0xfc, !PT ;  /* 0x0000000803027812 */ /* 0x048fe400078efcff */
[----:B------:R-:W-:-:S06]  /*a1b0*/  LOP3.LUT R2, R3, 0x10, RZ, 0xfc, !PT ;  /* 0x0000001003027812 */ /* 0x000fcc00078efcff */
[----:B------:R-:W3:Y:S02]  /*a1c0*/  S2R R2, SR_TID.X ;  /* 0x0000000000027919 */ /* 0x000ee40000002100 */
[----:B---3--:R-:W-:Y:S01]  /*a1d0*/  LOP3.LUT R2, R2, 0x7f, RZ, 0xc0, !PT ;  /* 0x0000007f02027812 */ /* 0x008fe200078ec0ff */
[----:B012---:R-:W-:Y:S06]  /*a1e0*/  BRA.U UP0, `(.L_x_5) ;  /* 0x0000000100307547 */ /* 0x007fec000b800000 */
[----:B------:R-:W-:Y:S01]  /*a1f0*/  ELECT P6, URZ, PT ;  /* 0x0000000000ff782f */ /* 0x000fe200038c0000 */
[----:B------:R-:W-:Y:S01]  /*a200*/  IMAD.MOV.U32 R3, RZ, RZ, 0x1 ;  /* 0x00000001ff037424 */ /* 0x000fe200078e00ff */
[----:B------:R-:W-:Y:S01]  /*a210*/  UMOV UR4, 0x40 ;  /* 0x0000004000047882 */ /* 0x000fe20000000000 */
[----:B------:R-:W-:Y:S01]  /*a220*/  UVIRTCOUNT.DEALLOC.SMPOOL 0x80 ;  /* 0x000000800000784c */ /* 0x000fe20000000000 */
[----:B------:R-:W-:-:S09]  /*a230*/  ULEA UR4, UR6, UR4, 0x18 ;  /* 0x0000000406047291 */ /* 0x000fd2000f8ec0ff */
[----:B------:R-:W-:Y:S02]  /*a240*/  @P6 PRMT R2, R3, 0x7610, R2 ;  /* 0x0000761003026816 */ /* 0x000fe40000000002 */
[----:B------:R-:W0:Y:S03]  /*a250*/  S2R R3, SR_TID.X ;  /* 0x0000000000037919 */ /* 0x000e260000002100 */
[----:B------:R1:W-:Y:S02]  /*a260*/  @P6 STS.U8 [UR4], R2 ;  /* 0x00000002ff006988 */ /* 0x0003e40008000004 */
[----:B-1----:R-:W1:Y:S01]  /*a270*/  S2R R2, SR_TID.X ;  /* 0x0000000000027919 */ /* 0x002e620000002100 */
[----:B0-----:R-:W-:-:S04]  /*a280*/  SHF.R.U32.HI R3, RZ, 0x7, R3 ;  /* 0x00000007ff037819 */ /* 0x001fc80000011603 */
[----:B------:R-:W-:Y:S02]  /*a290*/  SGXT.U32 R3, R3, 0x1 ;  /* 0x000000010303781a */ /* 0x000fe40000000000 */
[----:B-1----:R-:W-:-:S07]  /*a2a0*/  LOP3.LUT R2, R2, 0x7f, RZ, 0xc0, !PT ;  /* 0x0000007f02027812 */ /* 0x002fce00078ec0ff */
.L_x_5:
[----:B------:R-:W-:Y:S01]  /*a2b0*/  STL.64 [R1+0x12b0], R104 ;  /* 0x0012b06801007387 */ /* 0x000fe20000100a00 */
[----:B------:R-:W-:Y:S03]  /*a2c0*/  STTM.x64 tmem[UR10], RZ ;  /* 0x000000ff000079ed */ /* 0x000fe6000834000a */
[----:B------:R0:W-:Y:S01]  /*a2d0*/  STL.64 [R1+0x12a8], R106 ;  /* 0x0012a86a01007387 */ /* 0x0001e20000100a00 */
[----:B------:R-:W-:Y:S01]  /*a2e0*/  VOTEU.ALL UP1, P1 ;  /* 0x0000000000ff7886 */ /* 0x000fe20000820000 */
[----:B------:R-:W-:Y:S01]  /*a2f0*/  VOTEU.ALL UP2, P1 ;  /* 0x0000000000ff7886 */ /* 0x000fe20000840000 */
[--C-:B------:R-:W-:Y:S02]  /*a300*/  @!P3 IMAD.IADD R49, R49, 0x1, -R9.reuse ;  /* 0x000000013131b824 */ /* 0x100fe400078e0a09 */
[--C-:B------:R-:W-:Y:S02]  /*a310*/  @!P4 IMAD.IADD R50, R50, 0x1, -R9.reuse ;  /* 0x000000013232c824 */ /* 0x100fe400078e0a09 */
[----:B------:R-:W-:Y:S01]  /*a320*/  @!P2 IMAD.IADD R51, R51, 0x1, -R9 ;  /* 0x000000013333a824 */ /* 0x000fe200078e0a09 */
[----:B------:R-:W-:Y:S01]  /*a330*/  ISETP.GT.U32.AND P6, PT, R9, R52, PT ;  /* 0x000000340900720c */ /* 0x000fe20003fc4070 */
[----:B------:R-:W1:Y:S01]  /*a340*/  LDCU UR4, c[0x0][0x39c] ;  /* 0x00007380ff0477ac */ /* 0x000e620008000800 */
[----:B0-----:R-:W2:Y:S01]  /*a350*/  LDL R106, [R1+0x390] ;  /* 0x00039000016a7983 */ /* 0x001ea20000100800 */
[----:B------:R-:W-:Y:S01]  /*a360*/  PRMT R2, RZ, 0x7610, R2 ;  /* 0x00007610ff027816 */ /* 0x000fe20000000002 */
[----:B------:R-:W0:Y:S02]  /*a370*/  LDCU UR6, c[0x0][0x3b0] ;  /* 0x00007600ff0677ac */ /* 0x000e240008000800 */
[----:B------:R-:W-:Y:S01]  /*a380*/  STL.64 [R1+0x12a0], R108 ;  /* 0x0012a06c01007387 */ /* 0x000fe20000100a00 */
[----:B------:R-:W3:Y:S03]  /*a390*/  LDCU UR16, c[0x0][0x3b0] ;  /* 0x00007600ff1077ac */ /* 0x000ee60008000800 */
[----:B------:R-:W-:Y:S01]  /*a3a0*/  STL.64 [R1+0x1298], R110 ;  /* 0x0012986e01007387 */ /* 0x000fe20000100a00 */
[----:B------:R-:W4:Y:S03]  /*a3b0*/  LDCU UR18, c[0x0][0x3b0] ;  /* 0x00007600ff1277ac */ /* 0x000f260008000800 */
[----:B------:R-:W-:Y:S01]  /*a3c0*/  STL.64 [R1+0x1290], R112 ;  /* 0x0012907001007387 */ /* 0x000fe20000100a00 */
[----:B------:R-:W0:Y:S03]  /*a3d0*/  LDCU UR20, c[0x0][0x3b0] ;  /* 0x00007600ff1477ac */ /* 0x000e260008000800 */
[----:B------:R-:W-:Y:S01]  /*a3e0*/  STL.64 [R1+0x1288], R114 ;  /* 0x0012887201007387 */ /* 0x000fe20000100a00 */
[----:B------:R-:W0:Y:S03]  /*a3f0*/  LDCU UR24, c[0x0][0x3b0] ;  /* 0x00007600ff1877ac */ /* 0x000e260008000800 */
[----:B------:R-:W-:Y:S01]  /*a400*/  STL.64 [R1+0x1280], R116 ;  /* 0x0012807401007387 */ /* 0x000fe20000100a00 */
[----:B------:R-:W0:Y:S03]  /*a410*/  LDCU UR26, c[0x0][0x3b0] ;  /* 0x00007600ff1a77ac */ /* 0x000e260008000800 */
[----:B------:R1:W-:Y:S01]  /*a420*/  STL.64 [R1+0x1278], R118 ;  /* 0x0012787601007387 */ /* 0x0003e20000100a00 */
[----:B------:R-:W0:Y:S01]  /*a430*/  LDCU UR28, c[0x0][0x3b0] ;  /* 0x00007600ff1c77ac */ /* 0x000e220008000800 */
[----:B------:R-:W0:Y:S01]  /*a440*/  LDCU UR30, c[0x0][0x3b0] ;  /* 0x00007600ff1e77ac */ /* 0x000e220008000800 */
[----:B------:R-:W0:Y:S01]  /*a450*/  LDCU UR32, c[0x0][0x3b0] ;  /* 0x00007600ff2077ac */ /* 0x000e220008000800 */
[----:B-1----:R-:W2:Y:S01]  /*a460*/  LDL R119, [R1+0xa20] ;  /* 0x000a200001777983 */ /* 0x002ea20000100800 */
[----:B------:R-:W1:Y:S03]  /*a470*/  LDCU UR34, c[0x0][0x3b0] ;  /* 0x00007600ff2277ac */ /* 0x000e660008000800 */
[----:B------:R-:W-:Y:S01]  /*a480*/  STL.64 [R1+0x1270], R120 ;  /* 0x0012707801007387 */ /* 0x000fe20000100a00 */
[----:B------:R-:W0:Y:S03]  /*a490*/  LDCU UR36, c[0x0][0x3b0] ;  /* 0x00007600ff2477ac */ /* 0x000e260008000800 */
[----:B------:R1:W-:Y:S01]  /*a4a0*/  STL.64 [R1+0x1268], R122 ;  /* 0x0012687a01007387 */ /* 0x0003e20000100a00 */
[----:B------:R-:W0:Y:S01]  /*a4b0*/  LDCU UR37, c[0x0][0x3b0] ;  /* 0x00007600ff2577ac */ /* 0x000e220008000800 */
[----:B------:R-:W0:Y:S01]  /*a4c0*/  LDCU UR38, c[0x0][0x3b0] ;  /* 0x00007600ff2677ac */ /* 0x000e220008000800 */
[----:B------:R-:W0:Y:S01]  /*a4d0*/  LDCU UR39, c[0x0][0x3b0] ;  /* 0x00007600ff2777ac */ /* 0x000e220008000800 */
[----:B-1----:R-:W3:Y:S01]  /*a4e0*/  LDL R123, [R1+0xa1c] ;  /* 0x000a1c00017b7983 */ /* 0x002ee20000100800 */
[----:B------:R-:W-:Y:S01]  /*a4f0*/  LOP3.LUT R105, R3, 0x8, RZ, 0xfc, !PT ;  /* 0x0000000803697812 */ /* 0x000fe200078efcff */
[----:B------:R-:W1:Y:S01]  /*a500*/  LDCU UR40, c[0x0][0x3b0] ;  /* 0x00007600ff2877ac */ /* 0x000e620008000800 */
[----:B------:R-:W-:Y:S01]  /*a510*/  STTM.x64 tmem[UR10+0x40], RZ ;  /* 0x000040ff000079ed */ /* 0x000fe2000834000a */
[----:B------:R-:W-:Y:S01]  /*a520*/  STTM.x64 tmem[UR10+0x80], RZ ;  /* 0x000080ff000079ed */ /* 0x000fe2000834000a */
[----:B------:R-:W-:Y:S01]  /*a530*/  STTM.x64 tmem[UR10+0xc0], RZ ;  /* 0x0000c0ff000079ed */ /* 0x000fe2000834000a */
[----:B------:R-:W0:Y:S01]  /*a540*/  FENCE.VIEW.ASYNC.T ;  /* 0x00000000000073c6 */ /* 0x000e220000000200 */
[----:B------:R-:W-:-:S04]  /*a550*/  @!UP1 UIADD3 UR14, UPT, UPT, -UR5, 0x100000, URZ ;  /* 0x00100000050e9890 */ /* 0x000fc8000fffe1ff */
[----:B------:R-:W-:Y:S02]  /*a560*/  @!UP1 USHF.L.U32 UR15, UR14, 0xb, URZ ;  /* 0x0000000b0e0f9899 */ /* 0x000fe400080006ff */
[----:B------:R-:W-:Y:S01]  /*a570*/  @!UP1 USHF.L.U32 UR14, UR14, 0x1, URZ ;  /* 0x000000010e0e9899 */ /* 0x000fe200080006ff */
[----:B0-----:R-:W-:Y:S01]  /*a580*/  BAR.SYNC.DEFER_BLOCKING 0x0 ;  /* 0x0000000000007b1d */ /* 0x001fe20000010000 */
[----:B------:R-:W-:-:S05]  /*a590*/  ISETP.LT.AND P3, PT, R105, R125, P0 ;  /* 0x0000007d6900720c */ /* 0x000fca0000761270 */
[----:B------:R-:W0:Y:S01]  /*a5a0*/  LDCU UR41, c[0x0][0x3b0] ;  /* 0x00007600ff2977ac */ /* 0x000e220008000800 */
[----:B------:R-:W-:Y:S01]  /*a5b0*/  STL.64 [R1+0x1260], R4 ;  /* 0x0012600401007387 */ /* 0x000fe20000100a00 */
[----:B------:R-:W0:Y:S03]  /*a5c0*/  LDCU UR42, c[0x0][0x3b0] ;  /* 0x00007600ff2a77ac */ /* 0x000e260008000800 */
[----:B------:R-:W-:Y:S01]  /*a5d0*/  STL.64 [R1+0x1258], R12 ;  /* 0x0012580c01007387 */ /* 0x000fe20000100a00 */
[----:B------:R-:W0:Y:S03]  /*a5e0*/  LDCU UR43, c[0x0][0x3b0] ;  /* 0x00007600ff2b77ac */ /* 0x000e260008000800 */
[----:B------:R-:W-:Y:S01]  /*a5f0*/  STL.64 [R1+0x1250], R14 ;  /* 0x0012500e01007387 */ /* 0x000fe20000100a00 */
[----:B------:R-:W0:Y:S03]  /*a600*/  LDCU UR44, c[0x0][0x3b0] ;  /* 0x00007600ff2c77ac */ /* 0x000e260008000800 */
[----:B------:R-:W-:Y:S01]  /*a610*/  STL.64 [R1+0x1248], R16 ;  /* 0x0012481001007387 */ /* 0x000fe20000100a00 */
[----:B------:R-:W0:Y:S03]  /*a620*/  LDCU UR45, c[0x0][0x3b0] ;  /* 0x00007600ff2d77ac */ /* 0x000e260008000800 */
[----:B------:R-:W0:Y:S02]  /*a630*/  FENCE.VIEW.ASYNC.S ;  /* 0x00000000000073c6 */ /* 0x000e240000000000 */
[----:B0-----:R0:W0:Y:S02]  /*a640*/  @!UP2 SYNCS.EXCH.64 URZ, [UR11], UR14 ;  /* 0x0000000e0bffa5b2 */ /* 0x0010240008000100 */
        /* <DEDUP_REMOVED lines=28> */
[----:B------:R-:W-:Y:S01]  /*a810*/  STL [R1+0x11d0], R48 ;  /* 0x0011d03001007387 */ /* 0x000fe20000100800 */
[----:B------:R-:W0:Y:S03]  /*a820*/  LDCU UR21, c[0x0][0x3b0] ;  /* 0x00007600ff1577ac */ /* 0x000e260008000800 */
[----:B------:R-:W-:Y:S01]  /*a830*/  STL.64 [R1+0x11c8], R46 ;  /* 0x0011c82e01007387 */ /* 0x000fe20000100a00 */
[----:B------:R-:W0:Y:S03]  /*a840*/  LDCU UR29, c[0x0][0x3b0] ;  /* 0x00007600ff1d77ac */ /* 0x000e260008000800 */
[----:B-----5:R-:W-:Y:S01]  /*a850*/  STL [R1+0x11b4], R8 ;  /* 0x0011b40801007387 */ /* 0x020fe20000100800 */
[----:B------:R-:W0:Y:S03]  /*a860*/  LDCU UR35, c[0x0][0x3b0] ;  /* 0x00007600ff2377ac */ /* 0x000e260008000800 */
[----:B------:R-:W-:Y:S01]  /*a870*/  STL [R1+0x11b0], R7 ;  /* 0x0011b00701007387 */ /* 0x000fe20000100800 */
[----:B--2---:R-:W-:Y:S01]  /*a880*/  @P5 IMAD.MOV.U32 R122, RZ, RZ, R119 ;  /* 0x000000ffff7a5224 */ /* 0x004fe200078e0077 */
[----:B0-----:R-:W-:Y:S01]  /*a890*/  BAR.SYNC.DEFER_BLOCKING 0x0 ;  /* 0x0000000000007b1d */ /* 0x001fe20000010000 */
[----:B------:R-:W-:-:S02]  /*a8a0*/  LOP3.LUT R107, R3, 0x10, RZ, 0xfc, !PT ;  /* 0x00000010036b7812 */ /* 0x000fc400078efcff */
[----:B------:R-:W-:Y:S02]  /*a8b0*/  PRMT R108, RZ, 0x7610, R108 ;  /* 0x00007610ff6c7816 */ /* 0x000fe4000000006c */
[----:B------:R-:W-:Y:S02]  /*a8c0*/  PRMT R109, RZ, 0x7610, R109 ;  /* 0x00007610ff6d7816 */ /* 0x000fe4000000006d */
[C---:B------:R-:W-:Y:S01]  /*a8d0*/  ISETP.GT.U32.AND P4, PT, R9.reuse, R53, PT ;  /* 0x000000350900720c */ /* 0x040fe20003f84070 */
[----:B------:R-:W-:Y:S01]  /*a8e0*/  STL [R1+0xfc8], R10 ;  /* 0x000fc80a01007387 */ /* 0x000fe20000100800 */
[----:B------:R-:W-:Y:S02]  /*a8f0*/  PRMT R110, RZ, 0x7610, R110 ;  /* 0x00007610ff6e7816 */ /* 0x000fe4000000006e */
[----:B------:R-:W-:Y:S01]  /*a900*/  ISETP.GT.U32.AND P2, PT, R9, R54, PT ;  /* 0x000000360900720c */ /* 0x000fe20003f44070 */
[----:B------:R-:W2:Y:S01]  /*a910*/  LDL R104, [R1+0x848] ;  /* 0x0008480001687983 */ /* 0x000ea20000100800 */
[----:B------:R-:W-:Y:S01]  /*a920*/  PRMT R111, RZ, 0x7610, R111 ;  /* 0x00007610ff6f7816 */ /* 0x000fe2000000006f */
[----:B------:R-:W-:Y:S01]  /*a930*/  @!P6 IMAD.IADD R52, R52, 0x1, -R9 ;  /* 0x000000013434e824 */ /* 0x000fe200078e0a09 */
[----:B------:R-:W-:Y:S01]  /*a940*/  PRMT R112, RZ, 0x7610, R112 ;  /* 0x00007610ff707816 */ /* 0x000fe20000000070 */
[----:B------:R-:W2:Y:S01]  /*a950*/  LDL R105, [R1+0x84c] ;  /* 0x00084c0001697983 */ /* 0x000ea20000100800 */
[----:B------:R-:W-:Y:S01]  /*a960*/  PRMT R113, RZ, 0x7610, R113 ;  /* 0x00007610ff717816 */ /* 0x000fe20000000071 */
[----:B------:R-:W0:Y:S02]  /*a970*/  LDCU UR14, c[0x0][0x3b0] ;  /* 0x00007600ff0e77ac */ /* 0x000e240008000800 */
[----:B------:R-:W4:Y:S01]  /*a980*/  LDL R120, [R1+0x868] ;  /* 0x0008680001787983 */ /* 0x000f220000100800 */
[----:B------:R-:W-:Y:S01]  /*a990*/  PRMT R114, RZ, 0x7610, R114 ;  /* 0x00007610ff727816 */ /* 0x000fe20000000072 */
[----:B------:R-:W0:Y:S02]  /*a9a0*/  LDCU UR15, c[0x0][0x3b0] ;  /* 0x00007600ff0f77ac */ /* 0x000e240008000800 */
[----:B---3--:R3:W4:Y:S04]  /*a9b0*/  @P5 LDG.E.U8 R106, desc[UR22][R122.64] ;  /* 0x000000167a6a5981 */ /* 0x008728000c1e1100 */
[----:B------:R-:W4:Y:S01]  /*a9c0*/  LDL R121, [R1+0x86c] ;  /* 0x00086c0001797983 */ /* 0x000f220000100800 */
[----:B---3--:R-:W-:-:S02]  /*a9d0*/  LOP3.LUT R122, R3, 0x18, RZ, 0xfc, !PT ;  /* 0x00000018037a7812 */ /* 0x008fc400078efcff */
[----:B--2---:R-:W-:Y:S01]  /*a9e0*/  @P3 LOP3.LUT R105, R105, R104, RZ, 0x3c, !PT ;  /* 0x0000006869693212 */ /* 0x004fe200078e3cff */
[----:B----4-:R2:W-:Y:S01]  /*a9f0*/  @P5 STL [R1+0x390], R106 ;  /* 0x0003906a01005387 */ /* 0x0105e20000100800 */
[----:B------:R-:W-:-:S03]  /*aa00*/  ISETP.LT.AND P5, PT, R107, R125, P0 ;  /* 0x0000007d6b00720c */ /* 0x000fc600007a1270 */
[----:B------:R-:W3:Y:S01]  /*aa10*/  LDL R107, [R1+0x88c] ;  /* 0x00088c00016b7983 */ /* 0x000ee20000100800 */
[----:B------:R-:W-:-:S03]  /*aa20*/  @P3 LOP3.LUT R104, R105, R104, RZ, 0x3c, !PT ;  /* 0x0000006869683212 */ /* 0x000fc600078e3cff */
[----:B------:R-:W4:Y:S04]  /*aa30*/  LDL R119, [R1+0x8ac] ;  /* 0x0008ac0001777983 */ /* 0x000f280000100800 */
[----:B--2---:R-:W3:Y:S01]  /*aa40*/  LDL R106, [R1+0x888] ;  /* 0x00088800016a7983 */ /* 0x004ee20000100800 */
[----:B------:R-:W-:Y:S02]  /*aa50*/  @P3 LOP3.LUT R105, R105, R104, RZ, 0x3c, !PT ;  /* 0x0000006869693212 */ /* 0x000fe400078e3cff */
[-C--:B------:R-:W-:Y:S01]  /*aa60*/  @P5 LOP3.LUT R121, R121, R120.reuse, RZ, 0x3c, !PT ;  /* 0x0000007879795212 */ /* 0x080fe200078e3cff */
[----:B------:R-:W2:Y:S03]  /*aa70*/  LDL R123, [R1+0x8a8] ;  /* 0x0008a800017b7983 */ /* 0x000ea60000100800 */
[C---:B------:R-:W-:Y:S01]  /*aa80*/  @P5 LOP3.LUT R120, R121.reuse, R120, RZ, 0x3c, !PT ;  /* 0x0000007879785212 */ /* 0x040fe200078e3cff */
[----:B------:R-:W2:Y:S03]  /*aa90*/  @P3 LDG.E.U8 R108, desc[UR22][R104.64] ;  /* 0x00000016686c3981 */ /* 0x000ea6000c1e1100 */
[----:B------:R-:W-:-:S05]  /*aaa0*/  @P5 LOP3.LUT R121, R121, R120, RZ, 0x3c, !PT ;  /* 0x0000007879795212 */ /* 0x000fca00078e3cff */
[----:B------:R-:W4:Y:S01]  /*aab0*/  @P5 LDG.E.U8 R109, desc[UR22][R120.64] ;  /* 0x00000016786d5981 */ /* 0x000f22000c1e1100 */
[----:B------:R-:W-:-:S03]  /*aac0*/  ISETP.LT.AND P3, PT, R122, R125, P0 ;  /* 0x0000007d7a00720c */ /* 0x000fc60000761270 */
[----:B------:R-:W4:Y:S01]  /*aad0*/  LDL.LU.64 R104, [R1+0x12b0] ;  /* 0x0012b00001687983 */ /* 0x000f220000300a00 */
[----:B------:R-:W-:-:S09]  /*aae0*/  LOP3.LUT R122, R3, 0x28, RZ, 0xfc, !PT ;  /* 0x00000028037a7812 */ /* 0x000fd200078efcff */
[----:B---3--:R-:W-:-:S04]  /*aaf0*/  @P3 LOP3.LUT R107, R107, R106, RZ, 0x3c, !PT ;  /* 0x0000006a6b6b3212 */ /* 0x008fc800078e3cff */
[----:B------:R-:W-:-:S04]  /*ab00*/  @P3 LOP3.LUT R106, R107, R106, RZ, 0x3c, !PT ;  /* 0x0000006a6b6a3212 */ /* 0x000fc800078e3cff */
[----:B------:R-:W-:Y:S01]  /*ab10*/  @P3 LOP3.LUT R107, R107, R106, RZ, 0x3c, !PT ;  /* 0x0000006a6b6b3212 */ /* 0x000fe200078e3cff */
[----:B--2---:R2:W-:Y:S04]  /*ab20*/  STL [R1+0x384], R108 ;  /* 0x0003846c01007387 */ /* 0x0045e80000100800 */
[----:B------:R-:W3:Y:S01]  /*ab30*/  @P3 LDG.E.U8 R110, desc[UR22][R106.64] ;  /* 0x000000166a6e3981 */ /* 0x000ee2000c1e1100 */
[----:B--2---:R-:W-:-:S04]  /*ab40*/  LOP3.LUT R108, R3, 0x20, RZ, 0xfc, !PT ;  /* 0x00000020036c7812 */ /* 0x004fc800078efcff */
[-C--:B------:R-:W-:Y:S02]  /*ab50*/  ISETP.LT.AND P5, PT, R108, R125.reuse, P0 ;  /* 0x0000007d6c00720c */ /* 0x080fe400007a1270 */
[----:B------:R-:W2:Y:S04]  /*ab60*/  LDL R108, [R1+0x8c8] ;  /* 0x0008c800016c7983 */ /* 0x000ea80000100800 */
[----:B----4-:R4:W-:Y:S01]  /*ab70*/  STL [R1+0x37c], R109 ;  /* 0x00037c6d01007387 */ /* 0x0109e20000100800 */
[----:B------:R-:W-:-:S03]  /*ab80*/  ISETP.LT.AND P3, PT, R122, R125, P0 ;  /* 0x0000007d7a00720c */ /* 0x000fc60000761270 */
[----:B------:R-:W2:Y:S04]  /*ab90*/  LDL R120, [R1+0x8e8] ;  /* 0x0008e80001787983 */ /* 0x000ea80000100800 */
[----:B------:R-:W2:Y:S04]  /*aba0*/  LDL R121, [R1+0x8ec] ;  /* 0x0008ec0001797983 */ /* 0x000ea80000100800 */
[----:B----4-:R-:W2:Y:S01]  /*abb0*/  LDL R109, [R1+0x8cc] ;  /* 0x0008cc00016d7983 */ /* 0x010ea20000100800 */
[----:B------:R-:W-:-:S03]  /*abc0*/  @P5 IMAD.MOV.U32 R122, RZ, RZ, R119 ;  /* 0x000000ffff7a5224 */ /* 0x000fc600078e0077 */
[----:B------:R-:W4:Y:S04]  /*abd0*/  LDL.LU.64 R106, [R1+0x12a8] ;  /* 0x0012a800016a7983 */ /* 0x000f280000300a00 */
[----:B------:R-:W4:Y:S04]  /*abe0*/  @P5 LDG.E.U8 R111, desc[UR22][R122.64] ;  /* 0x000000167a6f5981 */ /* 0x000f28000c1e1100 */
[----:B---3--:R3:W-:Y:S02]  /*abf0*/  STL [R1+0x364], R110 ;  /* 0x0003646e01007387 */ /* 0x0087e40000100800 */
[----:B---3--:R-:W-:-:S04]  /*ac00*/  LOP3.LUT R110, R3, 0x30, RZ, 0xfc, !PT ;  /* 0x00000030036e7812 */ /* 0x008fc800078efcff */
[----:B------:R-:W-:Y:S02]  /*ac10*/  ISETP.LT.AND P5, PT, R110, R125, P0 ;  /* 0x0000007d6e00720c */ /* 0x000fe400007a1270 */
[----:B------:R-:W3:Y:S01]  /*ac20*/  LDL R110, [R1+0x908] ;  /* 0x00090800016e7983 */ /* 0x000ee20000100800 */
[----:B--2---:R-:W-:-:S04]  /*ac30*/  @P3 LOP3.LUT R109, R109, R108, RZ, 0x3c, !PT ;  /* 0x0000006c6d6d3212 */ /* 0x004fc800078e3cff */
[----:B------:R-:W-:-:S06]  /*ac40*/  @P3 LOP3.LUT R108, R109, R108, RZ, 0x3c, !PT ;  /* 0x0000006c6d6c3212 */ /* 0x000fcc00078e3cff */
[----:B------:R-:W-:Y:S02]  /*ac50*/  @P5 LOP3.LUT R121, R121, R120, RZ, 0x3c, !PT ;  /* 0x0000007879795212 */ /* 0x000fe400078e3cff */
[----:B------:R-:W-:Y:S02]  /*ac60*/  @P3 LOP3.LUT R109, R109, R108, RZ, 0x3c, !PT ;  /* 0x0000006c6d6d3212 */ /* 0x000fe400078e3cff */
[C---:B------:R-:W-:Y:S01]  /*ac70*/  @P5 LOP3.LUT R120, R121.reuse, R120, RZ, 0x3c, !PT ;  /* 0x0000007879785212 */ /* 0x040fe200078e3cff */
[----:B----4-:R2:W-:Y:S04]  /*ac80*/  STL [R1+0x360], R111 ;  /* 0x0003606f01007387 */ /* 0x0105e80000100800 */
[----:B------:R-:W4:Y:S01]  /*ac90*/  @P3 LDG.E.U8 R112, desc[UR22][R108.64] ;  /* 0x000000166c703981 */ /* 0x000f22000c1e1100 */
[----:B------:R-:W-:-:S03]  /*aca0*/  @P5 LOP3.LUT R121, R121, R120, RZ, 0x3c, !PT ;  /* 0x0000007879795212 */ /* 0x000fc600078e3cff */
[----:B------:R-:W3:Y:S04]  /*acb0*/  LDL R119, [R1+0x92c] ;  /* 0x00092c0001777983 */ /* 0x000ee80000100800 */
[----:B--2---:R-:W3:Y:S04]  /*acc0*/  LDL R111, [R1+0x90c] ;  /* 0x00090c00016f7983 */ /* 0x004ee80000100800 */
[----:B------:R-:W2:Y:S04]  /*acd0*/  @P5 LDG.E.U8 R113, desc[UR22][R120.64] ;  /* 0x0000001678715981 */ /* 0x000ea8000c1e1100 */
[----:B------:R-:W2:Y:S01]  /*ace0*/  LDL R123, [R1+0x928] ;  /* 0x00092800017b7983 */ /* 0x000ea20000100800 */
[----:B------:R-:W-:-:S03]  /*acf0*/  LOP3.LUT R122, R3, 0x38, RZ, 0xfc, !PT ;  /* 0x00000038037a7812 */ /* 0x000fc600078efcff */
[----:B------:R-:W2:Y:S01]  /*ad00*/  LDL.LU.64 R108, [R1+0x12a0] ;  /* 0x0012a000016c7983 */ /* 0x000ea20000300a00 */
[----:B------:R-:W-:Y:S02]  /*ad10*/  ISETP.LT.AND P3, PT, R122, R125, P0 ;  /* 0x0000007d7a00720c */ /* 0x000fe40000761270 */
[----:B------:R-:W-:Y:S02]  /*ad20*/  LOP3.LUT R122, R3, 0x48, RZ, 0xfc, !PT ;  /* 0x00000048037a7812 */ /* 0x000fe400078efcff */
[----:B------:R-:W-:Y:S01]  /*ad30*/  PRMT R115, RZ, 0x7610, R115 ;  /* 0x00007610ff737816 */ /* 0x000fe20000000073 */
[----:B----4-:R4:W-:Y:S08]  /*ad40*/  STL [R1+0x354], R112 ;  /* 0x0003547001007387 */ /* 0x0109f00000100800 */
[----:B---3--:R-:W-:-:S02]  /*ad50*/  @P3 LOP3.LUT R111, R111, R110, RZ, 0x3c, !PT ;  /* 0x0000006e6f6f3212 */ /* 0x008fc400078e3cff */
[----:B----4-:R-:W-:Y:S02]  /*ad60*/  LOP3.LUT R112, R3, 0x40, RZ, 0xfc, !PT ;  /* 0x0000004003707812 */ /* 0x010fe400078efcff */
[C---:B------:R-:W-:Y:S02]  /*ad70*/  @P3 LOP3.LUT R110, R111.reuse, R110, RZ, 0x3c, !PT ;  /* 0x0000006e6f6e3212 */ /* 0x040fe400078e3cff */
[----:B------:R-:W-:Y:S02]  /*ad80*/  ISETP.LT.AND P5, PT, R112, R125, P0 ;  /* 0x0000007d7000720c */ /* 0x000fe400007a1270 */
[----:B------:R-:W3:Y:S01]  /*ad90*/  LDL R112, [R1+0x948] ;  /* 0x0009480001707983 */ /* 0x000ee20000100800 */
[----:B------:R-:W-:-:S03]  /*ada0*/  @P3 LOP3.LUT R111, R111, R110, RZ, 0x3c, !PT ;  /* 0x0000006e6f6f3212 */ /* 0x000fc600078e3cff */
[----:B--2---:R2:W-:Y:S04]  /*adb0*/  STL [R1+0x350], R113 ;  /* 0x0003507101007387 */ /* 0x0045e80000100800 */
[----:B------:R-:W4:Y:S04]  /*adc0*/  @P3 LDG.E.U8 R114, desc[UR22][R110.64] ;  /* 0x000000166e723981 */ /* 0x000f28000c1e1100 */
[----:B------:R-:W3:Y:S04]  /*add0*/  LDL R120, [R1+0x968] ;  /* 0x0009680001787983 */ /* 0x000ee80000100800 */
[----:B--2---:R-:W3:Y:S01]  /*ade0*/  LDL R113, [R1+0x94c] ;  /* 0x00094c0001717983 */ /* 0x004ee20000100800 */
[----:B------:R-:W-:Y:S01]  /*adf0*/  ISETP.LT.AND P3, PT, R122, R125, P0 ;  /* 0x0000007d7a00720c */ /* 0x000fe20000761270 */
[----:B------:R-:W-:-:S02]  /*ae00*/  @P5 IMAD.MOV.U32 R122, RZ, RZ, R119 ;  /* 0x000000ffff7a5224 */ /* 0x000fc400078e0077 */
[----:B------:R-:W2:Y:S04]  /*ae10*/  LDL R121, [R1+0x96c] ;  /* 0x00096c0001797983 */ /* 0x000ea80000100800 */
[----:B------:R-:W2:Y:S01]  /*ae20*/  @P5 LDG.E.U8 R115, desc[UR22][R122.64] ;  /* 0x000000167a735981 */ /* 0x000ea2000c1e1100 */
[----:B------:R-:W-:-:S03]  /*ae30*/  PRMT R116, RZ, 0x7610, R116 ;  /* 0x00007610ff747816 */ /* 0x000fc60000000074 */
[----:B------:R-:W2:Y:S01]  /*ae40*/  LDL.LU.64 R110, [R1+0x1298] ;  /* 0x00129800016e7983 */ /* 0x000ea20000300a00 */
[----:B------:R-:W-:-:S03]  /*ae50*/  PRMT R117, RZ, 0x7610, R117 ;  /* 0x00007610ff757816 */ /* 0x000fc60000000075 */
[----:B----4-:R4:W-:Y:S01]  /*ae60*/  STL [R1+0x33c], R114 ;  /* 0x00033c7201007387 */ /* 0x0109e20000100800 */
[----:B---3--:R-:W-:-:S04]  /*ae70*/  @P3 LOP3.LUT R113, R113, R112, RZ, 0x3c, !PT ;  /* 0x0000007071713212 */ /* 0x008fc800078e3cff */
[----:B------:R-:W-:Y:S02]  /*ae80*/  @P3 LOP3.LUT R112, R113, R112, RZ, 0x3c, !PT ;  /* 0x0000007071703212 */ /* 0x000fe400078e3cff */
[----:B----4-:R-:W-:Y:S02]  /*ae90*/  LOP3.LUT R114, R3, 0x50, RZ, 0xfc, !PT ;  /* 0x0000005003727812 */ /* 0x010fe400078efcff */
[----:B------:R-:W-:Y:S02]  /*aea0*/  @P3 LOP3.LUT R113, R113, R112, RZ, 0x3c, !PT ;  /* 0x0000007071713212 */ /* 0x000fe400078e3cff */
[----:B------:R-:W-:Y:S02]  /*aeb0*/  ISETP.LT.AND P5, PT, R114, R125, P0 ;  /* 0x0000007d7200720c */ /* 0x000fe400007a1270 */
[----:B------:R-:W3:Y:S04]  /*aec0*/  LDL R114, [R1+0x988] ;  /* 0x0009880001727983 */ /* 0x000ee80000100800 */
[----:B------:R-:W4:Y:S04]  /*aed0*/  @P3 LDG.E.U8 R116, desc[UR22][R112.64] ;  /* 0x0000001670743981 */ /* 0x000f28000c1e1100 */
[----:B--2---:R2:W-:Y:S03]  /*aee0*/  STL [R1+0x334], R115 ;  /* 0x0003347301007387 */ /* 0x0045e60000100800 */
[-C--:B------:R-:W-:Y:S01]  /*aef0*/  @P5 LOP3.LUT R121, R121, R120.reuse, RZ, 0x3c, !PT ;  /* 0x0000007879795212 */ /* 0x080fe200078e3cff */
[----:B------:R-:W3:Y:S04]  /*af00*/  LDL R119, [R1+0x9ac] ;  /* 0x0009ac0001777983 */ /* 0x000ee80000100800 */
[----:B------:R-:W3:Y:S04]  /*af10*/  LDL R123, [R1+0x9a8] ;  /* 0x0009a800017b7983 */ /* 0x000ee80000100800 */
[----:B--2---:R-:W3:Y:S01]  /*af20*/  LDL R115, [R1+0x98c] ;  /* 0x00098c0001737983 */ /* 0x004ee20000100800 */
[----:B------:R-:W-:-:S02]  /*af30*/  @P5 LOP3.LUT R120, R121, R120, RZ, 0x3c, !PT ;  /* 0x0000007879785212 */ /* 0x000fc400078e3cff */
[----:B------:R-:W-:Y:S01]  /*af40*/  LOP3.LUT R122, R3, 0x58, RZ, 0xfc, !PT ;  /* 0x00000058037a7812 */ /* 0x000fe200078efcff */
[----:B------:R-:W2:Y:S01]  /*af50*/  LDL.LU.64 R112, [R1+0x1290] ;  /* 0x0012900001707983 */ /* 0x000ea20000300a00 */
[----:B------:R-:W-:-:S05]  /*af60*/  @P5 LOP3.LUT R121, R121, R120, RZ, 0x3c, !PT ;  /* 0x0000007879795212 */ /* 0x000fca00078e3cff */
[----:B------:R-:W2:Y:S01]  /*af70*/  @P5 LDG.E.U8 R117, desc[UR22][R120.64] ;  /* 0x0000001678755981 */ /* 0x000ea2000c1e1100 */
[----:B------:R-:W-:Y:S02]  /*af80*/  ISETP.LT.AND P3, PT, R122, R125, P0 ;  /* 0x0000007d7a00720c */ /* 0x000fe40000761270 */
[----:B------:R-:W-:Y:S02]  /*af90*/  PRMT R47, RZ, 0x7610, R47 ;  /* 0x00007610ff2f7816 */ /* 0x000fe4000000002f */
[C---:B------:R-:W-:Y:S02]  /*afa0*/  LOP3.LUT R122, R3.reuse, 0x68, RZ, 0xfc, !PT ;  /* 0x00000068037a7812 */ /* 0x040fe400078efcff */
[----:B------:R-:W-:Y:S01]  /*afb0*/  PRMT R118, RZ, 0x7610, R118 ;  /* 0x00007610ff767816 */ /* 0x000fe20000000076 */
[----:B----4-:R4:W-:Y:S02]  /*afc0*/  STL [R1+0x330], R116 ;  /* 0x0003307401007387 */ /* 0x0109e40000100800 */
[----:B----4-:R-:W-:-:S04]  /*afd0*/  LOP3.LUT R116, R3, 0x60, RZ, 0xfc, !PT ;  /* 0x0000006003747812 */ /* 0x010fc800078efcff */
[----:B------:R-:W-:Y:S02]  /*afe0*/  ISETP.LT.AND P5, PT, R116, R125, P0 ;  /* 0x0000007d7400720c */ /* 0x000fe400007a1270 */
[-C--:B---3--:R-:W-:Y:S01]  /*aff0*/  @P3 LOP3.LUT R115, R115, R114.reuse, RZ, 0x3c, !PT ;  /* 0x0000007273733212 */ /* 0x088fe200078e3cff */
[----:B------:R-:W3:Y:S03]  /*b000*/  LDL R116, [R1+0x9c8] ;  /* 0x0009c80001747983 */ /* 0x000ee60000100800 */
[----:B------:R-:W-:-:S04]  /*b010*/  @P3 LOP3.LUT R114, R115, R114, RZ, 0x3c, !PT ;  /* 0x0000007273723212 */ /* 0x000fc800078e3cff */
[----:B------:R-:W-:-:S05]  /*b020*/  @P3 LOP3.LUT R115, R115, R114, RZ, 0x3c, !PT ;  /* 0x0000007273733212 */ /* 0x000fca00078e3cff */
[----:B------:R-:W4:Y:S01]  /*b030*/  @P3 LDG.E.U8 R47, desc[UR22][R114.64] ;  /* 0x00000016722f3981 */ /* 0x000f22000c1e1100 */
[----:B------:R-:W-:Y:S01]  /*b040*/  ISETP.LT.AND P3, PT, R122, R125, P0 ;  /* 0x0000007d7a00720c */ /* 0x000fe20000761270 */
[----:B------:R-:W-:-:S05]  /*b050*/  @P5 IMAD.MOV.U32 R122, RZ, RZ, R119 ;  /* 0x000000ffff7a5224 */ /* 0x000fca00078e0077 */
[----:B------:R-:W3:Y:S04]  /*b060*/  @P5 LDG.E.U8 R118, desc[UR22][R122.64] ;  /* 0x000000167a765981 */ /* 0x000ee8000c1e1100 */
[----:B--2---:R2:W-:Y:S04]  /*b070*/  STL [R1+0x31c], R117 ;  /* 0x00031c7501007387 */ /* 0x0045e80000100800 */
[----:B------:R-:W3:Y:S04]  /*b080*/  LDL R120, [R1+0x9e8] ;  /* 0x0009e80001787983 */ /* 0x000ee80000100800 */
[----:B------:R-:W3:Y:S04]  /*b090*/  LDL R121, [R1+0x9ec] ;  /* 0x0009ec0001797983 */ /* 0x000ee80000100800 */
[----:B--2---:R-:W2:Y:S04]  /*b0a0*/  LDL R117, [R1+0x9cc] ;  /* 0x0009cc0001757983 */ /* 0x004ea80000100800 */
[----:B------:R-:W2:Y:S01]  /*b0b0*/  LDL.LU.64 R114, [R1+0x1288] ;  /* 0x0012880001727983 */ /* 0x000ea20000300a00 */
[----:B------:R-:W-:-:S02]  /*b0c0*/  PRMT R32, RZ, 0x7610, R32 ;  /* 0x00007610ff207816 */ /* 0x000fc40000000020 */
[----:B------:R-:W-:Y:S01]  /*b0d0*/  PRMT R33, RZ, 0x7610, R33 ;  /* 0x00007610ff217816 */ /* 0x000fe20000000021 */
[----:B----4-:R4:W-:Y:S04]  /*b0e0*/  STL [R1+0x2fc], R47 ;  /* 0x0002fc2f01007387 */ /* 0x0109e80000100800 */
[----:B---3--:R3:W-:Y:S01]  /*b0f0*/  STL [R1+0x30c], R118 ;  /* 0x00030c7601007387 */ /* 0x0087e20000100800 */
[----:B----4-:R-:W-:-:S03]  /*b100*/  LOP3.LUT R47, R3, 0x70, RZ, 0xfc, !PT ;  /* 0x00000070032f7812 */ /* 0x010fc600078efcff */
[----:B------:R-:W4:Y:S04]  /*b110*/  LDL R119, [R1+0xa0c] ;  /* 0x000a0c0001777983 */ /* 0x000f280000100800 */
[----:B------:R-:W4:Y:S04]  /*b120*/  LDL R122, [R1+0x83c] ;  /* 0x00083c00017a7983 */ /* 0x000f280000100800 */
[----:B---3--:R-:W4:Y:S01]  /*b130*/  LDL R118, [R1+0xa08] ;  /* 0x000a080001767983 */ /* 0x008f220000100800 */
[----:B------:R-:W-:Y:S02]  /*b140*/  ISETP.LT.AND P5, PT, R47, R125, P0 ;  /* 0x0000007d2f00720c */ /* 0x000fe400007a1270 */
[-C--:B--2---:R-:W-:Y:S01]  /*b150*/  @P3 LOP3.LUT R117, R117, R116.reuse, RZ, 0x3c, !PT ;  /* 0x0000007475753212 */ /* 0x084fe200078e3cff */
[----:B------:R-:W2:Y:S03]  /*b160*/  LDL R123, [R1+0xa24] ;  /* 0x000a2400017b7983 */ /* 0x000ea60000100800 */
[----:B------:R-:W-:-:S04]  /*b170*/  @P3 LOP3.LUT R116, R117, R116, RZ, 0x3c, !PT ;  /* 0x0000007475743212 */ /* 0x000fc800078e3cff */
[----:B------:R-:W-:-:S03]  /*b180*/  @P3 LOP3.LUT R117, R117, R116, RZ, 0x3c, !PT ;  /* 0x0000007475753212 */ /* 0x000fc600078e3cff */
[-C--:B------:R-:W-:Y:S02]  /*b190*/  @P5 LOP3.LUT R121, R121, R120.reuse, RZ, 0x3c, !PT ;  /* 0x0000007879795212 */ /* 0x080fe400078e3cff */
[----:B------:R-:W3:Y:S02]  /*b1a0*/  @P3 LDG.E.U8 R32, desc[UR22][R116.64] ;  /* 0x0000001674203981 */ /* 0x000ee4000c1e1100 */
[----:B------:R-:W-:-:S04]  /*b1b0*/  @P5 LOP3.LUT R120, R121, R120, RZ, 0x3c, !PT ;  /* 0x0000007879785212 */ /* 0x000fc800078e3cff */
[----:B------:R-:W-:-:S05]  /*b1c0*/  @P5 LOP3.LUT R121, R121, R120, RZ, 0x3c, !PT ;  /* 0x0000007879795212 */ /* 0x000fca00078e3cff */
[----:B------:R-:W2:Y:S01]  /*b1d0*/  @P5 LDG.E.U8 R33, desc[UR22][R120.64] ;  /* 0x0000001678215981 */ /* 0x000ea2000c1e1100 */
[----:B------:R-:W-:Y:S02]  /*b1e0*/  LOP3.LUT R47, R3, 0x78, RZ, 0xfc, !PT ;  /* 0x00000078032f7812 */ /* 0x000fe400078efcff */
[----:B------:R-:W-:Y:S01]  /*b1f0*/  PRMT R44, RZ, 0x7610, R44 ;  /* 0x00007610ff2c7816 */ /* 0x000fe2000000002c */
[----:B------:R-:W2:Y:S01]  /*b200*/  LDL.LU.64 R116, [R1+0x1280] ;  /* 0x0012800001747983 */ /* 0x000ea20000300a00 */
[----:B------:R-:W-:Y:S01]  /*b210*/  ISETP.LT.AND P3, PT, R47, R125, P0 ;  /* 0x0000007d2f00720c */ /* 0x000fe20000761270 */
[----:B------:R-:W-:Y:S01]  /*b220*/  @!P4 IMAD.IADD R53, R53, 0x1, -R9 ;  /* 0x000000013535c824 */ /* 0x000fe200078e0a09 */
[----:B------:R-:W-:-:S13]  /*b230*/  ISETP.GT.U32.AND P4, PT, R9, R56, PT ;  /* 0x000000380900720c */ /* 0x000fda0003f84070 */
[----:B------:R-:W-:Y:S01]  /*b240*/  @!P4 IMAD.IADD R56, R56, 0x1, -R9 ;  /* 0x000000013838c824 */ /* 0x000fe200078e0a09 */
[----:B------:R-:W-:-:S13]  /*b250*/  ISETP.GT.U32.AND P4, PT, R9, R59, PT ;  /* 0x0000003b0900720c */ /* 0x000fda0003f84070 */
[----:B------:R-:W-:Y:S01]  /*b260*/  @!P4 IMAD.IADD R59, R59, 0x1, -R9 ;  /* 0x000000013b3bc824 */ /* 0x000fe200078e0a09 */
[----:B------:R-:W-:Y:S02]  /*b270*/  ISETP.GT.U32.AND P4, PT, R9, R62, PT ;  /* 0x0000003e0900720c */ /* 0x000fe40003f84070 */
[----:B----4-:R-:W-:-:S04]  /*b280*/  @P3 LOP3.LUT R119, R119, R118, RZ, 0x3c, !PT ;  /* 0x0000007677773212 */ /* 0x010fc800078e3cff */
[----:B------:R-:W-:-:S04]  /*b290*/  @P3 LOP3.LUT R118, R119, R118, RZ, 0x3c, !PT ;  /* 0x0000007677763212 */ /* 0x000fc800078e3cff */
[----:B------:R-:W-:-:S05]  /*b2a0*/  @P3 LOP3.LUT R119, R119, R118, RZ, 0x3c, !PT ;  /* 0x0000007677773212 */ /* 0x000fca00078e3cff */
[----:B------:R-:W4:Y:S04]  /*b2b0*/  @P3 LDG.E.U8 R44, desc[UR22][R118.64] ;  /* 0x00000016762c3981 */ /* 0x000f28000c1e1100 */
[----:B---3--:R3:W-:Y:S04]  /*b2c0*/  STL [R1+0x2f8], R32 ;  /* 0x0002f82001007387 */ /* 0x0087e80000100800 */
[----:B------:R-:W4:Y:S04]  /*b2d0*/  LDL R120, [R1+0x850] ;  /* 0x0008500001787983 */ /* 0x000f280000100800 */
[----:B------:R-:W4:Y:S01]  /*b2e0*/  LDL R121, [R1+0x854] ;  /* 0x0008540001797983 */ /* 0x000f220000100800 */
[----:B---3--:R-:W-:-:S04]  /*b2f0*/  LOP3.LUT R32, R3, 0x2, RZ, 0xfc, !PT ;  /* 0x0000000203207812 */ /* 0x008fc800078efcff */
[----:B------:R-:W-:Y:S02]  /*b300*/  ISETP.LT.AND P5, PT, R32, R125, P0 ;  /* 0x0000007d2000720c */ /* 0x000fe400007a1270 */
[----:B------:R-:W3:Y:S04]  /*b310*/  LDL R32, [R1+0x870] ;  /* 0x0008700001207983 */ /* 0x000ee80000100800 */
[----:B--2---:R2:W-:Y:S04]  /*b320*/  STL [R1+0x2f4], R33 ;  /* 0x0002f42101007387 */ /* 0x0045e80000100800 */
[----:B--2---:R-:W3:Y:S01]  /*b330*/  LDL R33, [R1+0x874] ;  /* 0x0008740001217983 */ /* 0x004ee20000100800 */
[----:B------:R-:W-:Y:S01]  /*b340*/  @!P4 IMAD.IADD R62, R62, 0x1, -R9 ;  /* 0x000000013e3ec824 */ /* 0x000fe200078e0a09 */
[----:B------:R-:W-:-:S02]  /*b350*/  ISETP.GT.U32.AND P4, PT, R9, R65, PT ;  /* 0x000000410900720c */ /* 0x000fc40003f84070 */
[----:B------:R-:W-:Y:S01]  /*b360*/  @P5 LOP3.LUT R123, R123, R122, RZ, 0x3c, !PT ;  /* 0x0000007a7b7b5212 */ /* 0x000fe200078e3cff */
[----:B------:R-:W2:Y:S10]  /*b370*/  LDL.LU.64 R118, [R1+0x1278] ;  /* 0x0012780001767983 */ /* 0x000eb40000300a00 */
[----:B------:R-:W-:Y:S01]  /*b380*/  @!P4 IMAD.IADD R65, R65, 0x1, -R9 ;  /* 0x000000014141c824 */ /* 0x000fe200078e0a09 */
[----:B------:R-:W-:-:S13]  /*b390*/  ISETP.GT.U32.AND P4, PT, R9, R68, PT ;  /* 0x000000440900720c */ /* 0x000fda0003f84070 */
[----:B------:R-:W-:Y:S01]  /*b3a0*/  @!P4 IMAD.IADD R68, R68, 0x1, -R9 ;  /* 0x000000014444c824 */ /* 0x000fe200078e0a09 */
[----:B------:R-:W-:-:S13]  /*b3b0*/  ISETP.GT.U32.AND P4, PT, R9, R71, PT ;  /* 0x000000470900720c */ /* 0x000fda0003f84070 */
[----:B------:R-:W-:Y:S01]  /*b3c0*/  @!P4 IMAD.IADD R71, R71, 0x1, -R9 ;  /* 0x000000014747c824 */ /* 0x000fe200078e0a09 */
[----:B------:R-:W-:Y:S02]  /*b3d0*/  ISETP.GT.U32.AND P4, PT, R9, R74, PT ;  /* 0x0000004a0900720c */ /* 0x000fe40003f84070 */
[----:B------:R-:W-:Y:S02]  /*b3e0*/  @P5 LOP3.LUT R122, R123, R122, RZ, 0x3c, !PT ;  /* 0x0000007a7b7a5212 */ /* 0x000fe400078e3cff */
[----:B------:R-:W-:Y:S02]  /*b3f0*/  LOP3.LUT R47, R3, 0xa, RZ, 0xfc, !PT ;  /* 0x0000000a032f7812 */ /* 0x000fe400078efcff */
[----:B------:R-:W-:Y:S02]  /*b400*/  PRMT R46, RZ, 0x7610, R46 ;  /* 0x00007610ff2e7816 */ /* 0x000fe4000000002e */
[----:B------:R-:W-:-:S05]  /*b410*/  @P5 LOP3.LUT R123, R123, R122, RZ, 0x3c, !PT ;  /* 0x0000007a7b7b5212 */ /* 0x000fca00078e3cff */
[----:B------:R-:W-:Y:S01]  /*b420*/  @!P4 IMAD.IADD R74, R74, 0x1, -R9 ;  /* 0x000000014a4ac824 */ /* 0x000fe200078e0a09 */
[----:B------:R-:W-:Y:S01]  /*b430*/  ISETP.GT.U32.AND P4, PT, R9, R76, PT ;  /* 0x0000004c0900720c */ /* 0x000fe20003f84070 */
[----:B------:R-:W2:Y:S01]  /*b440*/  @P5 LDG.E.U8 R46, desc[UR22][R122.64] ;  /* 0x000000167a2e5981 */ /* 0x000ea2000c1e1100 */
[----:B------:R-:W-:-:S11]  /*b450*/  ISETP.LT.AND P3, PT, R47, R125, P0 ;  /* 0x0000007d2f00720c */ /* 0x000fd60000761270 */
[----:B------:R-:W-:Y:S01]  /*b460*/  @!P4 IMAD.IADD R76, R76, 0x1, -R9 ;  /* 0x000000014c4cc824 */ /* 0x000fe200078e0a09 */
[----:B------:R-:W-:Y:S02]  /*b470*/  PRMT R4, RZ, 0x7610, R4 ;  /* 0x00007610ff047816 */ /* 0x000fe40000000004 */
[----:B------:R-:W-:Y:S01]  /*b480*/  PRMT R5, RZ, 0x7610, R5 ;  /* 0x00007610ff057816 */ /* 0x000fe20000000005 */
[----:B----4-:R4:W-:Y:S04]  /*b490*/  STL [R1+0x2e4], R44 ;  /* 0x0002e42c01007387 */ /* 0x0109e80000100800 */
[----:B------:R-:W2:Y:S04]  /*b4a0*/  LDL R122, [R1+0x890] ;  /* 0x00089000017a7983 */ /* 0x000ea80000100800 */
[----:B------:R-:W2:Y:S01]  /*b4b0*/  LDL R123, [R1+0x894] ;  /* 0x00089400017b7983 */ /* 0x000ea20000100800 */
[----:B----4-:R-:W-:-:S02]  /*b4c0*/  LOP3.LUT R44, R3, 0x12, RZ, 0xfc, !PT ;  /* 0x00000012032c7812 */ /* 0x010fc400078efcff */
[-C--:B------:R-:W-:Y:S01]  /*b4d0*/  @P3 LOP3.LUT R121, R121, R120.reuse, RZ, 0x3c, !PT ;  /* 0x0000007879793212 */ /* 0x080fe200078e3cff */
[----:B------:R-:W4:Y:S01]  /*b4e0*/  LDL R47, [R1+0x8b0] ;  /* 0x0008b000012f7983 */ /* 0x000f220000100800 */
[----:B------:R-:W-:Y:S02]  /*b4f0*/  ISETP.LT.AND P4, PT, R44, R125, P0 ;  /* 0x0000007d2c00720c */ /* 0x000fe40000781270 */
[C---:B------:R-:W-:Y:S01]  /*b500*/  @P3 LOP3.LUT R120, R121.reuse, R120, RZ, 0x3c, !PT ;  /* 0x0000007879783212 */ /* 0x040fe200078e3cff */
[----:B------:R-:W4:Y:S03]  /*b510*/  LDL R44, [R1+0x8b4] ;  /* 0x0008b400012c7983 */ /* 0x000f260000100800 */
[----:B------:R-:W-:-:S05]  /*b520*/  @P3 LOP3.LUT R121, R121, R120, RZ, 0x3c, !PT ;  /* 0x0000007879793212 */ /* 0x000fca00078e3cff */
[----:B------:R-:W4:Y:S02]  /*b530*/  @P3 LDG.E.U8 R4, desc[UR22][R120.64] ;  /* 0x0000001678043981 */ /* 0x000f24000c1e1100 */
[----:B---3--:R-:W-:-:S04]  /*b540*/  @P4 LOP3.LUT R33, R33, R32, RZ, 0x3c, !PT ;  /* 0x0000002021214212 */ /* 0x008fc800078e3cff */
[----:B------:R-:W-:-:S04]  /*b550*/  @P4 LOP3.LUT R32, R33, R32, RZ, 0x3c, !PT ;  /* 0x0000002021204212 */ /* 0x000fc800078e3cff */
[----:B------:R-:W-:-:S05]  /*b560*/  @P4 LOP3.LUT R33, R33, R32, RZ, 0x3c, !PT ;  /* 0x0000002021214212 */ /* 0x000fca00078e3cff */
[----:B------:R-:W3:Y:S01]  /*b570*/  @P4 LDG.E.U8 R5, desc[UR22][R32.64] ;  /* 0x0000001620054981 */ /* 0x000ee2000c1e1100 */
[----:B------:R-:W-:Y:S01]  /*b580*/  @!P2 IMAD.IADD R54, R54, 0x1, -R9 ;  /* 0x000000013636a824 */ /* 0x000fe200078e0a09 */
[----:B------:R-:W-:-:S13]  /*b590*/  ISETP.GT.U32.AND P2, PT, R9, R57, PT ;  /* 0x000000390900720c */ /* 0x000fda0003f44070 */
        /* <DEDUP_REMOVED lines=11> */
[----:B------:R-:W-:Y:S01]  /*b650*/  ISETP.GT.U32.AND P2, PT, R9, R75, PT ;  /* 0x0000004b0900720c */ /* 0x000fe20003f44070 */
[----:B--2---:R2:W-:Y:S01]  /*b660*/  STL [R1+0x2f0], R46 ;  /* 0x0002f02e01007387 */ /* 0x0045e20000100800 */
[----:B------:R-:W-:-:S03]  /*b670*/  PRMT R12, RZ, 0x7610, R12 ;  /* 0x00007610ff0c7816 */ /* 0x000fc6000000000c */
[----:B------:R-:W3:Y:S01]  /*b680*/  LDL.LU.64 R120, [R1+0x1270] ;  /* 0x0012700001787983 */ /* 0x000ee20000300a00 */
[----:B--2---:R-:W-:-:S07]  /*b690*/  LOP3.LUT R46, R3, 0x1a, RZ, 0xfc, !PT ;  /* 0x0000001a032e7812 */ /* 0x004fce00078efcff */
[----:B------:R-:W-:Y:S01]  /*b6a0*/  @!P2 IMAD.IADD R75, R75, 0x1, -R9 ;  /* 0x000000014b4ba824 */ /* 0x000fe200078e0a09 */
[----:B------:R-:W-:Y:S02]  /*b6b0*/  ISETP.GT.U32.AND P2, PT, R9, R77, PT ;  /* 0x0000004d0900720c */ /* 0x000fe40003f44070 */
[----:B------:R-:W-:-:S11]  /*b6c0*/  ISETP.LT.AND P3, PT, R46, R125, P0 ;  /* 0x0000007d2e00720c */ /* 0x000fd60000761270 */
[----:B------:R-:W-:Y:S01]  /*b6d0*/  @!P2 IMAD.IADD R77, R77, 0x1, -R9 ;  /* 0x000000014d4da824 */ /* 0x000fe200078e0a09 */
[----:B------:R-:W-:Y:S02]  /*b6e0*/  ISETP.GT.U32.AND P2, PT, R9, R79, PT ;  /* 0x0000004f0900720c */ /* 0x000fe40003f44070 */
[----:B------:R-:W-:-:S11]  /*b6f0*/  LOP3.LUT R46, R3, 0x2a, RZ, 0xfc, !PT ;  /* 0x0000002a032e7812 */ /* 0x000fd600078efcff */
[----:B------:R-:W-:Y:S01]  /*b700*/  @!P2 IMAD.IADD R79, R79, 0x1, -R9 ;  /* 0x000000014f4fa824 */ /* 0x000fe200078e0a09 */
[----:B------:R-:W-:Y:S02]  /*b710*/  PRMT R13, RZ, 0x7610, R13 ;  /* 0x00007610ff0d7816 */ /* 0x000fe4000000000d */
[----:B------:R-:W-:-:S04]  /*b720*/  @P3 LOP3.LUT R123, R123, R122, RZ, 0x3c, !PT ;  /* 0x0000007a7b7b3212 */ /* 0x000fc800078e3cff */
[----:B------:R-:W-:-:S04]  /*b730*/  @P3 LOP3.LUT R122, R123, R122, RZ, 0x3c, !PT ;  /* 0x0000007a7b7a3212 */ /* 0x000fc800078e3cff */
[----:B------:R-:W-:-:S05]  /*b740*/  @P3 LOP3.LUT R123, R123, R122, RZ, 0x3c, !PT ;  /* 0x0000007a7b7b3212 */ /* 0x000fca00078e3cff */
[----:B------:R-:W2:Y:S04]  /*b750*/  @P3 LDG.E.U8 R12, desc[UR22][R122.64] ;  /* 0x000000167a0c3981 */ /* 0x000ea8000c1e1100 */
[----:B----4-:R4:W-:Y:S02]  /*b760*/  STL [R1+0x2dc], R4 ;  /* 0x0002dc0401007387 */ /* 0x0109e40000100800 */
[----:B----4-:R-:W-:-:S04]  /*b770*/  LOP3.LUT R4, R3, 0x22, RZ, 0xfc, !PT ;  /* 0x0000002203047812 */ /* 0x010fc800078efcff */
[-C--:B------:R-:W-:Y:S02]  /*b780*/  ISETP.LT.AND P2, PT, R4, R125.reuse, P0 ;  /* 0x0000007d0400720c */ /* 0x080fe40000741270 */
[----:B------:R-:W4:Y:S04]  /*b790*/  LDL R4, [R1+0x8d0] ;  /* 0x0008d00001047983 */ /* 0x000f280000100800 */
[----:B---3--:R3:W-:Y:S01]  /*b7a0*/  STL [R1+0x2d8], R5 ;  /* 0x0002d80501007387 */ /* 0x0087e20000100800 */
[----:B------:R-:W-:-:S03]  /*b7b0*/  ISETP.LT.AND P3, PT, R46, R125, P0 ;  /* 0x0000007d2e00720c */ /* 0x000fc60000761270 */
[----:B------:R-:W4:Y:S04]  /*b7c0*/  LDL R32, [R1+0x8f0] ;  /* 0x0008f00001207983 */ /* 0x000f280000100800 */
[----:B------:R-:W4:Y:S04]  /*b7d0*/  LDL R33, [R1+0x8f4] ;  /* 0x0008f40001217983 */ /* 0x000f280000100800 */
[----:B---3--:R-:W4:Y:S01]  /*b7e0*/  LDL R5, [R1+0x8d4] ;  /* 0x0008d40001057983 */ /* 0x008f220000100800 */
[----:B------:R-:W-:-:S03]  /*b7f0*/  @P2 IMAD.MOV.U32 R46, RZ, RZ, R44 ;  /* 0x000000ffff2e2224 */ /* 0x000fc600078e002c */
[----:B------:R-:W3:Y:S04]  /*b800*/  LDL.LU.64 R122, [R1+0x1268] ;  /* 0x00126800017a7983 */ /* 0x000ee80000300a00 */
[----:B------:R-:W3:Y:S01]  /*b810*/  @P2 LDG.E.U8 R13, desc[UR22][R46.64] ;  /* 0x000000162e0d2981 */ /* 0x000ee2000c1e1100 */
[----:B------:R-:W-:Y:S02]  /*b820*/  PRMT R14, RZ, 0x7610, R14 ;  /* 0x00007610ff0e7816 */ /* 0x000fe4000000000e */
[----:B------:R-:W-:Y:S01]  /*b830*/  PRMT R15, RZ, 0x7610, R15 ;  /* 0x00007610ff0f7816 */ /* 0x000fe2000000000f */
[----:B--2---:R2:W-:Y:S02]  /*b840*/  STL [R1+0x2cc], R12 ;  /* 0x0002cc0c01007387 */ /* 0x0045e40000100800 */
[----:B--2---:R-:W-:-:S04]  /*b850*/  LOP3.LUT R12, R3, 0x32, RZ, 0xfc, !PT ;  /* 0x00000032030c7812 */ /* 0x004fc800078efcff */
[----:B------:R-:W-:Y:S02]  /*b860*/  ISETP.LT.AND P2, PT, R12, R125, P0 ;  /* 0x0000007d0c00720c */ /* 0x000fe40000741270 */
[----:B------:R-:W2:Y:S01]  /*b870*/  LDL R12, [R1+0x910] ;  /* 0x00091000010c7983 */ /* 0x000ea20000100800 */
[----:B----4-:R-:W-:-:S04]  /*b880*/  @P3 LOP3.LUT R5, R5, R4, RZ, 0x3c, !PT ;  /* 0x0000000405053212 */ /* 0x010fc800078e3cff */
[----:B------:R-:W-:-:S04]  /*b890*/  @P3 LOP3.LUT R4, R5, R4, RZ, 0x3c, !PT ;  /* 0x0000000405043212 */ /* 0x000fc800078e3cff */
[----:B------:R-:W-:Y:S01]  /*b8a0*/  @P3 LOP3.LUT R5, R5, R4, RZ, 0x3c, !PT ;  /* 0x0000000405053212 */ /* 0x000fe200078e3cff */
[----:B---3--:R3:W-:Y:S04]  /*b8b0*/  STL [R1+0x2c4], R13 ;  /* 0x0002c40d01007387 */ /* 0x0087e80000100800 */
[----:B------:R-:W4:Y:S01]  /*b8c0*/  @P3 LDG.E.U8 R14, desc[UR22][R4.64] ;  /* 0x00000016040e3981 */ /* 0x000f22000c1e1100 */
[----:B------:R-:W-:-:S03]  /*b8d0*/  @P2 LOP3.LUT R33, R33, R32, RZ, 0x3c, !PT ;  /* 0x0000002021212212 */ /* 0x000fc600078e3cff */
[----:B------:R-:W2:Y:S04]  /*b8e0*/  LDL R44, [R1+0x934] ;  /* 0x00093400012c7983 */ /* 0x000ea80000100800 */
[----:B---3--:R-:W2:Y:S01]  /*b8f0*/  LDL R13, [R1+0x914] ;  /* 0x00091400010d7983 */ /* 0x008ea20000100800 */
[----:B------:R-:W-:-:S03]  /*b900*/  @P2 LOP3.LUT R32, R33, R32, RZ, 0x3c, !PT ;  /* 0x0000002021202212 */ /* 0x000fc600078e3cff */
[----:B------:R-:W3:Y:S01]  /*b910*/  LDL R47, [R1+0x930] ;  /* 0x00093000012f7983 */ /* 0x000ee20000100800 */
[----:B------:R-:W-:Y:S02]  /*b920*/  @P2 LOP3.LUT R33, R33, R32, RZ, 0x3c, !PT ;  /* 0x0000002021212212 */ /* 0x000fe400078e3cff */
[----:B------:R-:W-:Y:S01]  /*b930*/  LOP3.LUT R46, R3, 0x3a, RZ, 0xfc, !PT ;  /* 0x0000003a032e7812 */ /* 0x000fe200078efcff */
[----:B------:R-:W3:Y:S04]  /*b940*/  LDL.LU.64 R4, [R1+0x1260] ;  /* 0x0012600001047983 */ /* 0x000ee80000300a00 */
[----:B------:R-:W3:Y:S01]  /*b950*/  @P2 LDG.E.U8 R15, desc[UR22][R32.64] ;  /* 0x00000016200f2981 */ /* 0x000ee2000c1e1100 */
[----:B------:R-:W-:Y:S02]  /*b960*/  ISETP.LT.AND P3, PT, R46, R125, P0 ;  /* 0x0000007d2e00720c */ /* 0x000fe40000761270 */
[----:B------:R-:W-:-:S02]  /*b970*/  PRMT R16, RZ, 0x7610, R16 ;  /* 0x00007610ff107816 */ /* 0x000fc40000000010 */
[----:B------:R-:W-:Y:S02]  /*b980*/  LOP3.LUT R46, R3, 0x4a, RZ, 0xfc, !PT ;  /* 0x0000004a032e7812 */ /* 0x000fe400078efcff */
[----:B------:R-:W-:Y:S01]  /*b990*/  PRMT R17, RZ, 0x7610, R17 ;  /* 0x00007610ff117816 */ /* 0x000fe20000000011 */
[----:B----4-:R4:W-:Y:S06]  /*b9a0*/  STL [R1+0x2b4], R14 ;  /* 0x0002b40e01007387 */ /* 0x0109ec0000100800 */
[----:B--2---:R-:W-:Y:S02]  /*b9b0*/  @P3 LOP3.LUT R13, R13, R12, RZ, 0x3c, !PT ;  /* 0x0000000c0d0d3212 */ /* 0x004fe400078e3cff */
[----:B----4-:R-:W-:-:S02]  /*b9c0*/  LOP3.LUT R14, R3, 0x42, RZ, 0xfc, !PT ;  /* 0x00000042030e7812 */ /* 0x010fc400078efcff */
[C---:B------:R-:W-:Y:S02]  /*b9d0*/  @P3 LOP3.LUT R12, R13.reuse, R12, RZ, 0x3c, !PT ;  /* 0x0000000c0d0c3212 */ /* 0x040fe400078e3cff */
[-C--:B------:R-:W-:Y:S02]  /*b9e0*/  ISETP.LT.AND P2, PT, R14, R125.reuse, P0 ;  /* 0x0000007d0e00720c */ /* 0x080fe40000741270 */
[----:B------:R-:W-:Y:S01]  /*b9f0*/  @P3 LOP3.LUT R13, R13, R12, RZ, 0x3c, !PT ;  /* 0x0000000c0d0d3212 */ /* 0x000fe200078e3cff */
[----:B------:R-:W2:Y:S04]  /*ba00*/  LDL R14, [R1+0x950] ;  /* 0x00095000010e7983 */ /* 0x000ea80000100800 */
[----:B------:R-:W4:Y:S01]  /*ba10*/  @P3 LDG.E.U8 R16, desc[UR22][R12.64] ;  /* 0x000000160c103981 */ /* 0x000f22000c1e1100 */
[----:B------:R-:W-:-:S03]  /*ba20*/  ISETP.LT.AND P3, PT, R46, R125, P0 ;  /* 0x0000007d2e00720c */ /* 0x000fc60000761270 */
[----:B---3--:R3:W-:Y:S02]  /*ba30*/  STL [R1+0x2b0], R15 ;  /* 0x0002b00f01007387 */ /* 0x0087e40000100800 */
[----:B------:R-:W-:Y:S02]  /*ba40*/  @P2 IMAD.MOV.U32 R46, RZ, RZ, R44 ;  /* 0x000000ffff2e2224 */ /* 0x000fe400078e002c */
[----:B------:R-:W2:Y:S04]  /*ba50*/  LDL R32, [R1+0x970] ;  /* 0x0009700001207983 */ /* 0x000ea80000100800 */
[----:B------:R-:W2:Y:S04]  /*ba60*/  @P2 LDG.E.U8 R17, desc[UR22][R46.64] ;  /* 0x000000162e112981 */ /* 0x000ea8000c1e1100 */
[----:B---3--:R-:W2:Y:S04]  /*ba70*/  LDL R15, [R1+0x954] ;  /* 0x00095400010f7983 */ /* 0x008ea80000100800 */
[----:B------:R-:W3:Y:S04]  /*ba80*/  LDL R33, [R1+0x974] ;  /* 0x0009740001217983 */ /* 0x000ee80000100800 */
[----:B------:R-:W3:Y:S01]  /*ba90*/  LDL.LU.64 R12, [R1+0x1258] ;  /* 0x00125800010c7983 */ /* 0x000ee20000300a00 */
[----:B------:R-:W-:-:S02]  /*baa0*/  PRMT R18, RZ, 0x7610, R18 ;  /* 0x00007610ff127816 */ /* 0x000fc40000000012 */
[----:B------:R-:W-:Y:S01]  /*bab0*/  PRMT R19, RZ, 0x7610, R19 ;  /* 0x00007610ff137816 */ /* 0x000fe20000000013 */
[----:B----4-:R4:W-:Y:S02]  /*bac0*/  STL [R1+0x2ac], R16 ;  /* 0x0002ac1001007387 */ /* 0x0109e40000100800 */
[----:B----4-:R-:W-:-:S04]  /*bad0*/  LOP3.LUT R16, R3, 0x52, RZ, 0xfc, !PT ;  /* 0x0000005203107812 */ /* 0x010fc800078efcff */
[----:B------:R-:W-:Y:S02]  /*bae0*/  ISETP.LT.AND P2, PT, R16, R125, P0 ;  /* 0x0000007d1000720c */ /* 0x000fe40000741270 */
[-C--:B--2---:R-:W-:Y:S01]  /*baf0*/  @P3 LOP3.LUT R15, R15, R14.reuse, RZ, 0x3c, !PT ;  /* 0x0000000e0f0f3212 */ /* 0x084fe200078e3cff */
[----:B------:R-:W2:Y:S03]  /*bb00*/  LDL R16, [R1+0x990] ;  /* 0x0009900001107983 */ /* 0x000ea60000100800 */
[C---:B------:R-:W-:Y:S01]  /*bb10*/  @P3 LOP3.LUT R14, R15.reuse, R14, RZ, 0x3c, !PT ;  /* 0x0000000e0f0e3212 */ /* 0x040fe200078e3cff */
[----:B------:R4:W-:Y:S03]  /*bb20*/  STL [R1+0x2a8], R17 ;  /* 0x0002a81101007387 */ /* 0x0009e60000100800 */
[----:B------:R-:W-:Y:S01]  /*bb30*/  @P3 LOP3.LUT R15, R15, R14, RZ, 0x3c, !PT ;  /* 0x0000000e0f0f3212 */ /* 0x000fe200078e3cff */
[----:B------:R-:W2:Y:S02]  /*bb40*/  LDL R44, [R1+0x9b4] ;  /* 0x0009b400012c7983 */ /* 0x000ea40000100800 */
[----:B---3--:R-:W-:-:S02]  /*bb50*/  @P2 LOP3.LUT R33, R33, R32, RZ, 0x3c, !PT ;  /* 0x0000002021212212 */ /* 0x008fc400078e3cff */
[----:B------:R-:W3:Y:S04]  /*bb60*/  @P3 LDG.E.U8 R18, desc[UR22][R14.64] ;  /* 0x000000160e123981 */ /* 0x000ee8000c1e1100 */
[----:B----4-:R-:W2:Y:S01]  /*bb70*/  LDL R17, [R1+0x994] ;  /* 0x0009940001117983 */ /* 0x010ea20000100800 */
[----:B------:R-:W-:-:S03]  /*bb80*/  @P2 LOP3.LUT R32, R33, R32, RZ, 0x3c, !PT ;  /* 0x0000002021202212 */ /* 0x000fc600078e3cff */
[----:B------:R-:W4:Y:S01]  /*bb90*/  LDL R47, [R1+0x9b0] ;  /* 0x0009b000012f7983 */ /* 0x000f220000100800 */
[----:B------:R-:W-:Y:S02]  /*bba0*/  @P2 LOP3.LUT R33, R33, R32, RZ, 0x3c, !PT ;  /* 0x0000002021212212 */ /* 0x000fe400078e3cff */
[----:B------:R-:W-:Y:S01]  /*bbb0*/  LOP3.LUT R46, R3, 0x5a, RZ, 0xfc, !PT ;  /* 0x0000005a032e7812 */ /* 0x000fe200078efcff */
[----:B------:R-:W4:Y:S04]  /*bbc0*/  LDL.LU.64 R14, [R1+0x1250] ;  /* 0x00125000010e7983 */ /* 0x000f280000300a00 */
[----:B------:R-:W4:Y:S01]  /*bbd0*/  @P2 LDG.E.U8 R19, desc[UR22][R32.64] ;  /* 0x0000001620132981 */ /* 0x000f22000c1e1100 */
[----:B------:R-:W-:Y:S02]  /*bbe0*/  ISETP.LT.AND P3, PT, R46, R125, P0 ;  /* 0x0000007d2e00720c */ /* 0x000fe40000761270 */
[----:B------:R-:W-:-:S02]  /*bbf0*/  PRMT R20, RZ, 0x7610, R20 ;  /* 0x00007610ff147816 */ /* 0x000fc40000000014 */
[----:B------:R-:W-:Y:S02]  /*bc00*/  LOP3.LUT R46, R3, 0x6a, RZ, 0xfc, !PT ;  /* 0x0000006a032e7812 */ /* 0x000fe400078efcff */
[----:B------:R-:W-:-:S07]  /*bc10*/  PRMT R21, RZ, 0x7610, R21 ;  /* 0x00007610ff157816 */ /* 0x000fce0000000015 */
[-C--:B--2---:R-:W-:Y:S01]  /*bc20*/  @P3 LOP3.LUT R17, R17, R16.reuse, RZ, 0x3c, !PT ;  /* 0x0000001011113212 */ /* 0x084fe200078e3cff */
[----:B---3--:R2:W-:Y:S03]  /*bc30*/  STL [R1+0x29c], R18 ;  /* 0x00029c1201007387 */ /* 0x0085e60000100800 */
[----:B------:R-:W-:-:S04]  /*bc40*/  @P3 LOP3.LUT R16, R17, R16, RZ, 0x3c, !PT ;  /* 0x0000001011103212 */ /* 0x000fc800078e3cff */
[----:B------:R-:W-:Y:S02]  /*bc50*/  @P3 LOP3.LUT R17, R17, R16, RZ, 0x3c, !PT ;  /* 0x0000001011113212 */ /* 0x000fe400078e3cff */
[----:B--2---:R-:W-:-:S03]  /*bc60*/  LOP3.LUT R18, R3, 0x62, RZ, 0xfc, !PT ;  /* 0x0000006203127812 */ /* 0x004fc600078efcff */
[----:B------:R-:W2:Y:S01]  /*bc70*/  @P3 LDG.E.U8 R20, desc[UR22][R16.64] ;  /* 0x0000001610143981 */ /* 0x000ea2000c1e1100 */
[----:B------:R-:W-:-:S03]  /*bc80*/  ISETP.LT.AND P2, PT, R18, R125, P0 ;  /* 0x0000007d1200720c */ /* 0x000fc60000741270 */
[----:B------:R-:W3:Y:S01]  /*bc90*/  LDL R18, [R1+0x9d0] ;  /* 0x0009d00001127983 */ /* 0x000ee20000100800 */
[----:B------:R-:W-:-:S03]  /*bca0*/  ISETP.LT.AND P3, PT, R46, R125, P0 ;  /* 0x0000007d2e00720c */ /* 0x000fc60000761270 */
[----:B----4-:R4:W-:Y:S04]  /*bcb0*/  STL [R1+0x294], R19 ;  /* 0x0002941301007387 */ /* 0x0109e80000100800 */
[----:B------:R-:W3:Y:S02]  /*bcc0*/  LDL R32, [R1+0x9f0] ;  /* 0x0009f00001207983 */ /* 0x000ee40000100800 */
[----:B------:R-:W-:Y:S02]  /*bcd0*/  @P2 IMAD.MOV.U32 R46, RZ, RZ, R44 ;  /* 0x000000ffff2e2224 */ /* 0x000fe400078e002c */
[----:B------:R-:W3:Y:S04]  /*bce0*/  LDL R33, [R1+0x9f4] ;  /* 0x0009f40001217983 */ /* 0x000ee80000100800 */
[----:B----4-:R-:W3:Y:S04]  /*bcf0*/  LDL R19, [R1+0x9d4] ;  /* 0x0009d40001137983 */ /* 0x010ee80000100800 */
[----:B------:R-:W4:Y:S04]  /*bd00*/  @P2 LDG.E.U8 R21, desc[UR22][R46.64] ;  /* 0x000000162e152981 */ /* 0x000f28000c1e1100 */
[----:B------:R-:W4:Y:S01]  /*bd10*/  LDL.LU.64 R16, [R1+0x1248] ;  /* 0x0012480001107983 */ /* 0x000f220000300a00 */
[----:B------:R-:W-:-:S02]  /*bd20*/  PRMT R22, RZ, 0x7610, R22 ;  /* 0x00007610ff167816 */ /* 0x000fc40000000016 */
[----:B------:R-:W-:Y:S02]  /*bd30*/  PRMT R23, RZ, 0x7610, R23 ;  /* 0x00007610ff177816 */ /* 0x000fe40000000017 */
[----:B------:R-:W-:-:S13]  /*bd40*/  ISETP.GT.U32.AND P5, PT, R9, R80, PT ;  /* 0x000000500900720c */ /* 0x000fda0003fa4070 */
[----:B------:R-:W-:Y:S01]  /*bd50*/  @!P5 IMAD.IADD R80, R80, 0x1, -R9 ;  /* 0x000000015050d824 */ /* 0x000fe200078e0a09 */
[----:B------:R-:W-:Y:S01]  /*bd60*/  ISETP.GT.U32.AND P5, PT, R9, R84, PT ;  /* 0x000000540900720c */ /* 0x000fe20003fa4070 */
[----:B--2---:R2:W-:Y:S02]  /*bd70*/  STL [R1+0x284], R20 ;  /* 0x0002841401007387 */ /* 0x0045e40000100800 */
[----:B--2---:R-:W-:-:S04]  /*bd80*/  LOP3.LUT R20, R3, 0x72, RZ, 0xfc, !PT ;  /* 0x0000007203147812 */ /* 0x004fc800078efcff */
[----:B------:R-:W-:Y:S02]  /*bd90*/  ISETP.LT.AND P2, PT, R20, R125, P0 ;  /* 0x0000007d1400720c */ /* 0x000fe40000741270 */
[----:B------:R-:W2:Y:S01]  /*bda0*/  LDL R20, [R1+0xa10] ;  /* 0x000a100001147983 */ /* 0x000ea20000100800 */
[----:B---3--:R-:W-:-:S04]  /*bdb0*/  @P3 LOP3.LUT R19, R19, R18, RZ, 0x3c, !PT ;  /* 0x0000001213133212 */ /* 0x008fc800078e3cff */
[----:B------:R-:W-:Y:S01]  /*bdc0*/  @P3 LOP3.LUT R18, R19, R18, RZ, 0x3c, !PT ;  /* 0x0000001213123212 */ /* 0x000fe200078e3cff */
[----:B----4-:R3:W-:Y:S05]  /*bdd0*/  STL [R1+0x290], R21 ;  /* 0x0002901501007387 */ /* 0x0107ea0000100800 */
[----:B------:R-:W-:Y:S02]  /*bde0*/  @P2 LOP3.LUT R33, R33, R32, RZ, 0x3c, !PT ;  /* 0x0000002021212212 */ /* 0x000fe400078e3cff */
[----:B------:R-:W-:Y:S01]  /*bdf0*/  @P3 LOP3.LUT R19, R19, R18, RZ, 0x3c, !PT ;  /* 0x0000001213133212 */ /* 0x000fe200078e3cff */
[----:B------:R-:W4:Y:S01]  /*be00*/  LDL R44, [R1+0xa28] ;  /* 0x000a2800012c7983 */ /* 0x000f220000100800 */
[----:B------:R-:W-:-:S03]  /*be10*/  @P2 LOP3.LUT R32, R33, R32, RZ, 0x3c, !PT ;  /* 0x0000002021202212 */ /* 0x000fc600078e3cff */
[----:B------:R-:W2:Y:S04]  /*be20*/  @P3 LDG.E.U8 R22, desc[UR22][R18.64] ;  /* 0x0000001612163981 */ /* 0x000ea8000c1e1100 */
[----:B---3--:R-:W2:Y:S01]  /*be30*/  LDL R21, [R1+0xa14] ;  /* 0x000a140001157983 */ /* 0x008ea20000100800 */
[----:B------:R-:W-:-:S03]  /*be40*/  @P2 LOP3.LUT R33, R33, R32, RZ, 0x3c, !PT ;  /* 0x0000002021212212 */ /* 0x000fc600078e3cff */
[----:B------:R-:W3:Y:S04]  /*be50*/  LDL R47, [R1+0x840] ;  /* 0x00084000012f7983 */ /* 0x000ee80000100800 */
[----:B------:R-:W3:Y:S01]  /*be60*/  @P2 LDG.E.U8 R23, desc[UR22][R32.64] ;  /* 0x0000001620172981 */ /* 0x000ee2000c1e1100 */
[----:B------:R-:W-:Y:S01]  /*be70*/  @!P5 IMAD.IADD R84, R84, 0x1, -R9 ;  /* 0x000000015454d824 */ /* 0x000fe200078e0a09 */
[----:B------:R-:W-:-:S13]  /*be80*/  ISETP.GT.U32.AND P5, PT, R9, R86, PT ;  /* 0x000000560900720c */ /* 0x000fda0003fa4070 */
[----:B------:R-:W-:Y:S01]  /*be90*/  @!P5 IMAD.IADD R86, R86, 0x1, -R9 ;  /* 0x000000015656d824 */ /* 0x000fe200078e0a09 */
[----:B------:R-:W-:-:S13]  /*bea0*/  ISETP.GT.U32.AND P5, PT, R9, R89, PT ;  /* 0x000000590900720c */ /* 0x000fda0003fa4070 */
[----:B------:R-:W-:Y:S01]  /*beb0*/  @!P5 IMAD.IADD R89, R89, 0x1, -R9 ;  /* 0x000000015959d824 */ /* 0x000fe200078e0a09 */
[----:B------:R-:W-:Y:S02]  /*bec0*/  ISETP.GT.U32.AND P5, PT, R9, R93, PT ;  /* 0x0000005d0900720c */ /* 0x000fe40003fa4070 */
[----:B------:R-:W-:-:S04]  /*bed0*/  LOP3.LUT R46, R3, 0x7a, RZ, 0xfc, !PT ;  /* 0x0000007a032e7812 */ /* 0x000fc800078efcff */
[----:B------:R-:W-:-:S07]  /*bee0*/  ISETP.LT.AND P3, PT, R46, R125, P0 ;  /* 0x0000007d2e00720c */ /* 0x000fce0000761270 */
[----:B------:R-:W-:Y:S01]  /*bef0*/  @!P5 IMAD.IADD R93, R93, 0x1, -R9 ;  /* 0x000000015d5dd824 */ /* 0x000fe200078e0a09 */
[----:B------:R-:W-:Y:S02]  /*bf00*/  ISETP.GT.U32.AND P5, PT, R9, R95, PT ;  /* 0x0000005f0900720c */ /* 0x000fe40003fa4070 */
[----:B------:R-:W-:-:S11]  /*bf10*/  PRMT R27, RZ, 0x7610, R27 ;  /* 0x00007610ff1b7816 */ /* 0x000fd6000000001b */
[----:B------:R-:W-:-:S05]  /*bf20*/  @!P5 IMAD.IADD R95, R95, 0x1, -R9 ;  /* 0x000000015f5fd824 */ /* 0x000fca00078e0a09 */
[----:B------:R-:W-:Y:S04]  /*bf30*/  STL [R1+0x11c4], R95 ;  /* 0x0011c45f01007387 */ /* 0x000fe80000100800 */
[----:B------:R-:W4:Y:S01]  /*bf40*/  LDL.LU.64 R18, [R1+0x1240] ;  /* 0x0012400001127983 */ /* 0x000f220000300a00 */
[----:B------:R-:W-:Y:S02]  /*bf50*/  LOP3.LUT R46, R3, 0xc, RZ, 0xfc, !PT ;  /* 0x0000000c032e7812 */ /* 0x000fe400078efcff */
[----:B------:R-:W-:Y:S02]  /*bf60*/  PRMT R40, RZ, 0x7610, R40 ;  /* 0x00007610ff287816 */ /* 0x000fe40000000028 */
        /* <DEDUP_REMOVED lines=8> */
[----:B------:R-:W-:Y:S02]  /*bff0*/  ISETP.GT.U32.AND P6, PT, R9, R67, PT ;  /* 0x000000430900720c */ /* 0x000fe40003fc4070 */
[-C--:B--2---:R-:W-:Y:S01]  /*c000*/  @P3 LOP3.LUT R21, R21, R20.reuse, RZ, 0x3c, !PT ;  /* 0x0000001415153212 */ /* 0x084fe200078e3cff */
[----:B------:R2:W-:Y:S03]  /*c010*/  STL [R1+0x27c], R22 ;  /* 0x00027c1601007387 */ /* 0x0005e60000100800 */
[----:B------:R-:W-:-:S04]  /*c020*/  @P3 LOP3.LUT R20, R21, R20, RZ, 0x3c, !PT ;  /* 0x0000001415143212 */ /* 0x000fc800078e3cff */
[----:B------:R-:W-:Y:S02]  /*c030*/  @P3 LOP3.LUT R21, R21, R20, RZ, 0x3c, !PT ;  /* 0x0000001415153212 */ /* 0x000fe400078e3cff */
[----:B--2---:R-:W-:-:S03]  /*c040*/  LOP3.LUT R22, R3, 0x4, RZ, 0xfc, !PT ;  /* 0x0000000403167812 */ /* 0x004fc600078efcff */
[----:B------:R-:W2:Y:S01]  /*c050*/  @P3 LDG.E.U8 R27, desc[UR22][R20.64] ;  /* 0x00000016141b3981 */ /* 0x000ea2000c1e1100 */
[----:B------:R-:W-:-:S03]  /*c060*/  ISETP.LT.AND P2, PT, R22, R125, P0 ;  /* 0x0000007d1600720c */ /* 0x000fc60000741270 */
[----:B------:R-:W2:Y:S04]  /*c070*/  LDL R22, [R1+0x858] ;  /* 0x0008580001167983 */ /* 0x000ea80000100800 */
[----:B---3--:R3:W-:Y:S04]  /*c080*/  STL [R1+0x26c], R23 ;  /* 0x00026c1701007387 */ /* 0x0087e80000100800 */
[----:B------:R-:W2:Y:S04]  /*c090*/  LDL R32, [R1+0x878] ;  /* 0x0008780001207983 */ /* 0x000ea80000100800 */
[----:B------:R-:W2:Y:S04]  /*c0a0*/  LDL R33, [R1+0x87c] ;  /* 0x00087c0001217983 */ /* 0x000ea80000100800 */
[----:B---3--:R-:W3:Y:S01]  /*c0b0*/  LDL R23, [R1+0x85c] ;  /* 0x00085c0001177983 */ /* 0x008ee20000100800 */
[----:B------:R-:W-:Y:S01]  /*c0c0*/  ISETP.LT.AND P3, PT, R46, R125, P0 ;  /* 0x0000007d2e00720c */ /* 0x000fe20000761270 */
[----:B----4-:R-:W-:-:S05]  /*c0d0*/  @P2 IMAD.MOV.U32 R46, RZ, RZ, R44 ;  /* 0x000000ffff2e2224 */ /* 0x010fca00078e002c */
[----:B------:R-:W4:Y:S01]  /*c0e0*/  @P2 LDG.E.U8 R40, desc[UR22][R46.64] ;  /* 0x000000162e282981 */ /* 0x000f22000c1e1100 */
        /* <DEDUP_REMOVED lines=20> */
[----:B------:R-:W-:-:S05]  /*c230*/  @!P6 IMAD.IADD R99, R99, 0x1, -R9 ;  /* 0x000000016363e824 */ /* 0x000fca00078e0a09 */
[----:B------:R-:W-:Y:S04]  /*c240*/  STL [R1+0x11c0], R99 ;  /* 0x0011c06301007387 */ /* 0x000fe80000100800 */
[----:B------:R-:W4:Y:S01]  /*c250*/  LDL.LU.64 R20, [R1+0x1238] ;  /* 0x0012380001147983 */ /* 0x000f220000300a00 */
[----:B------:R-:W-:Y:S02]  /*c260*/  PRMT R24, RZ, 0x7610, R24 ;  /* 0x00007610ff187816 */ /* 0x000fe40000000018 */
[----:B------:R-:W-:Y:S01]  /*c270*/  PRMT R25, RZ, 0x7610, R25 ;  /* 0x00007610ff197816 */ /* 0x000fe20000000019 */
[----:B--2---:R2:W-:Y:S04]  /*c280*/  STL [R1+0x264], R27 ;  /* 0x0002641b01007387 */ /* 0x0045e80000100800 */
[----:B------:R-:W4:Y:S04]  /*c290*/  LDL R46, [R1+0x898] ;  /* 0x00089800012e7983 */ /* 0x000f280000100800 */
[----:B------:R-:W4:Y:S01]  /*c2a0*/  LDL R47, [R1+0x89c] ;  /* 0x00089c00012f7983 */ /* 0x000f220000100800 */
[----:B--2---:R-:W-:-:S04]  /*c2b0*/  LOP3.LUT R27, R3, 0x14, RZ, 0xfc, !PT ;  /* 0x00000014031b7812 */ /* 0x004fc800078efcff */
[----:B------:R-:W-:Y:S02]  /*c2c0*/  ISETP.LT.AND P2, PT, R27, R125, P0 ;  /* 0x0000007d1b00720c */ /* 0x000fe40000741270 */
[----:B---3--:R-:W-:-:S04]  /*c2d0*/  @P3 LOP3.LUT R23, R23, R22, RZ, 0x3c, !PT ;  /* 0x0000001617173212 */ /* 0x008fc800078e3cff */
[----:B------:R-:W-:-:S04]  /*c2e0*/  @P3 LOP3.LUT R22, R23, R22, RZ, 0x3c, !PT ;  /* 0x0000001617163212 */ /* 0x000fc800078e3cff */
[----:B------:R-:W-:-:S05]  /*c2f0*/  @P3 LOP3.LUT R23, R23, R22, RZ, 0x3c, !PT ;  /* 0x0000001617173212 */ /* 0x000fca00078e3cff */
[----:B------:R-:W2:Y:S01]  /*c300*/  @P3 LDG.E.U8 R24, desc[UR22][R22.64] ;  /* 0x0000001616183981 */ /* 0x000ea2000c1e1100 */
[----:B------:R-:W-:-:S04]  /*c310*/  @P2 LOP3.LUT R33, R33, R32, RZ, 0x3c, !PT ;  /* 0x0000002021212212 */ /* 0x000fc800078e3cff */
[----:B------:R-:W-:-:S04]  /*c320*/  @P2 LOP3.LUT R32, R33, R32, RZ, 0x3c, !PT ;  /* 0x0000002021202212 */ /* 0x000fc800078e3cff */
[----:B------:R-:W-:Y:S01]  /*c330*/  @P2 LOP3.LUT R33, R33, R32, RZ, 0x3c, !PT ;  /* 0x0000002021212212 */ /* 0x000fe200078e3cff */
[----:B----4-:R3:W-:Y:S04]  /*c340*/  STL [R1+0x268], R40 ;  /* 0x0002682801007387 */ /* 0x0107e80000100800 */
[----:B------:R-:W4:Y:S04]  /*c350*/  @P2 LDG.E.U8 R25, desc[UR22][R32.64] ;  /* 0x0000001620192981 */ /* 0x000f28000c1e1100 */
[----:B------:R-:W4:Y:S04]  /*c360*/  LDL R27, [R1+0x8bc] ;  /* 0x0008bc00011b7983 */ /* 0x000f280000100800 */
[----:B---3--:R-:W3:Y:S01]  /*c370*/  LDL R40, [R1+0x8b8] ;  /* 0x0008b80001287983 */ /* 0x008ee20000100800 */
[----:B------:R-:W-:-:S03]  /*c380*/  LOP3.LUT R44, R3, 0x1c, RZ, 0xfc, !PT ;  /* 0x0000001c032c7812 */ /* 0x000fc600078efcff */
[----:B------:R-:W3:Y:S01]  /*c390*/  LDL.LU.64 R22, [R1+0x1230] ;  /* 0x0012300001167983 */ /* 0x000ee20000300a00 */
[----:B------:R-:W-:Y:S02]  /*c3a0*/  ISETP.LT.AND P3, PT, R44, R125, P0 ;  /* 0x0000007d2c00720c */ /* 0x000fe40000761270 */
[----:B------:R-:W-:Y:S02]  /*c3b0*/  PRMT R10, RZ, 0x7610, R10 ;  /* 0x00007610ff0a7816 */ /* 0x000fe4000000000a */
[----:B------:R-:W-:-:S09]  /*c3c0*/  PRMT R26, RZ, 0x7610, R26 ;  /* 0x00007610ff1a7816 */ /* 0x000fd2000000001a */
[----:B------:R-:W-:-:S04]  /*c3d0*/  @P3 LOP3.LUT R47, R47, R46, RZ, 0x3c, !PT ;  /* 0x0000002e2f2f3212 */ /* 0x000fc800078e3cff */
[----:B------:R-:W-:-:S04]  /*c3e0*/  @P3 LOP3.LUT R46, R47, R46, RZ, 0x3c, !PT ;  /* 0x0000002e2f2e3212 */ /* 0x000fc800078e3cff */
[----:B------:R-:W-:-:S05]  /*c3f0*/  @P3 LOP3.LUT R47, R47, R46, RZ, 0x3c, !PT ;  /* 0x0000002e2f2f3212 */ /* 0x000fca00078e3cff */
[----:B------:R0:W3:Y:S04]  /*c400*/  @P3 LDG.E.U8 R10, desc[UR22][R46.64] ;  /* 0x000000162e0a3981 */ /* 0x0000e8000c1e1100 */
[----:B--2---:R2:W-:Y:S02]  /*c410*/  STL [R1+0x260], R24 ;  /* 0x0002601801007387 */ /* 0x0045e40000100800 */
[----:B--2---:R-:W-:-:S04]  /*c420*/  LOP3.LUT R24, R3, 0x24, RZ, 0xfc, !PT ;  /* 0x0000002403187812 */ /* 0x004fc800078efcff */
[----:B------:R-:W-:Y:S02]  /*c430*/  ISETP.LT.AND P2, PT, R24, R125, P0 ;  /* 0x0000007d1800720c */ /* 0x000fe40000741270 */
[----:B------:R-:W2:Y:S04]  /*c440*/  LDL R24, [R1+0x8d8] ;  /* 0x0008d80001187983 */ /* 0x000ea80000100800 */
[----:B----4-:R4:W-:Y:S04]  /*c450*/  STL [R1+0x254], R25 ;  /* 0x0002541901007387 */ /* 0x0109e80000100800 */
[----:B------:R-:W2:Y:S03]  /*c460*/  LDL R32, [R1+0x8f8] ;  /* 0x0008f80001207983 */ /* 0x000ea60000100800 */
[----:B0-----:R-:W-:Y:S01]  /*c470*/  @P2 IMAD.MOV.U32 R46, RZ, RZ, R27 ;  /* 0x000000ffff2e2224 */ /* 0x001fe200078e001b */
[----:B------:R-:W2:Y:S01]  /*c480*/  LDL R33, [R1+0x8fc] ;  /* 0x0008fc0001217983 */ /* 0x000ea20000100800 */
[----:B---3--:R-:W-:-:S03]  /*c490*/  @P2 IMAD.MOV.U32 R47, RZ, RZ, R40 ;  /* 0x000000ffff2f2224 */ /* 0x008fc600078e0028 */
[----:B----4-:R-:W2:Y:S04]  /*c4a0*/  LDL R25, [R1+0x8dc] ;  /* 0x0008dc0001197983 */ /* 0x010ea80000100800 */
[----:B------:R-:W3:Y:S01]  /*c4b0*/  @P2 LDG.E.U8 R26, desc[UR22][R46.64] ;  /* 0x000000162e1a2981 */ /* 0x000ee2000c1e1100 */
[----:B------:R-:W-:-:S04]  /*c4c0*/  LOP3.LUT R44, R3, 0x2c, RZ, 0xfc, !PT ;  /* 0x0000002c032c7812 */ /* 0x000fc800078efcff */
[----:B------:R-:W-:Y:S02]  /*c4d0*/  ISETP.LT.AND P3, PT, R44, R125, P0 ;  /* 0x0000007d2c00720c */ /* 0x000fe40000761270 */
[----:B------:R-:W-:Y:S02]  /*c4e0*/  PRMT R28, RZ, 0x7610, R28 ;  /* 0x00007610ff1c7816 */ /* 0x000fe4000000001c */
[----:B------:R-:W-:Y:S01]  /*c4f0*/  PRMT R29, RZ, 0x7610, R29 ;  /* 0x00007610ff1d7816 */ /* 0x000fe2000000001d */
[----:B------:R0:W-:Y:S02]  /*c500*/  STL [R1+0x24c], R10 ;  /* 0x00024c0a01007387 */ /* 0x0001e40000100800 */
[----:B0-----:R-:W-:-:S04]  /*c510*/  LOP3.LUT R10, R3, 0x34, RZ, 0xfc, !PT ;  /* 0x00000034030a7812 */ /* 0x001fc800078efcff */
[----:B------:R-:W-:Y:S02]  /*c520*/  ISETP.LT.AND P2, PT, R10, R125, P0 ;  /* 0x0000007d0a00720c */ /* 0x000fe40000741270 */
[----:B--2---:R-:W-:-:S04]  /*c530*/  @P3 LOP3.LUT R25, R25, R24, RZ, 0x3c, !PT ;  /* 0x0000001819193212 */ /* 0x004fc800078e3cff */
[----:B------:R-:W-:Y:S01]  /*c540*/  @P3 LOP3.LUT R24, R25, R24, RZ, 0x3c, !PT ;  /* 0x0000001819183212 */ /* 0x000fe200078e3cff */
[----:B---3--:R0:W-:Y:S06]  /*c550*/  STL [R1+0x23c], R26 ;  /* 0x00023c1a01007387 */ /* 0x0081ec0000100800 */
[----:B------:R-:W-:Y:S01]  /*c560*/  @P2 LOP3.LUT R33, R33, R32, RZ, 0x3c, !PT ;  /* 0x0000002021212212 */ /* 0x000fe200078e3cff */
[----:B------:R-:W2:Y:S01]  /*c570*/  LDL R27, [R1+0x91c] ;  /* 0x00091c00011b7983 */ /* 0x000ea20000100800 */
[----:B------:R-:W-:-:S03]  /*c580*/  @P3 LOP3.LUT R25, R25, R24, RZ, 0x3c, !PT ;  /* 0x0000001819193212 */ /* 0x000fc600078e3cff */
[----:B------:R-:W3:Y:S04]  /*c590*/  LDL R44, [R1+0x938] ;  /* 0x00093800012c7983 */ /* 0x000ee80000100800 */
[----:B0-----:R-:W2:Y:S01]  /*c5a0*/  LDL R26, [R1+0x918] ;  /* 0x00091800011a7983 */ /* 0x001ea20000100800 */
[----:B------:R-:W-:-:S03]  /*c5b0*/  @P2 LOP3.LUT R32, R33, R32, RZ, 0x3c, !PT ;  /* 0x0000002021202212 */ /* 0x000fc600078e3cff */
[----:B------:R-:W4:Y:S01]  /*c5c0*/  @P3 LDG.E.U8 R28, desc[UR22][R24.64] ;  /* 0x00000016181c3981 */ /* 0x000f22000c1e1100 */
[----:B------:R-:W-:-:S03]  /*c5d0*/  @P2 LOP3.LUT R33, R33, R32, RZ, 0x3c, !PT ;  /* 0x0000002021212212 */ /* 0x000fc600078e3cff */
[----:B------:R-:W3:Y:S04]  /*c5e0*/  LDL R40, [R1+0x93c] ;  /* 0x00093c0001287983 */ /* 0x000ee80000100800 */
[----:B------:R-:W3:Y:S01]  /*c5f0*/  @P2 LDG.E.U8 R29, desc[UR22][R32.64] ;  /* 0x00000016201d2981 */ /* 0x000ee2000c1e1100 */
[----:B------:R-:W-:-:S03]  /*c600*/  LOP3.LUT R46, R3, 0x3c, RZ, 0xfc, !PT ;  /* 0x0000003c032e7812 */ /* 0x000fc600078efcff */
[----:B------:R-:W3:Y:S01]  /*c610*/  LDL.LU R10, [R1+0xec] ;  /* 0x0000ec00010a7983 */ /* 0x000ee20000300800 */
[----:B------:R-:W-:Y:S02]  /*c620*/  ISETP.LT.AND P3, PT, R46, R125, P0 ;  /* 0x0000007d2e00720c */ /* 0x000fe40000761270 */
[----:B------:R-:W-:Y:S01]  /*c630*/  PRMT R36, RZ, 0x7610, R36 ;  /* 0x00007610ff247816 */ /* 0x000fe20000000024 */
[----:B------:R-:W3:Y:S01]  /*c640*/  LDL.LU.64 R24, [R1+0x1228] ;  /* 0x0012280001187983 */ /* 0x000ee20000300a00 */
[----:B------:R-:W-:Y:S02]  /*c650*/  LOP3.LUT R46, R3, 0x4c, RZ, 0xfc, !PT ;  /* 0x0000004c032e7812 */ /* 0x000fe400078efcff */
[----:B------:R-:W-:-:S07]  /*c660*/  PRMT R37, RZ, 0x7610, R37 ;  /* 0x00007610ff257816 */ /* 0x000fce0000000025 */
[----:B--2---:R-:W-:-:S04]  /*c670*/  @P3 LOP3.LUT R27, R27, R26, RZ, 0x3c, !PT ;  /* 0x0000001a1b1b3212 */ /* 0x004fc800078e3cff */
[C---:B------:R-:W-:Y:S01]  /*c680*/  @P3 LOP3.LUT R26, R27.reuse, R26, RZ, 0x3c, !PT ;  /* 0x0000001a1b1a3212 */ /* 0x040fe200078e3cff */
[----:B----4-:R0:W-:Y:S03]  /*c690*/  STL [R1+0x238], R28 ;  /* 0x0002381c01007387 */ /* 0x0101e60000100800 */
[----:B------:R-:W-:-:S05]  /*c6a0*/  @P3 LOP3.LUT R27, R27, R26, RZ, 0x3c, !PT ;  /* 0x0000001a1b1b3212 */ /* 0x000fca00078e3cff */
[----:B------:R-:W2:Y:S01]  /*c6b0*/  @P3 LDG.E.U8 R36, desc[UR22][R26.64] ;  /* 0x000000161a243981 */ /* 0x000ea2000c1e1100 */
[----:B0-----:R-:W-:-:S04]  /*c6c0*/  LOP3.LUT R28, R3, 0x44, RZ, 0xfc, !PT ;  /* 0x00000044031c7812 */ /* 0x001fc800078efcff */
[-C--:B------:R-:W-:Y:S02]  /*c6d0*/  ISETP.LT.AND P2, PT, R28, R125.reuse, P0 ;  /* 0x0000007d1c00720c */ /* 0x080fe40000741270 */
[----:B------:R-:W4:Y:S04]  /*c6e0*/  LDL R28, [R1+0x958] ;  /* 0x00095800011c7983 */ /* 0x000f280000100800 */
[----:B---3--:R0:W-:Y:S04]  /*c6f0*/  STL [R1+0x234], R29 ;  /* 0x0002341d01007387 */ /* 0x0081e80000100800 */
[----:B------:R-:W3:Y:S04]  /*c700*/  LDL R32, [R1+0x978] ;  /* 0x0009780001207983 */ /* 0x000ee80000100800 */
[----:B------:R-:W3:Y:S04]  /*c710*/  LDL R33, [R1+0x97c] ;  /* 0x00097c0001217983 */ /* 0x000ee80000100800 */
[----:B0-----:R-:W4:Y:S01]  /*c720*/  LDL R29, [R1+0x95c] ;  /* 0x00095c00011d7983 */ /* 0x001f220000100800 */
[----:B------:R-:W-:Y:S01]  /*c730*/  ISETP.LT.AND P3, PT, R46, R125, P0 ;  /* 0x0000007d2e00720c */ /* 0x000fe20000761270 */
[----:B------:R-:W-:-:S02]  /*c740*/  @P2 IMAD.MOV.U32 R46, RZ, RZ, R40 ;  /* 0x000000ffff2e2224 */ /* 0x000fc400078e0028 */
[----:B------:R-:W-:Y:S01]  /*c750*/  @P2 IMAD.MOV.U32 R47, RZ, RZ, R44 ;  /* 0x000000ffff2f2224 */ /* 0x000fe200078e002c */
[----:B------:R-:W3:Y:S04]  /*c760*/  LDL.LU.64 R26, [R1+0x1220] ;  /* 0x00122000011a7983 */ /* 0x000ee80000300a00 */
[----:B------:R-:W3:Y:S01]  /*c770*/  @P2 LDG.E.U8 R37, desc[UR22][R46.64] ;  /* 0x000000162e252981 */ /* 0x000ee2000c1e1100 */
[----:B------:R-:W-:Y:S02]  /*c780*/  PRMT R30, RZ, 0x7610, R30 ;  /* 0x00007610ff1e7816 */ /* 0x000fe4000000001e */
[----:B------:R-:W-:Y:S02]  /*c790*/  PRMT R31, RZ, 0x7610, R31 ;  /* 0x00007610ff1f7816 */ /* 0x000fe4000000001f */
[----:B------:R-:W-:-:S13]  /*c7a0*/  ISETP.GT.U32.AND P4, PT, R9, R82, PT ;  /* 0x000000520900720c */ /* 0x000fda0003f84070 */
[----:B------:R-:W-:Y:S01]  /*c7b0*/  @!P4 IMAD.IADD R82, R82, 0x1, -R9 ;  /* 0x000000015252c824 */ /* 0x000fe200078e0a09 */
[----:B------:R-:W-:-:S13]  /*c7c0*/  ISETP.GT.U32.AND P4, PT, R9, R85, PT ;  /* 0x000000550900720c */ /* 0x000fda0003f84070 */
[----:B------:R-:W-:Y:S01]  /*c7d0*/  @!P4 IMAD.IADD R85, R85, 0x1, -R9 ;  /* 0x000000015555c824 */ /* 0x000fe200078e0a09 */
[----:B------:R-:W-:-:S13]  /*c7e0*/  ISETP.GT.U32.AND P4, PT, R9, R88, PT ;  /* 0x000000580900720c */ /* 0x000fda0003f84070 */
[----:B------:R-:W-:Y:S01]  /*c7f0*/  @!P4 IMAD.IADD R88, R88, 0x1, -R9 ;  /* 0x000000015858c824 */ /* 0x000fe200078e0a09 */
[----:B------:R-:W-:Y:S01]  /*c800*/  ISETP.GT.U32.AND P4, PT, R9, R91, PT ;  /* 0x0000005b0900720c */ /* 0x000fe20003f84070 */
[----:B--2---:R0:W-:Y:S04]  /*c810*/  STL [R1+0x230], R36 ;  /* 0x0002302401007387 */ /* 0x0041e80000100800 */
[----:B------:R-:W2:Y:S04]  /*c820*/  LDL R44, [R1+0x99c] ;  /* 0x00099c00012c7983 */ /* 0x000ea80000100800 */
[----:B------:R-:W2:Y:S01]  /*c830*/  LDL R47, [R1+0x998] ;  /* 0x00099800012f7983 */ /* 0x000ea20000100800 */
[----:B0-----:R-:W-:-:S04]  /*c840*/  LOP3.LUT R36, R3, 0x54, RZ, 0xfc, !PT ;  /* 0x0000005403247812 */ /* 0x001fc800078efcff */
[----:B------:R-:W-:Y:S02]  /*c850*/  ISETP.LT.AND P2, PT, R36, R125, P0 ;  /* 0x0000007d2400720c */ /* 0x000fe40000741270 */
[----:B------:R-:W2:Y:S01]  /*c860*/  LDL R36, [R1+0x9b8] ;  /* 0x0009b80001247983 */ /* 0x000ea20000100800 */
[----:B----4-:R-:W-:-:S04]  /*c870*/  @P3 LOP3.LUT R29, R29, R28, RZ, 0x3c, !PT ;  /* 0x0000001c1d1d3212 */ /* 0x010fc800078e3cff */
[----:B------:R-:W-:-:S04]  /*c880*/  @P3 LOP3.LUT R28, R29, R28, RZ, 0x3c, !PT ;  /* 0x0000001c1d1c3212 */ /* 0x000fc800078e3cff */
[----:B------:R-:W-:Y:S02]  /*c890*/  @P3 LOP3.LUT R29, R29, R28, RZ, 0x3c, !PT ;  /* 0x0000001c1d1d3212 */ /* 0x000fe400078e3cff */
[----:B---3--:R-:W-:-:S03]  /*c8a0*/  @P2 LOP3.LUT R33, R33, R32, RZ, 0x3c, !PT ;  /* 0x0000002021212212 */ /* 0x008fc600078e3cff */
[----:B------:R-:W3:Y:S01]  /*c8b0*/  @P3 LDG.E.U8 R30, desc[UR22][R28.64] ;  /* 0x000000161c1e3981 */ /* 0x000ee2000c1e1100 */
[----:B------:R-:W-:-:S04]  /*c8c0*/  @P2 LOP3.LUT R32, R33, R32, RZ, 0x3c, !PT ;  /* 0x0000002021202212 */ /* 0x000fc800078e3cff */
[----:B------:R-:W-:Y:S01]  /*c8d0*/  @P2 LOP3.LUT R33, R33, R32, RZ, 0x3c, !PT ;  /* 0x0000002021212212 */ /* 0x000fe200078e3cff */
[----:B------:R0:W-:Y:S04]  /*c8e0*/  STL [R1+0x224], R37 ;  /* 0x0002242501007387 */ /* 0x0001e80000100800 */
[----:B------:R-:W4:Y:S04]  /*c8f0*/  @P2 LDG.E.U8 R31, desc[UR22][R32.64] ;  /* 0x00000016201f2981 */ /* 0x000f28000c1e1100 */
[----:B0-----:R-:W4:Y:S01]  /*c900*/  LDL R37, [R1+0x9bc] ;  /* 0x0009bc0001257983 */ /* 0x001f220000100800 */
[----:B------:R-:W-:Y:S01]  /*c910*/  @!P4 IMAD.IADD R91, R91, 0x1, -R9 ;  /* 0x000000015b5bc824 */ /* 0x000fe200078e0a09 */
[----:B------:R-:W-:-:S02]  /*c920*/  ISETP.GT.U32.AND P4, PT, R9, R94, PT ;  /* 0x0000005e0900720c */ /* 0x000fc40003f84070 */
[----:B------:R-:W-:Y:S01]  /*c930*/  LOP3.LUT R40, R3, 0x5c, RZ, 0xfc, !PT ;  /* 0x0000005c03287812 */ /* 0x000fe200078efcff */
[----:B------:R-:W4:Y:S10]  /*c940*/  LDL.LU.64 R28, [R1+0x1218] ;  /* 0x00121800011c7983 */ /* 0x000f340000300a00 */
        /* <DEDUP_REMOVED lines=10> */
[----:B------:R-:W-:-:S11]  /*c9f0*/  ISETP.LT.AND P3, PT, R40, R125, P0 ;  /* 0x0000007d2800720c */ /* 0x000fd60000761270 */
[----:B------:R-:W-:Y:S01]  /*ca00*/  @!P4 IMAD.IADD R109, R109, 0x1, -R9 ;  /* 0x000000016d6dc824 */ /* 0x000fe200078e0a09 */
[----:B------:R-:W-:Y:S02]  /*ca10*/  ISETP.GT.U32.AND P4, PT, R9, R112, PT ;  /* 0x000000700900720c */ /* 0x000fe40003f84070 */
[----:B------:R-:W-:-:S11]  /*ca20*/  PRMT R34, RZ, 0x7610, R34 ;  /* 0x00007610ff227816 */ /* 0x000fd60000000022 */
[----:B------:R-:W-:Y:S01]  /*ca30*/  @!P4 IMAD.IADD R112, R112, 0x1, -R9 ;  /* 0x000000017070c824 */ /* 0x000fe200078e0a09 */
[----:B------:R-:W-:-:S13]  /*ca40*/  ISETP.GT.U32.AND P4, PT, R9, R10, PT ;  /* 0x0000000a0900720c */ /* 0x000fda0003f84070 */
[----:B------:R-:W-:Y:S01]  /*ca50*/  @!P4 IMAD.IADD R10, R10, 0x1, -R9 ;  /* 0x000000010a0ac824 */ /* 0x000fe200078e0a09 */
[----:B------:R-:W-:Y:S01]  /*ca60*/  PRMT R35, RZ, 0x7610, R35 ;  /* 0x00007610ff237816 */ /* 0x000fe20000000023 */
[----:B--2---:R-:W-:-:S05]  /*ca70*/  @P3 IMAD.MOV.U32 R46, RZ, RZ, R44 ;  /* 0x000000ffff2e3224 */ /* 0x004fca00078e002c */
[----:B------:R-:W2:Y:S04]  /*ca80*/  @P3 LDG.E.U8 R34, desc[UR22][R46.64] ;  /* 0x000000162e223981 */ /* 0x000ea8000c1e1100 */
[----:B---3--:R0:W-:Y:S02]  /*ca90*/  STL [R1+0x214], R30 ;  /* 0x0002141e01007387 */ /* 0x0081e40000100800 */
[----:B0-----:R-:W-:-:S04]  /*caa0*/  LOP3.LUT R30, R3, 0x64, RZ, 0xfc, !PT ;  /* 0x00000064031e7812 */ /* 0x001fc800078efcff */
[----:B------:R-:W-:Y:S01]  /*cab0*/  ISETP.LT.AND P2, PT, R30, R125, P0 ;  /* 0x0000007d1e00720c */ /* 0x000fe20000741270 */
[----:B------:R-:W-:Y:S04]  /*cac0*/  STL [R1+0xfcc], R10 ;  /* 0x000fcc0a01007387 */ /* 0x000fe80000100800 */
[----:B------:R-:W3:Y:S04]  /*cad0*/  LDL R30, [R1+0x9d8] ;  /* 0x0009d800011e7983 */ /* 0x000ee80000100800 */
[----:B----4-:R0:W-:Y:S04]  /*cae0*/  STL [R1+0x210], R31 ;  /* 0x0002101f01007387 */ /* 0x0101e80000100800 */
[-C--:B------:R-:W-:Y:S01]  /*caf0*/  @P2 LOP3.LUT R37, R37, R36.reuse, RZ, 0x3c, !PT ;  /* 0x0000002425252212 */ /* 0x080fe200078e3cff */
[----:B------:R-:W4:Y:S04]  /*cb00*/  LDL R32, [R1+0x9f8] ;  /* 0x0009f80001207983 */ /* 0x000f280000100800 */
[----:B------:R-:W4:Y:S04]  /*cb10*/  LDL R33, [R1+0x9fc] ;  /* 0x0009fc0001217983 */ /* 0x000f280000100800 */
[----:B0-----:R-:W3:Y:S01]  /*cb20*/  LDL R31, [R1+0x9dc] ;  /* 0x0009dc00011f7983 */ /* 0x001ee20000100800 */
[----:B------:R-:W-:-:S04]  /*cb30*/  @P2 LOP3.LUT R36, R37, R36, RZ, 0x3c, !PT ;  /* 0x0000002425242212 */ /* 0x000fc800078e3cff */
[----:B------:R-:W-:-:S05]  /*cb40*/  @P2 LOP3.LUT R37, R37, R36, RZ, 0x3c, !PT ;  /* 0x0000002425252212 */ /* 0x000fca00078e3cff */
[----:B------:R-:W4:Y:S01]  /*cb50*/  @P2 LDG.E.U8 R35, desc[UR22][R36.64] ;  /* 0x0000001624232981 */ /* 0x000f22000c1e1100 */
[----:B------:R-:W-:-:S13]  /*cb60*/  ISETP.GT.U32.AND P5, PT, R9, R98, PT ;  /* 0x000000620900720c */ /* 0x000fda0003fa4070 */
[----:B------:R-:W-:Y:S01]  /*cb70*/  @!P5 IMAD.IADD R98, R98, 0x1, -R9 ;  /* 0x000000016262d824 */ /* 0x000fe200078e0a09 */
[C---:B------:R-:W-:Y:S02]  /*cb80*/  ISETP.GT.U32.AND P5, PT, R9.reuse, R102, PT ;  /* 0x000000660900720c */ /* 0x040fe40003fa4070 */
[----:B------:R-:W-:-:S11]  /*cb90*/  ISETP.GT.U32.AND P6, PT, R9, R101, PT ;  /* 0x000000650900720c */ /* 0x000fd60003fc4070 */
[--C-:B------:R-:W-:Y:S01]  /*cba0*/  @!P5 IMAD.IADD R102, R102, 0x1, -R9.reuse ;  /* 0x000000016666d824 */ /* 0x100fe200078e0a09 */
[----:B------:R-:W-:Y:S01]  /*cbb0*/  ISETP.GT.U32.AND P5, PT, R9, R104, PT ;  /* 0x000000680900720c */ /* 0x000fe20003fa4070 */
[----:B------:R-:W-:Y:S01]  /*cbc0*/  @!P6 IMAD.IADD R101, R101, 0x1, -R9 ;  /* 0x000000016565e824 */ /* 0x000fe200078e0a09 */
[----:B------:R-:W-:-:S11]  /*cbd0*/  ISETP.GT.U32.AND P6, PT, R9, R105, PT ;  /* 0x000000690900720c */ /* 0x000fd60003fc4070 */
[--C-:B------:R-:W-:Y:S01]  /*cbe0*/  @!P5 IMAD.IADD R104, R104, 0x1, -R9.reuse ;  /* 0x000000016868d824 */ /* 0x100fe200078e0a09 */
[----:B------:R-:W-:Y:S01]  /*cbf0*/  ISETP.GT.U32.AND P5, PT, R9, R107, PT ;  /* 0x0000006b0900720c */ /* 0x000fe20003fa4070 */
[----:B------:R-:W-:Y:S01]  /*cc00*/  @!P6 IMAD.IADD R105, R105, 0x1, -R9 ;  /* 0x000000016969e824 */ /* 0x000fe200078e0a09 */
        /* <DEDUP_REMOVED lines=8> */
[----:B------:R-:W-:-:S11]  /*cc90*/  ISETP.GT.U32.AND P6, PT, R9, R114, PT ;  /* 0x000000720900720c */ /* 0x000fd60003fc4070 */
[--C-:B------:R-:W-:Y:S01]  /*cca0*/  @!P5 IMAD.IADD R113, R113, 0x1, -R9.reuse ;  /* 0x000000017171d824 */ /* 0x100fe200078e0a09 */
[----:B------:R-:W-:Y:S01]  /*ccb0*/  ISETP.GT.U32.AND P5, PT, R9, R115, PT ;  /* 0x000000730900720c */ /* 0x000fe20003fa4070 */
[----:B------:R-:W-:Y:S01]  /*ccc0*/  @!P6 IMAD.IADD R114, R114, 0x1, -R9 ;  /* 0x000000017272e824 */ /* 0x000fe200078e0a09 */
[----:B------:R-:W-:-:S04]  /*ccd0*/  LOP3.LUT R40, R3, 0x6c, RZ, 0xfc, !PT ;  /* 0x0000006c03287812 */ /* 0x000fc800078efcff */
[----:B------:R-:W-:-:S07]  /*cce0*/  ISETP.LT.AND P3, PT, R40, R125, P0 ;  /* 0x0000007d2800720c */ /* 0x000fce0000761270 */
[----:B------:R-:W-:-:S05]  /*ccf0*/  @!P5 IMAD.IADD R115, R115, 0x1, -R9 ;  /* 0x000000017373d824 */ /* 0x000fca00078e0a09 */
[----:B------:R-:W-:Y:S01]  /*cd00*/  STL.64 [R1+0x11b8], R114 ;  /* 0x0011b87201007387 */ /* 0x000fe20000100a00 */
[----:B------:R-:W-:-:S03]  /*cd10*/  PRMT R38, RZ, 0x7610, R38 ;  /* 0x00007610ff267816 */ /* 0x000fc60000000026 */
[----:B--2---:R0:W-:Y:S02]  /*cd20*/  STL [R1+0x208], R34 ;  /* 0x0002082201007387 */ /* 0x0041e40000100800 */
[----:B0-----:R-:W-:-:S04]  /*cd30*/  LOP3.LUT R34, R3, 0x74, RZ, 0xfc, !PT ;  /* 0x0000007403227812 */ /* 0x001fc800078efcff */
[----:B------:R-:W-:Y:S02]  /*cd40*/  ISETP.LT.AND P2, PT, R34, R125, P0 ;  /* 0x0000007d2200720c */ /* 0x000fe40000741270 */
[----:B------:R-:W2:Y:S01]  /*cd50*/  LDL R34, [R1+0x834] ;  /* 0x0008340001227983 */ /* 0x000ea20000100800 */
[----:B---3--:R-:W-:-:S10]  /*cd60*/  @P3 LOP3.LUT R31, R31, R30, RZ, 0x3c, !PT ;  /* 0x0000001e1f1f3212 */ /* 0x008fd400078e3cff */
[----:B----4-:R-:W-:Y:S02]  /*cd70*/  @P2 LOP3.LUT R33, R33, R32, RZ, 0x3c, !PT ;  /* 0x0000002021212212 */ /* 0x010fe400078e3cff */
[----:B------:R-:W-:Y:S02]  /*cd80*/  @P3 LOP3.LUT R30, R31, R30, RZ, 0x3c, !PT ;  /* 0x0000001e1f1e3212 */ /* 0x000fe400078e3cff */
[----:B------:R-:W-:Y:S02]  /*cd90*/  @P2 LOP3.LUT R32, R33, R32, RZ, 0x3c, !PT ;  /* 0x0000002021202212 */ /* 0x000fe400078e3cff */
[----:B------:R-:W-:Y:S02]  /*cda0*/  @P3 LOP3.LUT R31, R31, R30, RZ, 0x3c, !PT ;  /* 0x0000001e1f1f3212 */ /* 0x000fe400078e3cff */
[----:B------:R-:W-:Y:S01]  /*cdb0*/  @P2 LOP3.LUT R33, R33, R32, RZ, 0x3c, !PT ;  /* 0x0000002021212212 */ /* 0x000fe200078e3cff */
[----:B------:R0:W-:Y:S04]  /*cdc0*/  STL [R1+0x20c], R35 ;  /* 0x00020c2301007387 */ /* 0x0001e80000100800 */
[----:B------:R-:W3:Y:S04]  /*cdd0*/  @P3 LDG.E.U8 R38, desc[UR22][R30.64] ;  /* 0x000000161e263981 */ /* 0x000ee8000c1e1100 */
[----:B------:R-:W4:Y:S04]  /*cde0*/  @P2 LDG.E.U8 R2, desc[UR22][R32.64] ;  /* 0x0000001620022981 */ /* 0x000f28000c1e1100 */
[----:B0-----:R-:W2:Y:S04]  /*cdf0*/  LDL R35, [R1+0xa18] ;  /* 0x000a180001237983 */ /* 0x001ea80000100800 */
[----:B------:R-:W4:Y:S04]  /*ce00*/  LDL R46, [R1+0xa2c] ;  /* 0x000a2c00012e7983 */ /* 0x000f280000100800 */
[----:B------:R-:W4:Y:S04]  /*ce10*/  LDL R115, [R1+0x844] ;  /* 0x0008440001737983 */ /* 0x000f280000100800 */
[----:B------:R-:W4:Y:S04]  /*ce20*/  LDL R40, [R1+0x860] ;  /* 0x0008600001287983 */ /* 0x000f280000100800 */
[----:B------:R-:W4:Y:S01]  /*ce30*/  LDL R36, [R1+0x864] ;  /* 0x0008640001247983 */ /* 0x000f220000100800 */
[----:B------:R-:W-:-:S02]  /*ce40*/  ISETP.GT.U32.AND P4, PT, R9, R117, PT ;  /* 0x000000750900720c */ /* 0x000fc40003f84070 */
[----:B------:R-:W-:Y:S01]  /*ce50*/  LOP3.LUT R37, R3, 0x7c, RZ, 0xfc, !PT ;  /* 0x0000007c03257812 */ /* 0x000fe200078efcff */
[----:B------:R-:W4:Y:S03]  /*ce60*/  LDL.LU.64 R30, [R1+0x1210] ;  /* 0x00121000011e7983 */ /* 0x000f260000300a00 */
[----:B------:R-:W-:-:S07]  /*ce70*/  ISETP.LT.AND P3, PT, R37, R125, P0 ;  /* 0x0000007d2500720c */ /* 0x000fce0000761270 */
[----:B------:R-:W-:Y:S01]  /*ce80*/  @!P4 IMAD.IADD R117, R117, 0x1, -R9 ;  /* 0x000000017575c824 */ /* 0x000fe200078e0a09 */
[----:B------:R-:W-:Y:S02]  /*ce90*/  ISETP.GT.U32.AND P4, PT, R9, R120, PT ;  /* 0x000000780900720c */ /* 0x000fe40003f84070 */
[----:B------:R-:W-:Y:S02]  /*cea0*/  PRMT R39, RZ, 0x7610, R39 ;  /* 0x00007610ff277816 */ /* 0x000fe40000000027 */
[----:B------:R-:W-:Y:S02]  /*ceb0*/  LOP3.LUT R114, R3, 0x16, RZ, 0xfc, !PT ;  /* 0x0000001603727812 */ /* 0x000fe400078efcff */
[----:B------:R-:W-:-:S07]  /*cec0*/  PRMT R7, RZ, 0x7610, R7 ;  /* 0x00007610ff077816 */ /* 0x000fce0000000007 */
[----:B------:R-:W-:Y:S01]  /*ced0*/  @!P4 IMAD.IADD R120, R120, 0x1, -R9 ;  /* 0x000000017878c824 */ /* 0x000fe200078e0a09 */
[----:B------:R-:W-:Y:S01]  /*cee0*/  PRMT R10, RZ, 0x7610, R10 ;  /* 0x00007610ff0a7816 */ /* 0x000fe2000000000a */
[----:B---3--:R0:W-:Y:S04]  /*cef0*/  STL [R1+0x1fc], R38 ;  /* 0x0001fc2601007387 */ /* 0x0081e80000100800 */
[----:B------:R-:W3:Y:S01]  /*cf00*/  LDL R37, [R1+0xbac] ;  /* 0x000bac0001257983 */ /* 0x000ee20000100800 */
[----:B--2---:R-:W-:-:S03]  /*cf10*/  @P3 LOP3.LUT R35, R35, R34, RZ, 0x3c, !PT ;  /* 0x0000002223233212 */ /* 0x004fc600078e3cff */
[----:B------:R-:W2:Y:S01]  /*cf20*/  LDL.LU.64 R32, [R1+0x1208] ;  /* 0x0012080001207983 */ /* 0x000ea20000300a00 */
[----:B0-----:R-:W-:Y:S02]  /*cf30*/  LOP3.LUT R38, R3, 0x6, RZ, 0xfc, !PT ;  /* 0x0000000603267812 */ /* 0x001fe400078efcff */
[C---:B------:R-:W-:Y:S01]  /*cf40*/  @P3 LOP3.LUT R34, R35.reuse, R34, RZ, 0x3c, !PT ;  /* 0x0000002223223212 */ /* 0x040fe200078e3cff */
[----:B----4-:R0:W-:Y:S01]  /*cf50*/  STL [R1+0x1f4], R2 ;  /* 0x0001f40201007387 */ /* 0x0101e20000100800 */
[----:B------:R-:W-:Y:S02]  /*cf60*/  ISETP.LT.AND P2, PT, R38, R125, P0 ;  /* 0x0000007d2600720c */ /* 0x000fe40000741270 */
[----:B------:R-:W-:Y:S01]  /*cf70*/  @P3 LOP3.LUT R35, R35, R34, RZ, 0x3c, !PT ;  /* 0x0000002223233212 */ /* 0x000fe200078e3cff */
[----:B------:R-:W4:Y:S04]  /*cf80*/  LDL R38, [R1+0x880] ;  /* 0x0008800001267983 */ /* 0x000f280000100800 */
[----:B------:R-:W2:Y:S01]  /*cf90*/  @P3 LDG.E.U8 R39, desc[UR22][R34.64] ;  /* 0x0000001622273981 */ /* 0x000ea2000c1e1100 */
[----:B0-----:R-:W-:-:S03]  /*cfa0*/  LOP3.LUT R2, R3, 0xe, RZ, 0xfc, !PT ;  /* 0x0000000e03027812 */ /* 0x001fc600078efcff */
[----:B------:R-:W4:Y:S01]  /*cfb0*/  LDL R47, [R1+0xbb0] ;  /* 0x000bb000012f7983 */ /* 0x000f220000100800 */
[-C--:B------:R-:W-:Y:S02]  /*cfc0*/  ISETP.LT.AND P4, PT, R2, R125.reuse, P0 ;  /* 0x0000007d0200720c */ /* 0x080fe40000781270 */
[----:B------:R-:W-:Y:S01]  /*cfd0*/  ISETP.LT.AND P3, PT, R114, R125, P0 ;  /* 0x0000007d7200720c */ /* 0x000fe20000761270 */
[----:B------:R-:W-:Y:S01]  /*cfe0*/  @P2 IMAD.MOV.U32 R114, RZ, RZ, R46 ;  /* 0x000000ffff722224 */ /* 0x000fe200078e002e */
[----:B------:R-:W4:Y:S04]  /*cff0*/  LDL R2, [R1+0x884] ;  /* 0x0008840001027983 */ /* 0x000f280000100800 */
[----:B------:R0:W4:Y:S04]  /*d000*/  @P2 LDG.E.U8 R7, desc[UR22][R114.64] ;  /* 0x0000001672072981 */ /* 0x000128000c1e1100 */
[----:B------:R-:W4:Y:S04]  /*d010*/  LDL R44, [R1+0xbb8] ;  /* 0x000bb800012c7983 */ /* 0x000f280000100800 */
[----:B------:R-:W4:Y:S01]  /*d020*/  LDL.LU.64 R34, [R1+0x1200] ;  /* 0x0012000001227983 */ /* 0x000f220000300a00 */
[----:B0-----:R-:W-:-:S02]  /*d030*/  @P4 IMAD.MOV.U32 R114, RZ, RZ, R36 ;  /* 0x000000ffff724224 */ /* 0x001fc400078e0024 */
[----:B------:R-:W-:-:S05]  /*d040*/  @P4 IMAD.MOV.U32 R115, RZ, RZ, R40 ;  /* 0x000000ffff734224 */ /* 0x000fca00078e0028 */
[----:B------:R4:W4:Y:S01]  /*d050*/  @P4 LDG.E.U8 R10, desc[UR22][R114.64] ;  /* 0x00000016720a4981 */ /* 0x000922000c1e1100 */
[----:B------:R-:W-:Y:S02]  /*d060*/  PRMT R8, RZ, 0x7610, R8 ;  /* 0x00007610ff087816 */ /* 0x000fe40000000008 */
[----:B---3--:R-:W-:Y:S01]  /*d070*/  ISETP.GE.AND P4, PT, R37, RZ, PT ;  /* 0x000000ff2500720c */ /* 0x008fe20003f86270 */
[----:B--2---:R0:W-:Y:S01]  /*d080*/  STL [R1+0x174], R39 ;  /* 0x0001742701007387 */ /* 0x0041e20000100800 */
[----:B----4-:R-:W-:-:S03]  /*d090*/  @P3 IMAD.MOV.U32 R115, RZ, RZ, R38 ;  /* 0x000000ffff733224 */ /* 0x010fc600078e0026 */
[----:B0-----:R-:W2:Y:S04]  /*d0a0*/  LDL R39, [R1+0xbbc] ;  /* 0x000bbc0001277983 */ /* 0x001ea80000100800 */
[----:B------:R-:W-:Y:S04]  /*d0b0*/  STL [R1+0xfd0], R0 ;  /* 0x000fd00001007387 */ /* 0x000fe80000100800 */
[----:B------:R0:W-:Y:S04]  /*d0c0*/  STL [R1+0x178], R7 ;  /* 0x0001780701007387 */ /* 0x0001e80000100800 */
[----:B------:R-:W3:Y:S04]  /*d0d0*/  LDL R46, [R1+0xbcc] ;  /* 0x000bcc00012e7983 */ /* 0x000ee80000100800 */
[----:B------:R-:W4:Y:S04]  /*d0e0*/  LDL R40, [R1+0xbc8] ;  /* 0x000bc80001287983 */ /* 0x000f280000100800 */
[----:B0-----:R-:W3:Y:S04]  /*d0f0*/  LDL R7, [R1+0xbb4] ;  /* 0x000bb40001077983 */ /* 0x001ee80000100800 */
[----:B------:R-:W3:Y:S04]  /*d100*/  LDL R36, [R1+0x8a0] ;  /* 0x0008a00001247983 */ /* 0x000ee80000100800 */
[----:B------:R-:W3:Y:S01]  /*d110*/  LDL R37, [R1+0x8a4] ;  /* 0x0008a40001257983 */ /* 0x000ee20000100800 */
[----:B------:R-:W-:-:S03]  /*d120*/  @P3 IMAD.MOV.U32 R114, RZ, RZ, R2 ;  /* 0x000000ffff723224 */ /* 0x000fc600078e0002 */
[----:B------:R-:W-:Y:S04]  /*d130*/  STL [R1+0xfd4], R9 ;  /* 0x000fd40901007387 */ /* 0x000fe80000100800 */
[----:B------:R0:W-:Y:S04]  /*d140*/  STL [R1+0x170], R10 ;  /* 0x0001700a01007387 */ /* 0x0001e80000100800 */
[----:B------:R-:W3:Y:S04]  /*d150*/  @P3 LDG.E.U8 R8, desc[UR22][R114.64] ;  /* 0x0000001672083981 */ /* 0x000ee8000c1e1100 */
[----:B0-----:R-:W4:Y:S01]  /*d160*/  LDL.LU R10, [R1+0xc] ;  /* 0x00000c00010a7983 */ /* 0x001f220000300800 */
[----:B------:R-:W-:-:S02]  /*d170*/  ISETP.GT.U32.AND P6, PT, R9, R116, PT ;  /* 0x000000740900720c */ /* 0x000fc40003fc4070 */
[C---:B------:R-:W-:Y:S01]  /*d180*/  ISETP.GT.U32.AND P5, PT, R9.reuse, R119, PT ;  /* 0x000000770900720c */ /* 0x040fe20003fa4070 */
[----:B------:R-:W4:Y:S10]  /*d190*/  LDL R2, [R1+0xbd0] ;  /* 0x000bd00001027983 */ /* 0x000f340000100800 */
[--C-:B------:R-:W-:Y:S01]  /*d1a0*/  @!P6 IMAD.IADD R116, R116, 0x1, -R9.reuse ;  /* 0x000000017474e824 */ /* 0x100fe200078e0a09 */
[----:B------:R-:W-:Y:S01]  /*d1b0*/  ISETP.GT.U32.AND P6, PT, R9, R118, PT ;  /* 0x000000760900720c */ /* 0x000fe20003fc4070 */
[----:B------:R-:W-:Y:S01]  /*d1c0*/  @!P5 IMAD.IADD R119, R119, 0x1, -R9 ;  /* 0x000000017777d824 */ /* 0x000fe200078e0a09 */
[----:B------:R-:W-:-:S11]  /*d1d0*/  ISETP.GT.U32.AND P5, PT, R9, R121, PT ;  /* 0x000000790900720c */ /* 0x000fd60003fa4070 */
[--C-:B------:R-:W-:Y:S01]  /*d1e0*/  @!P6 IMAD.IADD R118, R118, 0x1, -R9.reuse ;  /* 0x000000017676e824 */ /* 0x100fe200078e0a09 */
[----:B------:R-:W-:Y:S02]  /*d1f0*/  ISETP.GT.U32.AND P6, PT, R9, R122, PT ;  /* 0x0000007a0900720c */ /* 0x000fe40003fc4070 */
[----:B------:R-:W-:Y:S01]  /*d200*/  ISETP.GE.AND P2, PT, R0, RZ, PT ;  /* 0x000000ff0000720c */ /* 0x000fe20003f46270 */
[----:B------:R-:W-:Y:S01]  /*d210*/  @!P5 IMAD.IADD R121, R121, 0x1, -R9 ;  /* 0x000000017979d824 */ /* 0x000fe200078e0a09 */
[----:B------:R-:W-:-:S09]  /*d220*/  ISETP.GT.U32.AND P5, PT, R9, R124, PT ;  /* 0x0000007c0900720c */ /* 0x000fd20003fa4070 */
[--C-:B------:R-:W-:Y:S01]  /*d230*/  @!P6 IMAD.IADD R122, R122, 0x1, -R9.reuse ;  /* 0x000000017a7ae824 */ /* 0x100fe200078e0a09 */
[----:B------:R-:W-:Y:S02]  /*d240*/  ISETP.GT.U32.AND P6, PT, R9, R123, PT ;  /* 0x0000007b0900720c */ /* 0x000fe40003fc4070 */
[----:B------:R-:W-:Y:S01]  /*d250*/  LOP3.LUT R0, R3, 0x1e, RZ, 0xfc, !PT ;  /* 0x0000001e03007812 */ /* 0x000fe200078efcff */
[----:B------:R-:W-:-:S10]  /*d260*/  @!P5 IMAD.IADD R124, R124, 0x1, -R9 ;  /* 0x000000017c7cd824 */ /* 0x000fd400078e0a09 */
[----:B------:R-:W-:Y:S01]  /*d270*/  @!P6 IMAD.IADD R123, R123, 0x1, -R9 ;  /* 0x000000017b7be824 */ /* 0x000fe200078e0a09 */
[----:B------:R-:W-:Y:S01]  /*d280*/  ISETP.GE.AND P6, PT, R47, RZ, PT ;  /* 0x000000ff2f00720c */ /* 0x000fe20003fc6270 */
[----:B------:R-:W4:Y:S04]  /*d290*/  LDL.LU R9, [R1+0x8] ;  /* 0x0000080001097983 */ /* 0x000f280000300800 */
[----:B------:R-:W4:Y:S01]  /*d2a0*/  LDL R47, [R1+0xbd4] ;  /* 0x000bd400012f7983 */ /* 0x000f220000100800 */
[----:B------:R-:W-:Y:S02]  /*d2b0*/  PRMT R41, RZ, 0x7610, R41 ;  /* 0x00007610ff297816 */ /* 0x000fe40000000029 */
[----:B--2---:R-:W-:Y:S01]  /*d2c0*/  ISETP.GE.AND P3, PT, R39, RZ, PT ;  /* 0x000000ff2700720c */ /* 0x004fe20003f66270 */
[----:B---3--:R0:W-:Y:S01]  /*d2d0*/  STL [R1+0x16c], R8 ;  /* 0x00016c0801007387 */ /* 0x0081e20000100800 */
[----:B----4-:R-:W-:Y:S01]  /*d2e0*/  @!P2 IMAD.MOV R10, RZ, RZ, -R10 ;  /* 0x000000ffff0aa224 */ /* 0x010fe200078e0a0a */
[----:B------:R-:W-:-:S02]  /*d2f0*/  ISETP.LT.AND P2, PT, R0, R125, P0 ;  /* 0x0000007d0000720c */ /* 0x000fc40000741270 */
[----:B0-----:R-:W2:Y:S04]  /*d300*/  LDL.LU R8, [R1+0x4] ;  /* 0x0000040001087983 */ /* 0x001ea80000300800 */
[----:B------:R-:W3:Y:S04]  /*d310*/  LDL.LU R0, [R1] ;  /* 0x0000000001007983 */ /* 0x000ee80000300800 */
[----:B------:R-:W4:Y:S03]  /*d320*/  LDL R38, [R1+0x8c0] ;  /* 0x0008c00001267983 */ /* 0x000f260000100800 */
[-C--:B------:R-:W-:Y:S01]  /*d330*/  @P2 LOP3.LUT R37, R37, R36.reuse, RZ, 0x3c, !PT ;  /* 0x0000002425252212 */ /* 0x080fe200078e3cff */
[----:B------:R-:W4:Y:S03]  /*d340*/  LDL R39, [R1+0x8c4] ;  /* 0x0008c40001277983 */ /* 0x000f260000100800 */
[----:B------:R-:W-:-:S02]  /*d350*/  @P2 LOP3.LUT R36, R37, R36, RZ, 0x3c, !PT ;  /* 0x0000002425242212 */ /* 0x000fc400078e3cff */
[----:B------:R-:W-:Y:S01]  /*d360*/  ISETP.GE.AND P5, PT, R44, RZ, PT ;  /* 0x000000ff2c00720c */ /* 0x000fe20003fa6270 */
[----:B------:R-:W4:Y:S01]  /*d370*/  LDL R114, [R1+0xbe8] ;  /* 0x000be80001727983 */ /* 0x000f220000100800 */
[----:B------:R-:W-:-:S03]  /*d380*/  @P2 LOP3.LUT R37, R37, R36, RZ, 0x3c, !PT ;  /* 0x0000002425252212 */ /* 0x000fc600078e3cff */
[----:B------:R-:W4:Y:S04]  /*d390*/  LDL R44, [R1+0xbe4] ;  /* 0x000be400012c7983 */ /* 0x000f280000100800 */
[----:B------:R-:W4:Y:S01]  /*d3a0*/  @P2 LDG.E.U8 R41, desc[UR22][R36.64] ;  /* 0x0000001624292981 */ /* 0x000f22000c1e1100 */
[----:B------:R-:W-:Y:S01]  /*d3b0*/  PRMT R43, RZ, 0x7610, R43 ;  /* 0x00007610ff2b7816 */ /* 0x000fe2000000002b */
[----:B------:R-:W-:Y:S01]  /*d3c0*/  @!P4 IMAD.MOV R9, RZ, RZ, -R9 ;  /* 0x000000ffff09c224 */ /* 0x000fe200078e0a09 */
[----:B------:R-:W-:-:S13]  /*d3d0*/  ISETP.GE.AND P4, PT, R7, RZ, PT ;  /* 0x000000ff0700720c */ /* 0x000fda0003f86270 */
[----:B------:R-:W-:Y:S01]  /*d3e0*/  @!P4 IMAD.MOV R5, RZ, RZ, -R5 ;  /* 0x000000ffff05c224 */ /* 0x000fe200078e0a05 */
[----:B------:R-:W-:Y:S01]  /*d3f0*/  ISETP.GE.AND P4, PT, R47, RZ, PT ;  /* 0x000000ff2f00720c */ /* 0x000fe20003f86270 */
[----:B---3--:R-:W-:Y:S01]  /*d400*/  @!P5 IMAD.MOV R0, RZ, RZ, -R0 ;  /* 0x000000ffff00d224 */ /* 0x008fe200078e0a00 */
[----:B------:R-:W-:Y:S02]  /*d410*/  ISETP.GE.AND P5, PT, R46, RZ, PT ;  /* 0x000000ff2e00720c */ /* 0x000fe40003fa6270 */
[----:B------:R-:W-:-:S04]  /*d420*/  LOP3.LUT R46, R3, 0x26, RZ, 0xfc, !PT ;  /* 0x00000026032e7812 */ /* 0x000fc800078efcff */
[----:B------:R-:W-:Y:S01]  /*d430*/  ISETP.LT.AND P2, PT, R46, R125, P0 ;  /* 0x0000007d2e00720c */ /* 0x000fe20000741270 */
[----:B--2---:R-:W-:Y:S01]  /*d440*/  @!P6 IMAD.MOV R8, RZ, RZ, -R8 ;  /* 0x000000ffff08e224 */ /* 0x004fe200078e0a08 */
[----:B------:R-:W-:Y:S02]  /*d450*/  ISETP.GE.AND P6, PT, R40, RZ, PT ;  /* 0x000000ff2800720c */ /* 0x000fe40003fc6270 */
[----:B------:R-:W2:Y:S04]  /*d460*/  LDL R40, [R1+0xbf0] ;  /* 0x000bf00001287983 */ /* 0x000ea80000100800 */
[----:B------:R-:W3:Y:S05]  /*d470*/  LDL.LU.64 R36, [R1+0x11f8] ;  /* 0x0011f80001247983 */ /* 0x000eea0000300a00 */
[-C--:B----4-:R-:W-:Y:S01]  /*d480*/  @P2 LOP3.LUT R39, R39, R38.reuse, RZ, 0x3c, !PT ;  /* 0x0000002627272212 */ /* 0x090fe200078e3cff */
[----:B------:R0:W-:Y:S04]  /*d490*/  STL [R1+0x168], R41 ;  /* 0x0001682901007387 */ /* 0x0001e80000100800 */
[----:B------:R-:W4:Y:S01]  /*d4a0*/  LDL R46, [R1+0x8e0] ;  /* 0x0008e000012e7983 */ /* 0x000f220000100800 */
[----:B------:R-:W-:-:S03]  /*d4b0*/  @P2 LOP3.LUT R38, R39, R38, RZ, 0x3c, !PT ;  /* 0x0000002627262212 */ /* 0x000fc600078e3cff */
[----:B------:R-:W4:Y:S01]  /*d4c0*/  LDL R47, [R1+0x8e4] ;  /* 0x0008e400012f7983 */ /* 0x000f220000100800 */
[----:B------:R-:W-:-:S03]  /*d4d0*/  @P2 LOP3.LUT R39, R39, R38, RZ, 0x3c, !PT ;  /* 0x0000002627272212 */ /* 0x000fc600078e3cff */
[----:B0-----:R-:W2:Y:S04]  /*d4e0*/  LDL R41, [R1+0xbf4] ;  /* 0x000bf40001297983 */ /* 0x001ea80000100800 */
[----:B------:R-:W2:Y:S01]  /*d4f0*/  @P2 LDG.E.U8 R43, desc[UR22][R38.64] ;  /* 0x00000016262b2981 */ /* 0x000ea2000c1e1100 */
[----:B------:R-:W-:Y:S01]  /*d500*/  IMAD.MOV.U32 R7, RZ, RZ, R4 ;  /* 0x000000ffff077224 */ /* 0x000fe200078e0004 */
[----:B------:R-:W-:Y:S02]  /*d510*/  PRMT R42, RZ, 0x7610, R42 ;  /* 0x00007610ff2a7816 */ /* 0x000fe4000000002a */
[----:B------:R-:W3:Y:S01]  /*d520*/  LDL R115, [R1+0xbf8] ;  /* 0x000bf80001737983 */ /* 0x000ee20000100800 */
[----:B------:R-:W-:Y:S01]  /*d530*/  @!P3 IMAD.MOV R7, RZ, RZ, -R7 ;  /* 0x000000ffff07b224 */ /* 0x000fe200078e0a07 */
[----:B------:R-:W-:-:S02]  /*d540*/  ISETP.GE.AND P3, PT, R2, RZ, PT ;  /* 0x000000ff0200720c */ /* 0x000fc40003f66270 */
[----:B------:R-:W3:Y:S01]  /*d550*/  LDL R2, [R1+0xc00] ;  /* 0x000c000001027983 */ /* 0x000ee20000100800 */
[----:B------:R-:W-:-:S03]  /*d560*/  IMAD.MOV.U32 R4, RZ, RZ, R11 ;  /* 0x000000ffff047224 */ /* 0x000fc600078e000b */
[----:B------:R-:W3:Y:S01]  /*d570*/  LDL.LU.64 R38, [R1+0x11f0] ;  /* 0x0011f00001267983 */ /* 0x000ee20000300a00 */
[----:B------:R-:W-:Y:S01]  /*d580*/  @!P6 IMAD.MOV R4, RZ, RZ, -R4 ;  /* 0x000000ffff04e224 */ /* 0x000fe200078e0a04 */
[----:B------:R-:W-:Y:S02]  /*d590*/  ISETP.GE.AND P6, PT, R44, RZ, PT ;  /* 0x000000ff2c00720c */ /* 0x000fe40003fc6270 */
[----:B------:R-:W-:-:S04]  /*d5a0*/  LOP3.LUT R44, R3, 0x2e, RZ, 0xfc, !PT ;  /* 0x0000002e032c7812 */ /* 0x000fc800078efcff */
[----:B------:R-:W-:Y:S01]  /*d5b0*/  ISETP.LT.AND P2, PT, R44, R125, P0 ;  /* 0x0000007d2c00720c */ /* 0x000fe20000741270 */
[----:B------:R-:W-:Y:S02]  /*d5c0*/  @!P3 IMAD.MOV R12, RZ, RZ, -R12 ;  /* 0x000000ffff0cb224 */ /* 0x000fe400078e0a0c */
[----:B------:R-:W-:Y:S02]  /*d5d0*/  @!P4 IMAD.MOV R13, RZ, RZ, -R13 ;  /* 0x000000ffff0dc224 */ /* 0x000fe400078e0a0d */
[----:B------:R-:W-:Y:S01]  /*d5e0*/  @!P5 IMAD.MOV R6, RZ, RZ, -R6 ;  /* 0x000000ffff06d224 */ /* 0x000fe200078e0a06 */
[----:B------:R-:W-:-:S13]  /*d5f0*/  ISETP.GE.AND P5, PT, R114, RZ, PT ;  /* 0x000000ff7200720c */ /* 0x000fda0003fa6270 */
[----:B------:R-:W-:Y:S01]  /*d600*/  @!P5 IMAD.MOV R15, RZ, RZ, -R15 ;  /* 0x000000ffff0fd224 */ /* 0x000fe200078e0a0f */
[----:B----4-:R-:W-:-:S04]  /*d610*/  @P2 LOP3.LUT R47, R47, R46, RZ, 0x3c, !PT ;  /* 0x0000002e2f2f2212 */ /* 0x010fc800078e3cff */
[----:B------:R-:W-:-:S04]  /*d620*/  @P2 LOP3.LUT R46, R47, R46, RZ, 0x3c, !PT ;  /* 0x0000002e2f2e2212 */ /* 0x000fc800078e3cff */
[----:B------:R-:W-:Y:S01]  /*d630*/  @P2 LOP3.LUT R47, R47, R46, RZ, 0x3c, !PT ;  /* 0x0000002e2f2f2212 */ /* 0x000fe200078e3cff */
[----:B--2---:R0:W-:Y:S04]  /*d640*/  STL [R1+0x164], R43 ;  /* 0x0001642b01007387 */ /* 0x0041e80000100800 */
[----:B------:R-:W2:Y:S01]  /*d650*/  @P2 LDG.E.U8 R42, desc[UR22][R46.64] ;  /* 0x000000162e2a2981 */ /* 0x000ea2000c1e1100 */
[----:B------:R-:W-:Y:S02]  /*d660*/  ISETP.GE.AND P3, PT, R40, RZ, PT ;  /* 0x000000ff2800720c */ /* 0x000fe40003f66270 */
[----:B------:R-:W-:Y:S01]  /*d670*/  ISETP.GE.AND P4, PT, R41, RZ, PT ;  /* 0x000000ff2900720c */ /* 0x000fe20003f86270 */
[----:B------:R-:W4:Y:S04]  /*d680*/  LDL R40, [R1+0x900] ;  /* 0x0009000001287983 */ /* 0x000f280000100800 */
[----:B0-----:R-:W4:Y:S04]  /*d690*/  LDL R43, [R1+0xc04] ;  /* 0x000c0400012b7983 */ /* 0x001f280000100800 */
[----:B------:R-:W4:Y:S01]  /*d6a0*/  LDL R41, [R1+0x904] ;  /* 0x0009040001297983 */ /* 0x000f220000100800 */
[----:B---3--:R-:W-:-:S02]  /*d6b0*/  ISETP.GE.AND P5, PT, R2, RZ, PT ;  /* 0x000000ff0200720c */ /* 0x008fc40003fa6270 */
[----:B------:R-:W-:Y:S01]  /*d6c0*/  LOP3.LUT R2, R3, 0x36, RZ, 0xfc, !PT ;  /* 0x0000003603027812 */ /* 0x000fe200078efcff */
[----:B------:R-:W3:Y:S04]  /*d6d0*/  LDL R114, [R1+0xc20] ;  /* 0x000c200001727983 */ /* 0x000ee80000100800 */
[----:B------:R-:W3:Y:S01]  /*d6e0*/  LDL R3, [R1+0xc18] ;  /* 0x000c180001037983 */ /* 0x000ee20000100800 */
[----:B------:R-:W-:Y:S01]  /*d6f0*/  @!P6 IMAD.MOV R14, RZ, RZ, -R14 ;  /* 0x000000ffff0ee224 */ /* 0x000fe200078e0a0e */
[----:B------:R-:W-:Y:S01]  /*d700*/  ISETP.GE.AND P6, PT, R115, RZ, PT ;  /* 0x000000ff7300720c */ /* 0x000fe20003fc6270 */
[----:B------:R-:W-:Y:S01]  /*d710*/  @!P3 IMAD.MOV R16, RZ, RZ, -R16 ;  /* 0x000000ffff10b224 */ /* 0x000fe200078e0a10 */
[----:B------:R-:W-:Y:S01]  /*d720*/  ISETP.LT.AND P2, PT, R2, R125, P0 ;  /* 0x0000007d0200720c */ /* 0x000fe20000741270 */
[----:B------:R-:W3:Y:S04]  /*d730*/  LDL R44, [R1+0xc28] ;  /* 0x000c2800012c7983 */ /* 0x000ee80000100800 */
[----:B------:R-:W3:Y:S04]  /*d740*/  LDL R115, [R1+0xc38] ;  /* 0x000c380001737983 */ /* 0x000ee80000100800 */
[----:B------:R-:W3:Y:S04]  /*d750*/  LDL R46, [R1+0xc30] ;  /* 0x000c3000012e7983 */ /* 0x000ee80000100800 */
[----:B------:R-:W3:Y:S04]  /*d760*/  LDL R2, [R1+0xc3c] ;  /* 0x000c3c0001027983 */ /* 0x000ee80000100800 */
[----:B------:R-:W3:Y:S01]  /*d770*/  LDL R47, [R1+0xc4c] ;  /* 0x000c4c00012f7983 */ /* 0x000ee20000100800 */
[----:B------:R-:W-:Y:S01]  /*d780*/  PRMT R45, RZ, 0x7610, R45 ;  /* 0x00007610ff2d7816 */ /* 0x000fe2000000002d */
[----:B------:R-:W-:-:S02]  /*d790*/  @!P4 IMAD.MOV R17, RZ, RZ, -R17 ;  /* 0x000000ffff11c224 */ /* 0x000fc400078e0a11 */
[----:B--2---:R0:W-:Y:S01]  /*d7a0*/  STL [R1+0x160], R42 ;  /* 0x0001602a01007387 */ /* 0x0041e20000100800 */
[----:B----4-:R-:W-:-:S03]  /*d7b0*/  ISETP.GE.AND P3, PT, R43, RZ, PT ;  /* 0x000000ff2b00720c */ /* 0x010fc60003f66270 */
[----:B0-----:R-:W2:Y:S04]  /*d7c0*/  LDL R42, [R1+0x920] ;  /* 0x00092000012a7983 */ /* 0x001ea80000100800 */
[----:B------:R-:W2:Y:S01]  /*d7d0*/  LDL R43, [R1+0x924] ;  /* 0x00092400012b7983 */ /* 0x000ea20000100800 */
[----:B------:R-:W-:-:S04]  /*d7e0*/  @P2 LOP3.LUT R41, R41, R40, RZ, 0x3c, !PT ;  /* 0x0000002829292212 */ /* 0x000fc800078e3cff */
[----:B------:R-:W-:-:S04]  /*d7f0*/  @P2 LOP3.LUT R40, R41, R40, RZ, 0x3c, !PT ;  /* 0x0000002829282212 */ /* 0x000fc800078e3cff */
[----:B------:R-:W-:-:S05]  /*d800*/  @P2 LOP3.LUT R41, R41, R40, RZ, 0x3c, !PT ;  /* 0x0000002829292212 */ /* 0x000fca00078e3cff */
[----:B------:R-:W4:Y:S01]  /*d810*/  @P2 LDG.E.U8 R45, desc[UR22][R40.64] ;  /* 0x00000016282d2981 */ /* 0x000f22000c1e1100 */
[----:B---3--:R-:W-:Y:S02]  /*d820*/  ISETP.GE.AND P4, PT, R3, RZ, PT ;  /* 0x000000ff0300720c */ /* 0x008fe40003f86270 */
[----:B------:R-:W0:Y:S01]  /*d830*/  S2R R3, SR_TID.X ;  /* 0x0000000000037919 */ /* 0x000e220000002100 */
[----:B------:R-:W-:Y:S01]  /*d840*/  @!P6 IMAD.MOV R19, RZ, RZ, -R19 ;  /* 0x000000ffff13e224 */ /* 0x000fe200078e0a13 */
[----:B------:R-:W-:Y:S02]  /*d850*/  ISETP.GE.AND P6, PT, R114, RZ, PT ;  /* 0x000000ff7200720c */ /* 0x000fe40003fc6270 */
[----:B0-----:R-:W-:-:S04]  /*d860*/  SHF.R.U32.HI R3, RZ, 0x7, R3 ;  /* 0x00000007ff037819 */ /* 0x001fc80000011603 */
[----:B------:R-:W-:-:S04]  /*d870*/  SGXT.U32 R3, R3, 0x1 ;  /* 0x000000010303781a */ /* 0x000fc80000000000 */
[----:B------:R-:W-:-:S04]  /*d880*/  LOP3.LUT R114, R3, 0x3e, RZ, 0xfc, !PT ;  /* 0x0000003e03727812 */ /* 0x000fc800078efcff */
[----:B------:R-:W-:Y:S02]  /*d890*/  ISETP.LT.AND P2, PT, R114, R125, P0 ;  /* 0x0000007d7200720c */ /* 0x000fe40000741270 */
[----:B------:R-:W-:Y:S01]  /*d8a0*/  PRMT R11, RZ, 0x7610, R11 ;  /* 0x00007610ff0b7816 */ /* 0x000fe2000000000b */
[----:B------:R-:W-:Y:S01]  /*d8b0*/  @!P5 IMAD.MOV R18, RZ, RZ, -R18 ;  /* 0x000000ffff12d224 */ /* 0x000fe200078e0a12 */
[----:B------:R-:W-:Y:S01]  /*d8c0*/  ISETP.GE.AND P5, PT, R44, RZ, PT ;  /* 0x000000ff2c00720c */ /* 0x000fe20003fa6270 */
[----:B------:R-:W-:Y:S01]  /*d8d0*/  @!P3 IMAD.MOV R20, RZ, RZ, -R20 ;  /* 0x000000ffff14b224 */ /* 0x000fe200078e0a14 */
[----:B------:R-:W3:Y:S01]  /*d8e0*/  LDL R44, [R1+0xc60] ;  /* 0x000c6000012c7983 */ /* 0x000ee20000100800 */
[----:B------:R-:W-:-:S03]  /*d8f0*/  ISETP.GE.AND P3, PT, R115, RZ, PT ;  /* 0x000000ff7300720c */ /* 0x000fc60003f66270 */
[----:B------:R-:W3:Y:S03]  /*d900*/  LDL.LU.64 R40, [R1+0x11e8] ;  /* 0x0011e80001287983 */ /* 0x000ee60000300a00 */
[----:B--2---:R-:W-:-:S04]  /*d910*/  @P2 LOP3.LUT R43, R43, R42, RZ, 0x3c, !PT ;  /* 0x0000002a2b2b2212 */ /* 0x004fc800078e3cff */
[----:B------:R-:W-:-:S04]  /*d920*/  @P2 LOP3.LUT R42, R43, R42, RZ, 0x3c, !PT ;  /* 0x0000002a2b2a2212 */ /* 0x000fc800078e3cff */
[----:B------:R-:W-:-:S05]  /*d930*/  @P2 LOP3.LUT R43, R43, R42, RZ, 0x3c, !PT ;  /* 0x0000002a2b2b2212 */ /* 0x000fca00078e3cff */
[----:B------:R-:W2:Y:S04]  /*d940*/  @P2 LDG.E.U8 R11, desc[UR22][R42.64] ;  /* 0x000000162a0b2981 */ /* 0x000ea8000c1e1100 */
[----:B----4-:R0:W-:Y:S04]  /*d950*/  STL [R1+0x15c], R45 ;  /* 0x00015c2d01007387 */ /* 0x0101e80000100800 */
[----:B------:R-:W4:Y:S04]  /*d960*/  LDL R114, [R1+0x940] ;  /* 0x0009400001727983 */ /* 0x000f280000100800 */
[----:B------:R-:W4:Y:S04]  /*d970*/  LDL R115, [R1+0x944] ;  /* 0x0009440001737983 */ /* 0x000f280000100800 */
[----:B0-----:R-:W4:Y:S01]  /*d980*/  LDL R45, [R1+0xc64] ;  /* 0x000c6400012d7983 */ /* 0x001f220000100800 */
[----:B------:R-:W-:Y:S01]  /*d990*/  @!P5 IMAD.MOV R23, RZ, RZ, -R23 ;  /* 0x000000ffff17d224 */ /* 0x000fe200078e0a17 */
[----:B------:R-:W-:-:S02]  /*d9a0*/  ISETP.GE.AND P5, PT, R2, RZ, PT ;  /* 0x000000ff0200720c */ /* 0x000fc40003fa6270 */
[----:B------:R-:W-:Y:S01]  /*d9b0*/  LOP3.LUT R2, R3, 0x46, RZ, 0xfc, !PT ;  /* 0x0000004603027812 */ /* 0x000fe200078efcff */
[----:B------:R-:W-:Y:S01]  /*d9c0*/  @!P6 IMAD.MOV R22, RZ, RZ, -R22 ;  /* 0x000000ffff16e224 */ /* 0x000fe200078e0a16 */
[----:B------:R-:W-:Y:S01]  /*d9d0*/  ISETP.GE.AND P6, PT, R47, RZ, PT ;  /* 0x000000ff2f00720c */ /* 0x000fe20003fc6270 */
[----:B------:R-:W-:Y:S01]  /*d9e0*/  @!P4 IMAD.MOV R21, RZ, RZ, -R21 ;  /* 0x000000ffff15c224 */ /* 0x000fe200078e0a15 */
[----:B------:R-:W4:Y:S01]  /*d9f0*/  LDL R47, [R1+0xc78] ;  /* 0x000c7800012f7983 */ /* 0x000f220000100800 */
[----:B------:R-:W-:Y:S02]  /*da00*/  ISETP.LT.AND P2, PT, R2, R125, P0 ;  /* 0x0000007d0200720c */ /* 0x000fe40000741270 */
[----:B------:R-:W-:Y:S01]  /*da10*/  ISETP.GE.AND P4, PT, R46, RZ, PT ;  /* 0x000000ff2e00720c */ /* 0x000fe20003f86270 */
[----:B------:R-:W4:Y:S01]  /*da20*/  LDL.LU.64 R42, [R1+0x11e0] ;  /* 0x0011e000012a7983 */ /* 0x000f220000300a00 */
[----:B------:R-:W-:-:S03]  /*da30*/  LOP3.LUT R46, R3, 0x4e, RZ, 0xfc, !PT ;  /* 0x0000004e032e7812 */ /* 0x000fc600078efcff */
[----:B------:R-:W4:Y:S04]  /*da40*/  LDL R125, [R1+0xc6c] ;  /* 0x000c6c00017d7983 */ /* 0x000f280000100800 */
[----:B------:R-:W4:Y:S01]  /*da50*/  LDL R2, [R1+0xc88] ;  /* 0x000c880001027983 */ /* 0x000f220000100800 */
[----:B------:R-:W-:Y:S01]  /*da60*/  PRMT R48, RZ, 0x7610, R48 ;  /* 0x00007610ff307816 */ /* 0x000fe20000000030 */
[----:B------:R-:W-:Y:S02]  /*da70*/  @!P3 IMAD.MOV R24, RZ, RZ, -R24 ;  /* 0x000000ffff18b224 */ /* 0x000fe400078e0a18 */
[----:B------:R-:W-:Y:S01]  /*da80*/  @!P4 IMAD.MOV R25, RZ, RZ, -R25 ;  /* 0x000000ffff19c224 */ /* 0x000fe200078e0a19 */
[----:B---3--:R-:W-:Y:S01]  /*da90*/  ISETP.GE.AND P3, PT, R44, RZ, PT ;  /* 0x000000ff2c00720c */ /* 0x008fe20003f66270 */
[----:B--2---:R0:W-:Y:S04]  /*daa0*/  STL [R1+0x150], R11 ;  /* 0x0001500b01007387 */ /* 0x0041e80000100800 */
[----:B------:R-:W2:Y:S04]  /*dab0*/  LDL R3, [R1+0xc70] ;  /* 0x000c700001037983 */ /* 0x000ea80000100800 */
[----:B------:R-:W3:Y:S01]  /*dac0*/  LDL R44, [R1+0x960] ;  /* 0x00096000012c7983 */ /* 0x000ee20000100800 */
[----:B----4-:R-:W-:Y:S01]  /*dad0*/  @P2 LOP3.LUT R115, R115, R114, RZ, 0x3c, !PT ;  /* 0x0000007273732212 */ /* 0x010fe200078e3cff */
[----:B------:R-:W-:-:S02]  /*dae0*/  @!P6 IMAD.MOV R27, RZ, RZ, -R27 ;  /* 0x000000ffff1be224 */ /* 0x000fc400078e0a1b */
[----:B0-----:R-:W4:Y:S01]  /*daf0*/  LDL R11, [R1+0xc98] ;  /* 0x000c9800010b7983 */ /* 0x001f220000100800 */
[----:B------:R-:W-:-:S04]  /*db00*/  @P2 LOP3.LUT R114, R115, R114, RZ, 0x3c, !PT ;  /* 0x0000007273722212 */ /* 0x000fc800078e3cff */
[----:B------:R-:W-:-:S05]  /*db10*/  @P2 LOP3.LUT R115, R115, R114, RZ, 0x3c, !PT ;  /* 0x0000007273732212 */ /* 0x000fca00078e3cff */
[----:B------:R-:W3:Y:S01]  /*db20*/  @P2 LDG.E.U8 R48, desc[UR22][R114.64] ;  /* 0x0000001672302981 */ /* 0x000ee2000c1e1100 */
[----:B------:R-:W-:-:S03]  /*db30*/  ISETP.GE.AND P4, PT, R45, RZ, PT ;  /* 0x000000ff2d00720c */ /* 0x000fc60003f86270 */
[----:B------:R-:W4:Y:S01]  /*db40*/  LDL R45, [R1+0x964] ;  /* 0x00096400012d7983 */ /* 0x000f220000100800 */
[----:B------:R-:W-:Y:S01]  /*db50*/  @!P5 IMAD.MOV R26, RZ, RZ, -R26 ;  /* 0x000000ffff1ad224 */ /* 0x000fe200078e0a1a */
[----:B------:R-:W-:Y:S02]  /*db60*/  ISETP.GE.AND P5, PT, R125, RZ, PT ;  /* 0x000000ff7d00720c */ /* 0x000fe40003fa6270 */
[----:B------:R-:W0:Y:S01]  /*db70*/  LDC R125, c[0x0][0x3a0] ;  /* 0x0000e800ff7d7b82 */ /* 0x000e220000000800 */
[----:B------:R-:W-:Y:S01]  /*db80*/  @!P3 IMAD.MOV R28, RZ, RZ, -R28 ;  /* 0x000000ffff1cb224 */ /* 0x000fe200078e0a1c */
[----:B------:R-:W-:-:S04]  /*db90*/  ISETP.GE.AND P3, PT, R47, RZ, PT ;  /* 0x000000ff2f00720c */ /* 0x000fc80003f66270 */
[----:B------:R-:W-:Y:S01]  /*dba0*/  @!P4 IMAD.MOV R29, RZ, RZ, -R29 ;  /* 0x000000ffff1dc224 */ /* 0x000fe200078e0a1d */
[----:B------:R-:W-:Y:S02]  /*dbb0*/  ISETP.GE.AND P4, PT, R2, RZ, PT ;  /* 0x000000ff0200720c */ /* 0x000fe40003f86270 */
[----:B0-----:R-:W-:Y:S02]  /*dbc0*/  ISETP.LT.AND P2, PT, R46, R125, P0 ;  /* 0x0000007d2e00720c */ /* 0x001fe40000741270 */
[----:B------:R-:W-:Y:S02]  /*dbd0*/  PRMT R95, RZ, 0x7610, R95 ;  /* 0x00007610ff5f7816 */ /* 0x000fe4000000005f */
[----:B--2---:R-:W-:Y:S02]  /*dbe0*/  ISETP.GE.AND P6, PT, R3, RZ, PT ;  /* 0x000000ff0300720c */ /* 0x004fe40003fc6270 */
[----:B------:R-:W0:Y:S01]  /*dbf0*/  S2R R3, SR_TID.X ;  /* 0x0000000000037919 */ /* 0x000e220000002100 */
[----:B---3--:R2:W-:Y:S04]  /*dc00*/  STL [R1+0x148], R48 ;  /* 0x0001483001007387 */ /* 0x0085e80000100800 */
[----:B------:R-:W3:Y:S04]  /*dc10*/  LDL R46, [R1+0x980] ;  /* 0x00098000012e7983 */ /* 0x000ee80000100800 */
[----:B------:R-:W3:Y:S01]  /*dc20*/  LDL R47, [R1+0x984] ;  /* 0x00098400012f7983 */ /* 0x000ee20000100800 */
[----:B----4-:R-:W-:Y:S01]  /*dc30*/  @P2 LOP3.LUT R45, R45, R44, RZ, 0x3c, !PT ;  /* 0x0000002c2d2d2212 */ /* 0x010fe200078e3cff */
[----:B------:R-:W-:-:S02]  /*dc40*/  @!P6 IMAD.MOV R30, RZ, RZ, -R30 ;  /* 0x000000ffff1ee224 */ /* 0x000fc400078e0a1e */
[----:B------:R-:W-:Y:S01]  /*dc50*/  @!P5 IMAD.MOV R31, RZ, RZ, -R31 ;  /* 0x000000ffff1fd224 */ /* 0x000fe200078e0a1f */
[----:B0-----:R-:W-:Y:S01]  /*dc60*/  SHF.R.U32.HI R3, RZ, 0x7, R3 ;  /* 0x00000007ff037819 */ /* 0x001fe20000011603 */
[----:B--2---:R-:W2:Y:S03]  /*dc70*/  LDL R48, [R1+0xc58] ;  /* 0x000c580001307983 */ /* 0x004ea60000100800 */
[----:B------:R-:W-:Y:S01]  /*dc80*/  SGXT.U32 R3, R3, 0x1 ;  /* 0x000000010303781a */ /* 0x000fe20000000000 */
[----:B------:R-:W4:Y:S03]  /*dc90*/  LDL R114, [R1+0xbc0] ;  /* 0x000bc00001727983 */ /* 0x000f260000100800 */
[----:B------:R-:W-:Y:S01]  /*dca0*/  LOP3.LUT R2, R3, 0x56, RZ, 0xfc, !PT ;  /* 0x0000005603027812 */ /* 0x000fe200078efcff */
[----:B------:R-:W2:Y:S04]  /*dcb0*/  LDL R115, [R1+0xba4] ;  /* 0x000ba40001737983 */ /* 0x000ea80000100800 */
[----:B------:R-:W2:Y:S01]  /*dcc0*/  LDL R3, [R1+0xc94] ;  /* 0x000c940001037983 */ /* 0x000ea20000100800 */
[----:B------:R-:W-:-:S04]  /*dcd0*/  @P2 LOP3.LUT R44, R45, R44, RZ, 0x3c, !PT ;  /* 0x0000002c2d2c2212 */ /* 0x000fc800078e3cff */
[----:B------:R-:W-:-:S05]  /*dce0*/  @P2 LOP3.LUT R45, R45, R44, RZ, 0x3c, !PT ;  /* 0x0000002c2d2d2212 */ /* 0x000fca00078e3cff */
[----:B------:R-:W4:Y:S01]  /*dcf0*/  @P2 LDG.E.U8 R95, desc[UR22][R44.64] ;  /* 0x000000162c5f2981 */ /* 0x000f22000c1e1100 */
[----:B------:R-:W-:Y:S02]  /*dd00*/  ISETP.LT.AND P2, PT, R2, R125, P0 ;  /* 0x0000007d0200720c */ /* 0x000fe40000741270 */
[----:B------:R-:W-:Y:S02]  /*dd10*/  ISETP.GE.AND P6, PT, R11, RZ, PT ;  /* 0x000000ff0b00720c */ /* 0x000fe40003fc6270 */
[----:B------:R-:W4:Y:S01]  /*dd20*/  LDL R11, [R1+0xc54] ;  /* 0x000c5400010b7983 */ /* 0x000f220000100800 */
[----:B------:R-:W-:-:S08]  /*dd30*/  PRMT R99, RZ, 0x7610, R99 ;  /* 0x00007610ff637816 */ /* 0x000fd00000000063 */
[----:B---3--:R-:W-:-:S04]  /*dd40*/  @P2 LOP3.LUT R47, R47, R46, RZ, 0x3c, !PT ;  /* 0x0000002e2f2f2212 */ /* 0x008fc800078e3cff */
[----:B------:R-:W-:-:S04]  /*dd50*/  @P2 LOP3.LUT R46, R47, R46, RZ, 0x3c, !PT ;  /* 0x0000002e2f2e2212 */ /* 0x000fc800078e3cff */
[----:B------:R-:W-:-:S05]  /*dd60*/  @P2 LOP3.LUT R47, R47, R46, RZ, 0x3c, !PT ;  /* 0x0000002e2f2f2212 */ /* 0x000fca00078e3cff */
[----:B------:R-:W3:Y:S01]  /*dd70*/  @P2 LDG.E.U8 R99, desc[UR22][R46.64] ;  /* 0x000000162e632981 */ /* 0x000ee2000c1e1100 */
[----:B--2---:R-:W-:-:S03]  /*dd80*/  ISETP.GE.AND P5, PT, R3, RZ, PT ;  /* 0x000000ff0300720c */ /* 0x004fc60003fa6270 */
[----:B------:R-:W2:Y:S04]  /*dd90*/  LDL R3, [R1+0xb98] ;  /* 0x000b980001037983 */ /* 0x000ea80000100800 */
[----:B------:R-:W2:Y:S04]  /*dda0*/  LDL.LU.64 R44, [R1+0x11d8] ;  /* 0x0011d800012c7983 */ /* 0x000ea80000300a00 */
[----:B------:R-:W2:Y:S04]  /*ddb0*/  LDL R125, [R1+0xc2c] ;  /* 0x000c2c00017d7983 */ /* 0x000ea80000100800 */
[----:B----4-:R0:W-:Y:S04]  /*ddc0*/  STL [R1+0x144], R95 ;  /* 0x0001445f01007387 */ /* 0x0101e80000100800 */
[----:B------:R-:W4:Y:S04]  /*ddd0*/  LDL R2, [R1+0xebc] ;  /* 0x000ebc0001027983 */ /* 0x000f280000100800 */
[----:B0-----:R-:W3:Y:S01]  /*dde0*/  LDL R95, [R1+0xe40] ;  /* 0x000e4000015f7983 */ /* 0x001ee20000100800 */
[----:B------:R-:W-:Y:S01]  /*ddf0*/  @!P3 IMAD.MOV R32, RZ, RZ, -R32 ;  /* 0x000000ffff20b224 */ /* 0x000fe200078e0a20 */
[----:B------:R-:W-:Y:S01]  /*de00*/  ISETP.GE.AND P3, PT, R48, RZ, PT ;  /* 0x000000ff3000720c */ /* 0x000fe20003f66270 */
[----:B------:R-:W-:Y:S01]  /*de10*/  @!P4 IMAD.MOV R33, RZ, RZ, -R33 ;  /* 0x000000ffff21c224 */ /* 0x000fe200078e0a21 */
[----:B------:R-:W4:Y:S01]  /*de20*/  LDL.LU R48, [R1+0x11d0] ;  /* 0x0011d00001307983 */ /* 0x000f220000300800 */
[----:B------:R-:W-:Y:S01]  /*de30*/  @!P6 IMAD.MOV R35, RZ, RZ, -R35 ;  /* 0x000000ffff23e224 */ /* 0x000fe200078e0a23 */
[----:B------:R-:W-:Y:S01]  /*de40*/  ISETP.GE.AND P6, PT, R114, RZ, PT ;  /* 0x000000ff7200720c */ /* 0x000fe20003fc6270 */
[----:B------:R-:W-:Y:S01]  /*de50*/  @!P5 IMAD.MOV R34, RZ, RZ, -R34 ;  /* 0x000000ffff22d224 */ /* 0x000fe200078e0a22 */
[----:B------:R-:W4:Y:S01]  /*de60*/  LDL R114, [R1+0xe50] ;  /* 0x000e500001727983 */ /* 0x000f220000100800 */
[----:B------:R-:W-:-:S13]  /*de70*/  ISETP.GE.AND P5, PT, R115, RZ, PT ;  /* 0x000000ff7300720c */ /* 0x000fda0003fa6270 */
[----:B------:R-:W-:Y:S01]  /*de80*/  @!P5 IMAD.MOV R39, RZ, RZ, -R39 ;  /* 0x000000ffff27d224 */ /* 0x000fe200078e0a27 */
[----:B--2---:R-:W-:Y:S02]  /*de90*/  ISETP.GE.AND P4, PT, R125, RZ, PT ;  /* 0x000000ff7d00720c */ /* 0x004fe40003f86270 */
[----:B------:R-:W2:Y:S04]  /*dea0*/  LDL R125, [R1+0xe24] ;  /* 0x000e2400017d7983 */ /* 0x000ea80000100800 */
[----:B------:R-:W2:Y:S04]  /*deb0*/  LDL.LU.64 R46, [R1+0x11c8] ;  /* 0x0011c800012e7983 */ /* 0x000ea80000300a00 */
[----:B------:R-:W2:Y:S04]  /*dec0*/  LDL R115, [R1+0xdc0] ;  /* 0x000dc00001737983 */ /* 0x000ea80000100800 */
[----:B---3--:R0:W-:Y:S04]  /*ded0*/  STL [R1+0xd4], R99 ;  /* 0x0000d46301007387 */ /* 0x0081e80000100800 */
[----:B0-----:R-:W3:Y:S01]  /*dee0*/  LDL R99, [R1+0xdf4] ;  /* 0x000df40001637983 */ /* 0x001ee20000100800 */
[----:B------:R-:W-:Y:S01]  /*def0*/  @!P4 IMAD.MOV R37, RZ, RZ, -R37 ;  /* 0x000000ffff25c224 */ /* 0x000fe200078e0a25 */
[----:B----4-:R-:W-:-:S02]  /*df00*/  ISETP.GE.AND P5, PT, R2, RZ, PT ;  /* 0x000000ff0200720c */ /* 0x010fc40003fa6270 */
[----:B------:R-:W-:Y:S01]  /*df10*/  ISETP.GE.AND P4, PT, R95, RZ, PT ;  /* 0x000000ff5f00720c */ /* 0x000fe20003f86270 */
[----:B------:R-:W4:Y:S04]  /*df20*/  LDL R2, [R1+0xee0] ;  /* 0x000ee00001027983 */ /* 0x000f280000100800 */
[----:B------:R-:W4:Y:S01]  /*df30*/  LDL R95, [R1+0xeb4] ;  /* 0x000eb400015f7983 */ /* 0x000f220000100800 */
[----:B------:R-:W-:Y:S01]  /*df40*/  @!P3 IMAD.MOV R36, RZ, RZ, -R36 ;  /* 0x000000ffff24b224 */ /* 0x000fe200078e0a24 */
[----:B------:R-:W-:Y:S02]  /*df50*/  ISETP.GE.AND P2, PT, R3, RZ, PT ;  /* 0x000000ff0300720c */ /* 0x000fe40003f46270 */
[----:B------:R-:W-:Y:S01]  /*df60*/  ISETP.GE.AND P3, PT, R11, RZ, PT ;  /* 0x000000ff0b00720c */ /* 0x000fe20003f66270 */
[----:B------:R-:W4:Y:S04]  /*df70*/  LDL R3, [R1+0xeb8] ;  /* 0x000eb80001037983 */ /* 0x000f280000100800 */
[----:B------:R-:W4:Y:S01]  /*df80*/  LDL R11, [R1+0xdcc] ;  /* 0x000dcc00010b7983 */ /* 0x000f220000100800 */
[----:B------:R-:W-:-:S02]  /*df90*/  @!P4 IMAD.MOV R42, RZ, RZ, -R42 ;  /* 0x000000ffff2ac224 */ /* 0x000fc400078e0a2a */
[----:B------:R-:W-:-:S03]  /*dfa0*/  @!P5 IMAD.MOV R43, RZ, RZ, -R43 ;  /* 0x000000ffff2bd224 */ /* 0x000fc600078e0a2b */
[----:B------:R-:W-:Y:S02]  /*dfb0*/  @!P2 IMAD.MOV R40, RZ, RZ, -R40 ;  /* 0x000000ffff28a224 */ /* 0x000fe400078e0a28 */
[----:B------:R-:W-:Y:S01]  /*dfc0*/  @!P3 IMAD.MOV R41, RZ, RZ, -R41 ;  /* 0x000000ffff29b224 */ /* 0x000fe200078e0a29 */
[----:B------:R-:W-:Y:S02]  /*dfd0*/  ISETP.GE.AND P3, PT, R114, RZ, PT ;  /* 0x000000ff7200720c */ /* 0x000fe40003f66270 */
[----:B------:R-:W4:Y:S01]  /*dfe0*/  LDL R114, [R1+0xe90] ;  /* 0x000e900001727983 */ /* 0x000f220000100800 */
[----:B--2---:R-:W-:-:S03]  /*dff0*/  ISETP.GE.AND P2, PT, R125, RZ, PT ;  /* 0x000000ff7d00720c */ /* 0x004fc60003f46270 */
[----:B------:R-:W2:Y:S01]  /*e000*/  LDL R125, [R1+0xe4c] ;  /* 0x000e4c00017d7983 */ /* 0x000ea20000100800 */
[----:B------:R-:W-:-:S03]  /*e010*/  ISETP.GE.AND P4, PT, R115, RZ, PT ;  /* 0x000000ff7300720c */ /* 0x000fc60003f86270 */
[----:B------:R-:W2:Y:S01]  /*e020*/  LDL R115, [R1+0xdf0] ;  /* 0x000df00001737983 */ /* 0x000ea20000100800 */
[----:B---3--:R-:W-:-:S03]  /*e030*/  ISETP.GE.AND P5, PT, R99, RZ, PT ;  /* 0x000000ff6300720c */ /* 0x008fc60003fa6270 */
[----:B------:R-:W3:Y:S06]  /*e040*/  LDL R99, [R1+0xe68] ;  /* 0x000e680001637983 */ /* 0x000eec0000100800 */
[----:B------:R-:W-:Y:S01]  /*e050*/  @!P4 IMAD.MOV R46, RZ, RZ, -R46 ;  /* 0x000000ffff2ec224 */ /* 0x000fe200078e0a2e */
[----:B----4-:R-:W-:Y:S02]  /*e060*/  ISETP.GE.AND P4, PT, R95, RZ, PT ;  /* 0x000000ff5f00720c */ /* 0x010fe40003f86270 */
[----:B------:R-:W4:Y:S01]  /*e070*/  LDL R95, [R1+0xedc] ;  /* 0x000edc00015f7983 */ /* 0x000f220000100800 */
[----:B------:R-:W-:Y:S01]  /*e080*/  @!P5 IMAD.MOV R47, RZ, RZ, -R47 ;  /* 0x000000ffff2fd224 */ /* 0x000fe200078e0a2f */
[----:B------:R-:W-:-:S02]  /*e090*/  ISETP.GE.AND P5, PT, R2, RZ, PT ;  /* 0x000000ff0200720c */ /* 0x000fc40003fa6270 */
[----:B------:R-:W4:Y:S01]  /*e0a0*/  LDL R2, [R1+0xdb0] ;  /* 0x000db00001027983 */ /* 0x000f220000100800 */
[----:B------:R-:W-:Y:S01]  /*e0b0*/  @!P2 IMAD.MOV R44, RZ, RZ, -R44 ;  /* 0x000000ffff2ca224 */ /* 0x000fe200078e0a2c */
[----:B------:R-:W-:Y:S01]  /*e0c0*/  ISETP.GE.AND P2, PT, R3, RZ, PT ;  /* 0x000000ff0300720c */ /* 0x000fe20003f46270 */
[----:B------:R-:W-:Y:S01]  /*e0d0*/  @!P3 IMAD.MOV R45, RZ, RZ, -R45 ;  /* 0x000000ffff2db224 */ /* 0x000fe200078e0a2d */
        /* <DEDUP_REMOVED lines=21> */
[----:B------:R-:W-:Y:S02]  /*e230*/  @!P2 IMAD.MOV R52, RZ, RZ, -R52 ;  /* 0x000000ffff34a224 */ /* 0x000fe400078e0a34 */
[----:B------:R-:W-:Y:S01]  /*e240*/  @!P3 IMAD.MOV R53, RZ, RZ, -R53 ;  /* 0x000000ffff35b224 */ /* 0x000fe200078e0a35 */
[----:B------:R-:W-:Y:S02]  /*e250*/  ISETP.GE.AND P2, PT, R3, RZ, PT ;  /* 0x000000ff0300720c */ /* 0x000fe40003f46270 */
[----:B------:R-:W4:Y:S01]  /*e260*/  LDL R3, [R1+0xe38] ;  /* 0x000e380001037983 */ /* 0x000f220000100800 */
[----:B------:R-:W-:-:S03]  /*e270*/  ISETP.GE.AND P3, PT, R11, RZ, PT ;  /* 0x000000ff0b00720c */ /* 0x000fc60003f66270 */
[----:B------:R-:W4:Y:S01]  /*e280*/  LDL R11, [R1+0xe84] ;  /* 0x000e8400010b7983 */ /* 0x000f220000100800 */
[----:B------:R-:W-:Y:S02]  /*e290*/  @!P4 IMAD.MOV R58, RZ, RZ, -R58 ;  /* 0x000000ffff3ac224 */ /* 0x000fe400078e0a3a */
[----:B------:R-:W-:-:S04]  /*e2a0*/  @!P5 IMAD.MOV R59, RZ, RZ, -R59 ;  /* 0x000000ffff3bd224 */ /* 0x000fc800078e0a3b */
[----:B------:R-:W-:-:S03]  /*e2b0*/  @!P2 IMAD.MOV R56, RZ, RZ, -R56 ;  /* 0x000000ffff38a224 */ /* 0x000fc600078e0a38 */
        /* <DEDUP_REMOVED lines=9> */
[----:B------:R-:W-:-:S04]  /*e350*/  @!P4 IMAD.MOV R62, RZ, RZ, -R62 ;  /* 0x000000ffff3ec224 */ /* 0x000fc800078e0a3e */
[----:B------:R-:W-:Y:S01]  /*e360*/  @!P5 IMAD.MOV R63, RZ, RZ, -R63 ;  /* 0x000000ffff3fd224 */ /* 0x000fe200078e0a3f */
[----:B----4-:R-:W-:Y:S02]  /*e370*/  ISETP.GE.AND P4, PT, R2, RZ, PT ;  /* 0x000000ff0200720c */ /* 0x010fe40003f86270 */
[----:B------:R-:W4:Y:S01]  /*e380*/  LDL R2, [R1+0xef4] ;  /* 0x000ef40001027983 */ /* 0x000f220000100800 */
[----:B------:R-:W-:-:S03]  /*e390*/  ISETP.GE.AND P5, PT, R95, RZ, PT ;  /* 0x000000ff5f00720c */ /* 0x000fc60003fa6270 */
        /* <DEDUP_REMOVED lines=12> */
[----:B------:R-:W4:Y:S11]  /*e460*/  LDL R114, [R1+0xe30] ;  /* 0x000e300001727983 */ /* 0x000f360000100800 */
[----:B------:R-:W-:Y:S01]  /*e470*/  @!P3 IMAD.MOV R69, RZ, RZ, -R69 ;  /* 0x000000ffff45b224 */ /* 0x000fe200078e0a45 */
[----:B--2---:R-:W-:-:S02]  /*e480*/  ISETP.GE.AND P2, PT, R125, RZ, PT ;  /* 0x000000ff7d00720c */ /* 0x004fc40003f46270 */
[----:B------:R-:W2:Y:S01]  /*e490*/  LDL R125, [R1+0xddc] ;  /* 0x000ddc00017d7983 */ /* 0x000ea20000100800 */
[----:B------:R-:W-:-:S03]  /*e4a0*/  ISETP.GE.AND P4, PT, R115, RZ, PT ;  /* 0x000000ff7300720c */ /* 0x000fc60003f86270 */
[----:B------:R-:W2:Y:S01]  /*e4b0*/  LDL R115, [R1+0xf10] ;  /* 0x000f100001737983 */ /* 0x000ea20000100800 */
[----:B---3--:R-:W-:-:S03]  /*e4c0*/  ISETP.GE.AND P5, PT, R99, RZ, PT ;  /* 0x000000ff6300720c */ /* 0x008fc60003fa6270 */
[----:B------:R-:W3:Y:S10]  /*e4d0*/  LDL R99, [R1+0xe0c] ;  /* 0x000e0c0001637983 */ /* 0x000ef40000100800 */
[----:B------:R-:W-:Y:S01]  /*e4e0*/  @!P5 IMAD.MOV R71, RZ, RZ, -R71 ;  /* 0x000000ffff47d224 */ /* 0x000fe200078e0a47 */
[----:B----4-:R-:W-:-:S02]  /*e4f0*/  ISETP.GE.AND P3, PT, R2, RZ, PT ;  /* 0x000000ff0200720c */ /* 0x010fc40003f66270 */
[----:B------:R-:W4:Y:S01]  /*e500*/  LDL R2, [R1+0xef0] ;  /* 0x000ef00001027983 */ /* 0x000f220000100800 */
[----:B------:R-:W-:-:S03]  /*e510*/  ISETP.GE.AND P5, PT, R95, RZ, PT ;  /* 0x000000ff5f00720c */ /* 0x000fc60003fa6270 */
[----:B------:R-:W4:Y:S01]  /*e520*/  LDL R95, [R1+0xec4] ;  /* 0x000ec400015f7983 */ /* 0x000f220000100800 */
[----:B------:R-:W-:Y:S01]  /*e530*/  @!P2 IMAD.MOV R68, RZ, RZ, -R68 ;  /* 0x000000ffff44a224 */ /* 0x000fe200078e0a44 */
[----:B------:R-:W-:Y:S01]  /*e540*/  ISETP.GE.AND P2, PT, R3, RZ, PT ;  /* 0x000000ff0300720c */ /* 0x000fe20003f46270 */
[----:B------:R-:W-:Y:S01]  /*e550*/  @!P4 IMAD.MOV R70, RZ, RZ, -R70 ;  /* 0x000000ffff46c224 */ /* 0x000fe200078e0a46 */
[----:B------:R-:W4:Y:S01]  /*e560*/  LDL R3, [R1+0xf0c] ;  /* 0x000f0c0001037983 */ /* 0x000f220000100800 */
[----:B------:R-:W-:-:S03]  /*e570*/  ISETP.GE.AND P4, PT, R11, RZ, PT ;  /* 0x000000ff0b00720c */ /* 0x000fc60003f86270 */
[----:B------:R-:W4:Y:S01]  /*e580*/  LDL R11, [R1+0xe74] ;  /* 0x000e7400010b7983 */ /* 0x000f220000100800 */
[----:B------:R-:W-:Y:S02]  /*e590*/  @!P3 IMAD.MOV R73, RZ, RZ, -R73 ;  /* 0x000000ffff49b224 */ /* 0x000fe400078e0a49 */
[----:B------:R-:W-:-:S04]  /*e5a0*/  @!P5 IMAD.MOV R75, RZ, RZ, -R75 ;  /* 0x000000ffff4bd224 */ /* 0x000fc800078e0a4b */
[----:B------:R-:W-:Y:S01]  /*e5b0*/  @!P2 IMAD.MOV R72, RZ, RZ, -R72 ;  /* 0x000000ffff48a224 */ /* 0x000fe200078e0a48 */
[----:B------:R-:W-:Y:S02]  /*e5c0*/  ISETP.GE.AND P3, PT, R114, RZ, PT ;  /* 0x000000ff7200720c */ /* 0x000fe40003f66270 */
[----:B------:R-:W-:Y:S01]  /*e5d0*/  @!P4 IMAD.MOV R74, RZ, RZ, -R74 ;  /* 0x000000ffff4ac224 */ /* 0x000fe200078e0a4a */
[----:B------:R-:W4:Y:S01]  /*e5e0*/  LDL R114, [R1+0xea4] ;  /* 0x000ea40001727983 */ /* 0x000f220000100800 */
[----:B--2---:R-:W-:-:S03]  /*e5f0*/  ISETP.GE.AND P2, PT, R125, RZ, PT ;  /* 0x000000ff7d00720c */ /* 0x004fc60003f46270 */
[----:B------:R-:W2:Y:S01]  /*e600*/  LDL R125, [R1+0xe28] ;  /* 0x000e2800017d7983 */ /* 0x000ea20000100800 */
[----:B------:R-:W-:-:S03]  /*e610*/  ISETP.GE.AND P4, PT, R115, RZ, PT ;  /* 0x000000ff7300720c */ /* 0x000fc60003f86270 */
[----:B------:R-:W2:Y:S01]  /*e620*/  LDL R115, [R1+0xe08] ;  /* 0x000e080001737983 */ /* 0x000ea20000100800 */
[----:B---3--:R-:W-:-:S05]  /*e630*/  ISETP.GE.AND P5, PT, R99, RZ, PT ;  /* 0x000000ff6300720c */ /* 0x008fca0003fa6270 */
[----:B------:R-:W-:Y:S01]  /*e640*/  @!P2 IMAD.MOV R76, RZ, RZ, -R76 ;  /* 0x000000ffff4ca224 */ /* 0x000fe200078e0a4c */
[----:B------:R-:W3:Y:S07]  /*e650*/  LDL R99, [R1+0xe04] ;  /* 0x000e040001637983 */ /* 0x000eee0000100800 */
        /* <DEDUP_REMOVED lines=8> */
[----:B------:R-:W4:Y:S01]  /*e6e0*/  LDL R3, [R1+0xda0] ;  /* 0x000da00001037983 */ /* 0x000f220000100800 */
[----:B------:R-:W-:Y:S02]  /*e6f0*/  ISETP.GE.AND P4, PT, R11, RZ, PT ;  /* 0x000000ff0b00720c */ /* 0x000fe40003f86270 */
[----:B------:R-:W-:Y:S01]  /*e700*/  @!P2 IMAD.MOV R80, RZ, RZ, -R80 ;  /* 0x000000ffff50a224 */ /* 0x000fe200078e0a50 */
[----:B------:R-:W4:Y:S07]  /*e710*/  LDL R11, [R1+0xea0] ;  /* 0x000ea000010b7983 */ /* 0x000f2e0000100800 */
[----:B------:R-:W-:Y:S01]  /*e720*/  @!P3 IMAD.MOV R81, RZ, RZ, -R81 ;  /* 0x000000ffff51b224 */ /* 0x000fe200078e0a51 */
[----:B------:R-:W-:-:S02]  /*e730*/  ISETP.GE.AND P3, PT, R114, RZ, PT ;  /* 0x000000ff7200720c */ /* 0x000fc40003f66270 */
[----:B------:R-:W-:Y:S01]  /*e740*/  @!P4 IMAD.MOV R82, RZ, RZ, -R82 ;  /* 0x000000ffff52c224 */ /* 0x000fe200078e0a52 */
[----:B------:R-:W4:Y:S01]  /*e750*/  LDL R114, [R1+0xd98] ;  /* 0x000d980001727983 */ /* 0x000f220000100800 */
[----:B------:R-:W-:Y:S01]  /*e760*/  @!P5 IMAD.MOV R83, RZ, RZ, -R83 ;  /* 0x000000ffff53d224 */ /* 0x000fe200078e0a53 */
[----:B--2---:R-:W-:Y:S02]  /*e770*/  ISETP.GE.AND P2, PT, R125, RZ, PT ;  /* 0x000000ff7d00720c */ /* 0x004fe40003f46270 */
[----:B------:R-:W2:Y:S01]  /*e780*/  LDL R125, [R1+0xd64] ;  /* 0x000d6400017d7983 */ /* 0x000ea20000100800 */
[----:B------:R-:W-:-:S03]  /*e790*/  ISETP.GE.AND P4, PT, R115, RZ, PT ;  /* 0x000000ff7300720c */ /* 0x000fc60003f86270 */
[----:B------:R-:W2:Y:S07]  /*e7a0*/  LDL R115, [R1+0xd94] ;  /* 0x000d940001737983 */ /* 0x000eae0000100800 */
[----:B------:R-:W-:-:S03]  /*e7b0*/  @!P2 IMAD.MOV R84, RZ, RZ, -R84 ;  /* 0x000000ffff54a224 */ /* 0x000fc600078e0a54 */
[----:B------:R-:W-:Y:S01]  /*e7c0*/  @!P4 IMAD.MOV R86, RZ, RZ, -R86 ;  /* 0x000000ffff56c224 */ /* 0x000fe200078e0a56 */
[----:B---3--:R-:W-:Y:S02]  /*e7d0*/  ISETP.GE.AND P5, PT, R99, RZ, PT ;  /* 0x000000ff6300720c */ /* 0x008fe40003fa6270 */
[----:B------:R-:W3:Y:S01]  /*e7e0*/  LDL R99, [R1+0xd78] ;  /* 0x000d780001637983 */ /* 0x000ee20000100800 */
[----:B----4-:R-:W-:-:S03]  /*e7f0*/  ISETP.GE.AND P2, PT, R2, RZ, PT ;  /* 0x000000ff0200720c */ /* 0x010fc60003f46270 */
[----:B------:R-:W4:Y:S01]  /*e800*/  LDL R2, [R1+0xd80] ;  /* 0x000d800001027983 */ /* 0x000f220000100800 */
[----:B------:R-:W-:-:S03]  /*e810*/  ISETP.GE.AND P4, PT, R95, RZ, PT ;  /* 0x000000ff5f00720c */ /* 0x000fc60003f86270 */
[----:B------:R-:W4:Y:S01]  /*e820*/  LDL R95, [R1+0xd6c] ;  /* 0x000d6c00015f7983 */ /* 0x000f220000100800 */
[----:B------:R-:W-:Y:S01]  /*e830*/  @!P3 IMAD.MOV R85, RZ, RZ, -R85 ;  /* 0x000000ffff55b224 */ /* 0x000fe200078e0a55 */
[----:B------:R-:W-:Y:S01]  /*e840*/  ISETP.GE.AND P3, PT, R3, RZ, PT ;  /* 0x000000ff0300720c */ /* 0x000fe20003f66270 */
[----:B------:R-:W-:Y:S01]  /*e850*/  @!P5 IMAD.MOV R87, RZ, RZ, -R87 ;  /* 0x000000ffff57d224 */ /* 0x000fe200078e0a57 */
[----:B------:R-:W4:Y:S02]  /*e860*/  LDL R3, [R1+0xd74] ;  /* 0x000d740001037983 */ /* 0x000f240000100800 */
[----:B------:R-:W-:Y:S01]  /*e870*/  @!P2 IMAD.MOV R88, RZ, RZ, -R88 ;  /* 0x000000ffff58a224 */ /* 0x000fe200078e0a58 */
[----:B------:R-:W-:Y:S02]  /*e880*/  ISETP.GE.AND P5, PT, R11, RZ, PT ;  /* 0x000000ff0b00720c */ /* 0x000fe40003fa6270 */
[----:B------:R-:W4:Y:S06]  /*e890*/  LDL R11, [R1+0xd50] ;  /* 0x000d5000010b7983 */ /* 0x000f2c0000100800 */
[----:B------:R-:W-:Y:S01]  /*e8a0*/  @!P3 IMAD.MOV R89, RZ, RZ, -R89 ;  /* 0x000000ffff59b224 */ /* 0x000fe200078e0a59 */
[----:B------:R-:W-:Y:S01]  /*e8b0*/  ISETP.GE.AND P2, PT, R114, RZ, PT ;  /* 0x000000ff7200720c */ /* 0x000fe20003f46270 */
[----:B------:R-:W-:Y:S01]  /*e8c0*/  @!P4 IMAD.MOV R90, RZ, RZ, -R90 ;  /* 0x000000ffff5ac224 */ /* 0x000fe200078e0a5a */
[----:B------:R-:W4:Y:S02]  /*e8d0*/  LDL R114, [R1+0xd58] ;  /* 0x000d580001727983 */ /* 0x000f240000100800 */
[----:B------:R-:W-:-:S09]  /*e8e0*/  @!P5 IMAD.MOV R91, RZ, RZ, -R91 ;  /* 0x000000ffff5bd224 */ /* 0x000fd200078e0a5b */
[----:B------:R-:W-:Y:S01]  /*e8f0*/  @!P2 IMAD.MOV R92, RZ, RZ, -R92 ;  /* 0x000000ffff5ca224 */ /* 0x000fe200078e0a5c */
[----:B--2---:R-:W-:Y:S02]  /*e900*/  ISETP.GE.AND P3, PT, R115, RZ, PT ;  /* 0x000000ff7300720c */ /* 0x004fe40003f66270 */
[----:B------:R-:W-:Y:S01]  /*e910*/  ISETP.GE.AND P2, PT, R125, RZ, PT ;  /* 0x000000ff7d00720c */ /* 0x000fe20003f46270 */
[----:B------:R-:W2:Y:S04]  /*e920*/  LDL R115, [R1+0xd44] ;  /* 0x000d440001737983 */ /* 0x000ea80000100800 */
[----:B------:R-:W2:Y:S06]  /*e930*/  LDL R125, [R1+0xd30] ;  /* 0x000d3000017d7983 */ /* 0x000eac0000100800 */
[----:B------:R-:W-:Y:S01]  /*e940*/  @!P3 IMAD.MOV R93, RZ, RZ, -R93 ;  /* 0x000000ffff5db224 */ /* 0x000fe200078e0a5d */
[----:B---3--:R-:W-:-:S02]  /*e950*/  ISETP.GE.AND P4, PT, R99, RZ, PT ;  /* 0x000000ff6300720c */ /* 0x008fc40003f86270 */
[----:B------:R-:W3:Y:S01]  /*e960*/  LDL R99, [R1+0xd60] ;  /* 0x000d600001637983 */ /* 0x000ee20000100800 */
[----:B----4-:R-:W-:-:S03]  /*e970*/  ISETP.GE.AND P5, PT, R2, RZ, PT ;  /* 0x000000ff0200720c */ /* 0x010fc60003fa6270 */
[----:B------:R-:W4:Y:S01]  /*e980*/  LDL R2, [R1+0xd4c] ;  /* 0x000d4c0001027983 */ /* 0x000f220000100800 */
[----:B------:R-:W-:-:S03]  /*e990*/  ISETP.GE.AND P3, PT, R95, RZ, PT ;  /* 0x000000ff5f00720c */ /* 0x000fc60003f66270 */
[----:B------:R-:W2:Y:S03]  /*e9a0*/  LDL.LU R95, [R1+0x11c4] ;  /* 0x0011c400015f7983 */ /* 0x000ea60000300800 */
[----:B------:R-:W-:Y:S02]  /*e9b0*/  @!P4 IMAD.MOV R94, RZ, RZ, -R94 ;  /* 0x000000ffff5ec224 */ /* 0x000fe400078e0a5e */
[----:B------:R-:W-:Y:S01]  /*e9c0*/  @!P2 IMAD.MOV R96, RZ, RZ, -R96 ;  /* 0x000000ffff60a224 */ /* 0x000fe200078e0a60 */
[----:B------:R-:W-:Y:S02]  /*e9d0*/  ISETP.GE.AND P4, PT, R3, RZ, PT ;  /* 0x000000ff0300720c */ /* 0x000fe40003f86270 */
[----:B------:R-:W4:Y:S02]  /*e9e0*/  LDL R3, [R1+0xd2c] ;  /* 0x000d2c0001037983 */ /* 0x000f240000100800 */
[----:B------:R-:W-:Y:S01]  /*e9f0*/  @!P3 IMAD.MOV R97, RZ, RZ, -R97 ;  /* 0x000000ffff61b224 */ /* 0x000fe200078e0a61 */
[----:B------:R-:W-:-:S02]  /*ea00*/  ISETP.GE.AND P2, PT, R114, RZ, PT ;  /* 0x000000ff7200720c */ /* 0x000fc40003f46270 */
[----:B------:R-:W4:Y:S01]  /*ea10*/  LDL R114, [R1+0xd24] ;  /* 0x000d240001727983 */ /* 0x000f220000100800 */
[----:B---3--:R-:W-:Y:S01]  /*ea20*/  ISETP.GE.AND P3, PT, R99, RZ, PT ;  /* 0x000000ff6300720c */ /* 0x008fe20003f66270 */
[----:B--2---:R-:W-:Y:S01]  /*ea30*/  @!P5 IMAD.MOV R95, RZ, RZ, -R95 ;  /* 0x000000ffff5fd224 */ /* 0x004fe200078e0a5f */
[----:B------:R-:W-:Y:S02]  /*ea40*/  ISETP.GE.AND P5, PT, R11, RZ, PT ;  /* 0x000000ff0b00720c */ /* 0x000fe40003fa6270 */
[----:B------:R-:W2:Y:S04]  /*ea50*/  LDL R11, [R1+0xd18] ;  /* 0x000d1800010b7983 */ /* 0x000ea80000100800 */
[----:B------:R-:W3:Y:S01]  /*ea60*/  LDL.LU R99, [R1+0x11c0] ;  /* 0x0011c00001637983 */ /* 0x000ee20000300800 */
[----:B------:R-:W-:Y:S01]  /*ea70*/  @!P4 IMAD.MOV R98, RZ, RZ, -R98 ;  /* 0x000000ffff62c224 */ /* 0x000fe200078e0a62 */
[----:B------:R-:W-:-:S02]  /*ea80*/  ISETP.GE.AND P4, PT, R115, RZ, PT ;  /* 0x000000ff7300720c */ /* 0x000fc40003f86270 */
[----:B------:R-:W2:Y:S01]  /*ea90*/  LDL R115, [R1+0xd10] ;  /* 0x000d100001737983 */ /* 0x000ea20000100800 */
[----:B------:R-:W-:Y:S01]  /*eaa0*/  @!P3 IMAD.MOV R101, RZ, RZ, -R101 ;  /* 0x000000ffff65b224 */ /* 0x000fe200078e0a65 */
[----:B----4-:R-:W-:Y:S01]  /*eab0*/  ISETP.GE.AND P3, PT, R3, RZ, PT ;  /* 0x000000ff0300720c */ /* 0x010fe20003f66270 */
[----:B------:R-:W-:Y:S01]  /*eac0*/  @!P2 IMAD.MOV R100, RZ, RZ, -R100 ;  /* 0x000000ffff64a224 */ /* 0x000fe200078e0a64 */
[----:B------:R-:W-:Y:S01]  /*ead0*/  ISETP.GE.AND P2, PT, R125, RZ, PT ;  /* 0x000000ff7d00720c */ /* 0x000fe20003f46270 */
[----:B---3--:R-:W-:Y:S01]  /*eae0*/  @!P5 IMAD.MOV R99, RZ, RZ, -R99 ;  /* 0x000000ffff63d224 */ /* 0x008fe200078e0a63 */
[----:B------:R-:W-:-:S09]  /*eaf0*/  ISETP.GE.AND P5, PT, R2, RZ, PT ;  /* 0x000000ff0200720c */ /* 0x000fd20003fa6270 */
[----:B------:R-:W-:Y:S01]  /*eb00*/  @!P3 IMAD.MOV R105, RZ, RZ, -R105 ;  /* 0x000000ffff69b224 */ /* 0x000fe200078e0a69 */
[----:B------:R-:W3:Y:S01]  /*eb10*/  LDL R2, [R1+0xd04] ;  /* 0x000d040001027983 */ /* 0x000ee20000100800 */
[----:B------:R-:W-:Y:S01]  /*eb20*/  @!P4 IMAD.MOV R102, RZ, RZ, -R102 ;  /* 0x000000ffff66c224 */ /* 0x000fe200078e0a66 */
[----:B------:R-:W0:Y:S02]  /*eb30*/  LDC R125, c[0x0][0x3a0] ;  /* 0x0000e800ff7d7b82 */ /* 0x000e240000000800 */
[----:B------:R4:W-:Y:S04]  /*eb40*/  STL [R1+0xfd8], R101 ;  /* 0x000fd86501007387 */ /* 0x0009e80000100800 */
[----:B----4-:R-:W4:Y:S01]  /*eb50*/  LDL R101, [R1+0xd14] ;  /* 0x000d140001657983 */ /* 0x010f220000100800 */
[----:B------:R-:W-:Y:S01]  /*eb60*/  @!P5 IMAD.MOV R103, RZ, RZ, -R103 ;  /* 0x000000ffff67d224 */ /* 0x000fe200078e0a67 */
[----:B--2---:R-:W-:Y:S01]  /*eb70*/  ISETP.GE.AND P3, PT, R115, RZ, PT ;  /* 0x000000ff7300720c */ /* 0x004fe20003f66270 */
[----:B------:R-:W-:Y:S01]  /*eb80*/  @!P2 IMAD.MOV R104, RZ, RZ, -R104 ;  /* 0x000000ffff68a224 */ /* 0x000fe200078e0a68 */
[----:B------:R-:W-:-:S02]  /*eb90*/  ISETP.GE.AND P2, PT, R114, RZ, PT ;  /* 0x000000ff7200720c */ /* 0x000fc40003f46270 */
[----:B------:R2:W-:Y:S04]  /*eba0*/  STL [R1+0xfdc], R103 ;  /* 0x000fdc6701007387 */ /* 0x0005e80000100800 */
[----:B--2---:R-:W2:Y:S04]  /*ebb0*/  LDL R103, [R1+0xd00] ;  /* 0x000d000001677983 */ /* 0x004ea80000100800 */
[----:B------:R1:W-:Y:S04]  /*ebc0*/  STL [R1+0xfe0], R105 ;  /* 0x000fe06901007387 */ /* 0x0003e80000100800 */
[----:B------:R-:W2:Y:S04]  /*ebd0*/  LDL R114, [R1+0x9a0] ;  /* 0x0009a00001727983 */ /* 0x000ea80000100800 */
[----:B------:R-:W2:Y:S01]  /*ebe0*/  LDL R115, [R1+0x9a4] ;  /* 0x0009a40001737983 */ /* 0x000ea20000100800 */
[----:B------:R-:W-:-:S03]  /*ebf0*/  ISETP.GE.AND P5, PT, R11, RZ, PT ;  /* 0x000000ff0b00720c */ /* 0x000fc60003fa6270 */
[----:B-1----:R-:W2:Y:S04]  /*ec00*/  LDL R105, [R1+0xcf0] ;  /* 0x000cf00001697983 */ /* 0x002ea80000100800 */
[----:B------:R-:W2:Y:S06]  /*ec10*/  LDL R11, [R1+0xce8] ;  /* 0x000ce800010b7983 */ /* 0x000eac0000100800 */
[----:B------:R-:W-:Y:S01]  /*ec20*/  @!P5 IMAD.MOV R107, RZ, RZ, -R107 ;  /* 0x000000ffff6bd224 */ /* 0x000fe200078e0a6b */
[----:B------:R-:W1:Y:S01]  /*ec30*/  S2R R3, SR_TID.X ;  /* 0x0000000000037919 */ /* 0x000e620000002100 */
[----:B----4-:R-:W-:-:S13]  /*ec40*/  ISETP.GE.AND P4, PT, R101, RZ, PT ;  /* 0x000000ff6500720c */ /* 0x010fda0003f86270 */
[----:B------:R-:W-:Y:S01]  /*ec50*/  @!P4 IMAD.MOV R106, RZ, RZ, -R106 ;  /* 0x000000ffff6ac224 */ /* 0x000fe200078e0a6a */
[----:B---3--:R-:W-:Y:S02]  /*ec60*/  ISETP.GE.AND P4, PT, R2, RZ, PT ;  /* 0x000000ff0200720c */ /* 0x008fe40003f86270 */
[----:B------:R-:W3:Y:S04]  /*ec70*/  LDL R2, [R1+0xce0] ;  /* 0x000ce00001027983 */ /* 0x000ee80000100800 */
[----:B------:R4:W-:Y:S04]  /*ec80*/  STL [R1+0xfe4], R107 ;  /* 0x000fe46b01007387 */ /* 0x0009e80000100800 */
[----:B----4-:R-:W4:Y:S01]  /*ec90*/  LDL R107, [R1+0xcf4] ;  /* 0x000cf400016b7983 */ /* 0x010f220000100800 */
[----:B-1----:R-:W-:-:S04]  /*eca0*/  SHF.R.U32.HI R3, RZ, 0x7, R3 ;  /* 0x00000007ff037819 */ /* 0x002fc80000011603 */
[----:B------:R-:W-:Y:S01]  /*ecb0*/  SGXT.U32 R3, R3, 0x1 ;  /* 0x000000010303781a */ /* 0x000fe20000000000 */
[----:B------:R-:W-:-:S03]  /*ecc0*/  @!P2 IMAD.MOV R108, RZ, RZ, -R108 ;  /* 0x000000ffff6ca224 */ /* 0x000fc600078e0a6c */
[----:B------:R-:W-:-:S04]  /*ecd0*/  LOP3.LUT R101, R3, 0x5e, RZ, 0xfc, !PT ;  /* 0x0000005e03657812 */ /* 0x000fc800078efcff */
[----:B0-----:R-:W-:Y:S02]  /*ece0*/  ISETP.LT.AND P2, PT, R101, R125, P0 ;  /* 0x0000007d6500720c */ /* 0x001fe40000741270 */
[----:B------:R-:W-:Y:S01]  /*ecf0*/  PRMT R3, RZ, 0x7610, R3 ;  /* 0x00007610ff037816 */ /* 0x000fe20000000003 */
[----:B------:R-:W-:Y:S01]  /*ed00*/  @!P3 IMAD.MOV R109, RZ, RZ, -R109 ;  /* 0x000000ffff6db224 */ /* 0x000fe200078e0a6d */
[----:B--2---:R-:W-:Y:S01]  /*ed10*/  ISETP.GE.AND P5, PT, R103, RZ, PT ;  /* 0x000000ff6700720c */ /* 0x004fe20003fa6270 */
[----:B------:R-:W2:Y:S01]  /*ed20*/  LDL R125, [R1+0xcf8] ;  /* 0x000cf800017d7983 */ /* 0x000ea20000100800 */
[----:B------:R-:W-:Y:S02]  /*ed30*/  @!P6 IMAD.MOV R38, RZ, RZ, -R38 ;  /* 0x000000ffff26e224 */ /* 0x000fe400078e0a26 */
[----:B------:R-:W-:Y:S01]  /*ed40*/  @!P4 IMAD.MOV R110, RZ, RZ, -R110 ;  /* 0x000000ffff6ec224 */ /* 0x000fe200078e0a6e */
[----:B------:R-:W2:Y:S04]  /*ed50*/  LDL R103, [R1+0xcd8] ;  /* 0x000cd80001677983 */ /* 0x000ea80000100800 */
[-C--:B------:R-:W-:Y:S01]  /*ed60*/  @P2 LOP3.LUT R115, R115, R114.reuse, RZ, 0x3c, !PT ;  /* 0x0000007273732212 */ /* 0x080fe200078e3cff */
[----:B------:R-:W2:Y:S03]  /*ed70*/  LDL R101, [R1+0xcd0] ;  /* 0x000cd00001657983 */ /* 0x000ea60000100800 */
[----:B------:R-:W-:-:S04]  /*ed80*/  @P2 LOP3.LUT R114, R115, R114, RZ, 0x3c, !PT ;  /* 0x0000007273722212 */ /* 0x000fc800078e3cff */
[----:B------:R-:W-:-:S05]  /*ed90*/  @P2 LOP3.LUT R115, R115, R114, RZ, 0x3c, !PT ;  /* 0x0000007273732212 */ /* 0x000fca00078e3cff */
[----:B------:R-:W2:Y:S01]  /*eda0*/  @P2 LDG.E.U8 R3, desc[UR22][R114.64] ;  /* 0x0000001672032981 */ /* 0x000ea2000c1e1100 */
[----:B------:R-:W-:Y:S01]  /*edb0*/  @!P5 IMAD.MOV R111, RZ, RZ, -R111 ;  /* 0x000000ffff6fd224 */ /* 0x000fe200078e0a6f */
[----:B------:R-:W-:Y:S02]  /*edc0*/  ISETP.GE.AND P5, PT, R105, RZ, PT ;  /* 0x000000ff6900720c */ /* 0x000fe40003fa6270 */
[----:B------:R-:W-:Y:S01]  /*edd0*/  STL [R1+0xfe8], R109 ;  /* 0x000fe86d01007387 */ /* 0x000fe20000100800 */
[----:B------:R-:W-:-:S03]  /*ede0*/  ISETP.GE.AND P6, PT, R11, RZ, PT ;  /* 0x000000ff0b00720c */ /* 0x000fc60003fc6270 */
[----:B------:R0:W-:Y:S04]  /*edf0*/  STL [R1+0xfec], R111 ;  /* 0x000fec6f01007387 */ /* 0x0001e80000100800 */
[----:B------:R-:W2:Y:S04]  /*ee00*/  LDL R105, [R1+0xcb8] ;  /* 0x000cb80001697983 */ /* 0x000ea80000100800 */
[----:B------:R-:W2:Y:S04]  /*ee10*/  LDL R11, [R1+0xcb0] ;  /* 0x000cb000010b7983 */ /* 0x000ea80000100800 */
[----:B0-----:R-:W2:Y:S01]  /*ee20*/  LDL R111, [R1+0xcc8] ;  /* 0x000cc800016f7983 */ /* 0x001ea20000100800 */
[----:B----4-:R-:W-:-:S03]  /*ee30*/  ISETP.GE.AND P4, PT, R107, RZ, PT ;  /* 0x000000ff6b00720c */ /* 0x010fc60003f86270 */
[----:B------:R-:W4:Y:S04]  /*ee40*/  LDL R107, [R1+0xcc0] ;  /* 0x000cc000016b7983 */ /* 0x000f280000100800 */
[----:B------:R-:W4:Y:S01]  /*ee50*/  LDL.LU.64 R114, [R1+0x11b8] ;  /* 0x0011b80001727983 */ /* 0x000f220000300a00 */
[----:B---3--:R-:W-:Y:S02]  /*ee60*/  ISETP.GE.AND P2, PT, R2, RZ, PT ;  /* 0x000000ff0200720c */ /* 0x008fe40003f46270 */
[----:B------:R-:W0:Y:S03]  /*ee70*/  S2R R2, SR_TID.X ;  /* 0x0000000000027919 */ /* 0x000e260000002100 */
[----:B------:R-:W-:Y:S01]  /*ee80*/  @!P4 IMAD.MOV R113, RZ, RZ, -R113 ;  /* 0x000000ffff71c224 */ /* 0x000fe200078e0a71 */
[----:B--2---:R-:W-:-:S02]  /*ee90*/  ISETP.GE.AND P3, PT, R125, RZ, PT ;  /* 0x000000ff7d00720c */ /* 0x004fc40003f66270 */
[----:B------:R-:W1:Y:S01]  /*eea0*/  LDC R125, c[0x0][0x3a0] ;  /* 0x0000e800ff7d7b82 */ /* 0x000e620000000800 */
[----:B------:R2:W-:Y:S02]  /*eeb0*/  STL [R1+0xd0], R3 ;  /* 0x0000d00301007387 */ /* 0x0005e40000100800 */
[----:B--2---:R-:W2:Y:S01]  /*eec0*/  S2R R3, SR_TID.X ;  /* 0x0000000000037919 */ /* 0x004ea20000002100 */
[----:B------:R-:W-:Y:S01]  /*eed0*/  ISETP.GE.AND P4, PT, R103, RZ, PT ;  /* 0x000000ff6700720c */ /* 0x000fe20003f86270 */
[----:B------:R-:W-:Y:S01]  /*eee0*/  STL [R1+0xff0], R113 ;  /* 0x000ff07101007387 */ /* 0x000fe20000100800 */
[----:B------:R-:W-:-:S03]  /*eef0*/  @!P2 IMAD.MOV R116, RZ, RZ, -R116 ;  /* 0x000000ffff74a224 */ /* 0x000fc600078e0a74 */
[----:B------:R-:W3:Y:S01]  /*ef00*/  LDL R103, [R1+0xca8] ;  /* 0x000ca80001677983 */ /* 0x000ee20000100800 */
[----:B------:R-:W-:Y:S02]  /*ef10*/  PRMT R109, RZ, 0x7610, R109 ;  /* 0x00007610ff6d7816 */ /* 0x000fe4000000006d */
[----:B0-----:R-:W-:Y:S01]  /*ef20*/  LOP3.LUT R2, R2, 0x7f, RZ, 0xc0, !PT ;  /* 0x0000007f02027812 */ /* 0x001fe200078ec0ff */
[----:B------:R-:W-:Y:S01]  /*ef30*/  @!P3 IMAD.MOV R112, RZ, RZ, -R112 ;  /* 0x000000ffff70b224 */ /* 0x000fe200078e0a70 */
[----:B------:R-:W-:-:S03]  /*ef40*/  ISETP.NE.AND P3, PT, RZ, UR4, PT ;  /* 0x00000004ff007c0c */ /* 0x000fc6000bf65270 */
[----:B------:R-:W-:Y:S01]  /*ef50*/  @!P4 IMAD.MOV R117, RZ, RZ, -R117 ;  /* 0x000000ffff75c224 */ /* 0x000fe200078e0a75 */
[----:B------:R-:W-:Y:S02]  /*ef60*/  ISETP.GE.AND P4, PT, R105, RZ, PT ;  /* 0x000000ff6900720c */ /* 0x000fe40003f86270 */
[----:B--2---:R-:W-:-:S04]  /*ef70*/  SHF.R.U32.HI R3, RZ, 0x7, R3 ;  /* 0x00000007ff037819 */ /* 0x004fc80000011603 */
[----:B------:R-:W-:-:S04]  /*ef80*/  SGXT.U32 R3, R3, 0x1 ;  /* 0x000000010303781a */ /* 0x000fc80000000000 */
[----:B------:R-:W-:Y:S01]  /*ef90*/  LOP3.LUT R105, R3, 0x76, RZ, 0xfc, !PT ;  /* 0x0000007603697812 */ /* 0x000fe200078efcff */
[----:B----4-:R-:W-:Y:S01]  /*efa0*/  @!P5 IMAD.MOV R114, RZ, RZ, -R114 ;  /* 0x000000ffff72d224 */ /* 0x010fe200078e0a72 */
[----:B------:R-:W-:Y:S02]  /*efb0*/  ISETP.GE.AND P5, PT, R101, RZ, PT ;  /* 0x000000ff6500720c */ /* 0x000fe40003fa6270 */
[----:B------:R-:W2:Y:S01]  /*efc0*/  LDL R101, [R1+0xca4] ;  /* 0x000ca40001657983 */ /* 0x000ea20000100800 */
[----:B------:R-:W-:-:S03]  /*efd0*/  ISETP.GE.AND P2, PT, R107, RZ, PT ;  /* 0x000000ff6b00720c */ /* 0x000fc60003f46270 */
[----:B------:R0:W-:Y:S07]  /*efe0*/  STL.S16 [R1+0xcc], R109 ;  /* 0x0000cc6d01007387 */ /* 0x0001ee0000100600 */
[----:B------:R-:W-:Y:S01]  /*eff0*/  @!P5 IMAD.MOV R118, RZ, RZ, -R118 ;  /* 0x000000ffff76d224 */ /* 0x000fe200078e0a76 */
[----:B------:R-:W-:Y:S02]  /*f000*/  ISETP.GE.AND P5, PT, R11, RZ, PT ;  /* 0x000000ff0b00720c */ /* 0x000fe40003fa6270 */
[----:B------:R-:W-:Y:S01]  /*f010*/  LOP3.LUT R11, RZ, UR4, RZ, 0x33, !PT ;  /* 0x00000004ff0b7c12 */ /* 0x000fe2000f8e33ff */
[----:B------:R-:W-:Y:S01]  /*f020*/  @!P2 IMAD.MOV R120, RZ, RZ, -R120 ;  /* 0x000000ffff78a224 */ /* 0x000fe200078e0a78 */
[----:B------:R-:W-:Y:S01]  /*f030*/  STL [R1+0xf70], R2 ;  /* 0x000f700201007387 */ /* 0x000fe20000100800 */
[----:B-1----:R-:W-:Y:S01]  /*f040*/  ISETP.LT.AND P2, PT, R2, R125, P0 ;  /* 0x0000007d0200720c */ /* 0x002fe20000741270 */
[----:B------:R-:W-:Y:S01]  /*f050*/  @!P6 IMAD.MOV R115, RZ, RZ, -R115 ;  /* 0x000000ffff73e224 */ /* 0x000fe200078e0a73 */
[C---:B0-----:R-:W-:Y:S01]  /*f060*/  LOP3.LUT R109, R3.reuse, 0x66, RZ, 0xfc, !PT ;  /* 0x00000066036d7812 */ /* 0x041fe200078efcff */
[----:B------:R0:W-:Y:S01]  /*f070*/  STL [R1+0x10a8], R2 ;  /* 0x0010a80201007387 */ /* 0x0001e20000100800 */
[C---:B------:R-:W-:Y:S01]  /*f080*/  LOP3.LUT R107, R3.reuse, 0x6e, RZ, 0xfc, !PT ;  /* 0x0000006e036b7812 */ /* 0x040fe200078efcff */
[----:B------:R-:W-:Y:S01]  /*f090*/  @!P4 IMAD.MOV R121, RZ, RZ, -R121 ;  /* 0x000000ffff79c224 */ /* 0x000fe200078e0a79 */
[----:B------:R-:W-:Y:S01]  /*f0a0*/  LOP3.LUT R3, R3, 0x7e, RZ, 0xfc, !PT ;  /* 0x0000007e03037812 */ /* 0x000fe200078efcff */
[----:B------:R-:W1:Y:S01]  /*f0b0*/  LDCU UR4, c[0x0][0x3b0] ;  /* 0x00007600ff0477ac */ /* 0x000e620008000800 */
[----:B0-----:R-:W-:-:S02]  /*f0c0*/  SEL R2, R11, R8, !P3 ;  /* 0x000000080b027207 */ /* 0x001fc40005800000 */
[----:B------:R-:W4:Y:S01]  /*f0d0*/  LDL.LU R8, [R1+0x11b4] ;  /* 0x0011b40001087983 */ /* 0x000f220000300800 */
[----:B------:R-:W-:-:S03]  /*f0e0*/  SEL R3, R11, R7, !P3 ;  /* 0x000000070b037207 */ /* 0x000fc60005800000 */
[----:B------:R-:W4:Y:S01]  /*f0f0*/  LDL.LU R7, [R1+0x11b0] ;  /* 0x0011b00001077983 */ /* 0x000f220000300800 */
[----:B------:R-:W-:Y:S01]  /*f100*/  @!P5 IMAD.MOV R122, RZ, RZ, -R122 ;  /* 0x000000ffff7ad224 */ /* 0x000fe200078e0a7a */
[----:B------:R-:W-:Y:S02]  /*f110*/  ISETP.GE.AND P6, PT, R111, RZ, PT ;  /* 0x000000ff6f00720c */ /* 0x000fe40003fc6270 */
[----:B---3--:R-:W-:Y:S01]  /*f120*/  ISETP.GE.AND P4, PT, R103, RZ, PT ;  /* 0x000000ff6700720c */ /* 0x008fe20003f86270 */
[----:B------:R-:W-:Y:S01]  /*f130*/  IMAD R103, R2, UR6, RZ ;  /* 0x0000000602677c24 */ /* 0x000fe2000f8e02ff */
[C---:B------:R-:W-:Y:S02]  /*f140*/  SEL R10, R11.reuse, R10, !P3 ;  /* 0x0000000a0b0a7207 */ /* 0x040fe40005800000 */
[C---:B------:R-:W-:Y:S02]  /*f150*/  SEL R9, R11.reuse, R9, !P3 ;  /* 0x000000090b097207 */ /* 0x040fe40005800000 */
[----:B------:R-:W-:-:S05]  /*f160*/  SEL R0, R11, R0, !P3 ;  /* 0x000000000b007207 */ /* 0x000fca0005800000 */
[----:B------:R-:W-:Y:S01]  /*f170*/  @!P6 IMAD.MOV R119, RZ, RZ, -R119 ;  /* 0x000000ffff77e224 */ /* 0x000fe200078e0a77 */
[C---:B------:R-:W-:Y:S02]  /*f180*/  SEL R5, R11.reuse, R5, !P3 ;  /* 0x000000050b057207 */ /* 0x040fe40005800000 */
[C---:B------:R-:W-:Y:S01]  /*f190*/  SEL R4, R11.reuse, R4, !P3 ;  /* 0x000000040b047207 */ /* 0x040fe20005800000 */
[----:B------:R-:W-:Y:S01]  /*f1a0*/  STL [R1+0x2c], R103 ;  /* 0x00002c6701007387 */ /* 0x000fe20000100800 */
[C---:B------:R-:W-:Y:S01]  /*f1b0*/  SEL R6, R11.reuse, R6, !P3 ;  /* 0x000000060b067207 */ /* 0x040fe20005800000 */
[----:B------:R-:W-:Y:S02]  /*f1c0*/  @!P4 IMAD.MOV R123, RZ, RZ, -R123 ;  /* 0x000000ffff7bc224 */ /* 0x000fe400078e0a7b */
[----:B------:R-:W-:Y:S01]  /*f1d0*/  STL [R1+0xff4], R40 ;  /* 0x000ff42801007387 */ /* 0x000fe20000100800 */
[----:B------:R-:W-:Y:S01]  /*f1e0*/  IMAD R2, R0, UR6, RZ ;  /* 0x0000000600027c24 */ /* 0x000fe2000f8e02ff */
[----:B------:R-:W-:Y:S01]  /*f1f0*/  SEL R12, R11, R12, !P3 ;  /* 0x0000000c0b0c7207 */ /* 0x000fe20005800000 */
[----:B------:R-:W-:Y:S01]  /*f200*/  IMAD R125, R5, UR6, RZ ;  /* 0x00000006057d7c24 */ /* 0x000fe2000f8e02ff */
[----:B------:R-:W-:Y:S01]  /*f210*/  STL [R1+0xff8], R42 ;  /* 0x000ff82a01007387 */ /* 0x000fe20000100800 */
[----:B------:R-:W-:Y:S01]  /*f220*/  IMAD R0, R4, UR6, RZ ;  /* 0x0000000604007c24 */ /* 0x000fe2000f8e02ff */
[----:B------:R-:W-:-:S02]  /*f230*/  SEL R13, R11, R13, !P3 ;  /* 0x0000000d0b0d7207 */ /* 0x000fc40005800000 */
[----:B------:R-:W-:Y:S01]  /*f240*/  STL [R1+0xffc], R44 ;  /* 0x000ffc2c01007387 */ /* 0x000fe20000100800 */
[C---:B------:R-:W-:Y:S01]  /*f250*/  SEL R14, R11.reuse, R14, !P3 ;  /* 0x0000000e0b0e7207 */ /* 0x040fe20005800000 */
[----:B------:R-:W-:Y:S01]  /*f260*/  IMAD R6, R6, UR6, RZ ;  /* 0x0000000606067c24 */ /* 0x000fe2000f8e02ff */
[C---:B------:R-:W-:Y:S01]  /*f270*/  SEL R15, R11.reuse, R15, !P3 ;  /* 0x0000000f0b0f7207 */ /* 0x040fe20005800000 */
[----:B------:R4:W-:Y:S01]  /*f280*/  STL [R1+0x1000], R11 ;  /* 0x0010000b01007387 */ /* 0x0009e20000100800 */
[C---:B------:R-:W-:Y:S02]  /*f290*/  SEL R16, R11.reuse, R16, !P3 ;  /* 0x000000100b107207 */ /* 0x040fe40005800000 */
[C---:B------:R-:W-:Y:S02]  /*f2a0*/  SEL R17, R11.reuse, R17, !P3 ;  /* 0x000000110b117207 */ /* 0x040fe40005800000 */
[C---:B------:R-:W-:Y:S02]  /*f2b0*/  SEL R18, R11.reuse, R18, !P3 ;  /* 0x000000120b127207 */ /* 0x040fe40005800000 */
[----:B------:R-:W-:-:S02]  /*f2c0*/  SEL R19, R11, R19, !P3 ;  /* 0x000000130b137207 */ /* 0x000fc40005800000 */
[C---:B------:R-:W-:Y:S02]  /*f2d0*/  SEL R20, R11.reuse, R20, !P3 ;  /* 0x000000140b147207 */ /* 0x040fe40005800000 */
[C---:B------:R-:W-:Y:S02]  /*f2e0*/  SEL R21, R11.reuse, R21, !P3 ;  /* 0x000000150b157207 */ /* 0x040fe40005800000 */
        /* <DEDUP_REMOVED lines=93> */
[----:B------:R-:W-:Y:S01]  /*f8c0*/  SEL R123, R11, R123, !P3 ;  /* 0x0000007b0b7b7207 */ /* 0x000fe20005800000 */
[----:B------:R-:W-:Y:S01]  /*f8d0*/  IMAD R13, R13, UR6, RZ ;  /* 0x000000060d0d7c24 */ /* 0x000fe2000f8e02ff */
[----:B--2---:R-:W-:Y:S01]  /*f8e0*/  ISETP.GE.AND P5, PT, R101, RZ, PT ;  /* 0x000000ff6500720c */ /* 0x004fe20003fa6270 */
[----:B------:R-:W-:-:S02]  /*f8f0*/  IMAD R101, R10, UR6, RZ ;  /* 0x000000060a657c24 */ /* 0x000fc4000f8e02ff */
[----:B------:R-:W-:Y:S02]  /*f900*/  IMAD R10, R9, UR6, RZ ;  /* 0x00000006090a7c24 */ /* 0x000fe4000f8e02ff */
[----:B------:R-:W-:Y:S01]  /*f910*/  IMAD R9, R3, UR6, RZ ;  /* 0x0000000603097c24 */ /* 0x000fe2000f8e02ff */
[----:B------:R-:W-:-:S07]  /*f920*/  SEL R3, R11, R40, !P3 ;  /* 0x000000280b037207 */ /* 0x000fce0005800000 */
[----:B------:R-:W-:-:S05]  /*f930*/  @!P5 IMAD.MOV R124, RZ, RZ, -R124 ;  /* 0x000000ffff7cd224 */ /* 0x000fca00078e0a7c */
[----:B------:R-:W-:Y:S01]  /*f940*/  SEL R124, R11, R124, !P3 ;  /* 0x0000007c0b7c7207 */ /* 0x000fe20005800000 */
[----:B------:R-:W-:Y:S02]  /*f950*/  IMAD R16, R16, UR6, RZ ;  /* 0x0000000610107c24 */ /* 0x000fe4000f8e02ff */
[----:B------:R-:W-:Y:S01]  /*f960*/  IMAD R18, R18, UR6, RZ ;  /* 0x0000000612127c24 */ /* 0x000fe2000f8e02ff */
[CC--:B----4-:R-:W-:Y:S02]  /*f970*/  IADD3 R11, P4, PT, R101.reuse, R8.reuse, RZ ;  /* 0x00000008650b7210 */ /* 0x0d0fe40007f9e0ff */
[-C--:B------:R-:W-:Y:S02]  /*f980*/  IADD3 R42, P5, PT, R2, R8.reuse, RZ ;  /* 0x00000008022a7210 */ /* 0x080fe40007fbe0ff */
[----:B------:R-:W-:Y:S01]  /*f990*/  IADD3 R40, P6, PT, R6, R8, RZ ;  /* 0x0000000806287210 */ /* 0x000fe20007fde0ff */
[----:B------:R0:W-:Y:S04]  /*f9a0*/  STL [R1+0x4a4], R11 ;  /* 0x0004a40b01007387 */ /* 0x0001e80000100800 */
[----:B------:R2:W-:Y:S01]  /*f9b0*/  STL [R1+0x4bc], R42 ;  /* 0x0004bc2a01007387 */ /* 0x0005e20000100800 */
[----:B0-----:R-:W-:-:S03]  /*f9c0*/  LEA.HI.X.SX32 R11, R101, R7, 0x1, P4 ;  /* 0x00000007650b7211 */ /* 0x001fc600020f0eff */
[----:B------:R0:W-:Y:S01]  /*f9d0*/  STL [R1+0x4d4], R40 ;  /* 0x0004d42801007387 */ /* 0x0001e20000100800 */
[----:B--2---:R-:W-:-:S03]  /*f9e0*/  IADD3 R42, P4, PT, R13, R8, RZ ;  /* 0x000000080d2a7210 */ /* 0x004fc60007f9e0ff */
[----:B------:R2:W-:Y:S01]  /*f9f0*/  STL [R1+0x4a0], R11 ;  /* 0x0004a00b01007387 */ /* 0x0005e20000100800 */
[----:B------:R-:W-:Y:S01]  /*fa00*/  IMAD R20, R20, UR6, RZ ;  /* 0x0000000614147c24 */ /* 0x000fe2000f8e02ff */
[-C--:B0-----:R-:W-:Y:S02]  /*fa10*/  LEA.HI.X.SX32 R40, R2, R7.reuse, 0x1, P5 ;  /* 0x0000000702287211 */ /* 0x081fe400028f0eff */
[----:B------:R-:W-:Y:S01]  /*fa20*/  STL [R1+0x4ec], R42 ;  /* 0x0004ec2a01007387 */ /* 0x000fe20000100800 */
[----:B------:R-:W-:Y:S02]  /*fa30*/  LEA.HI.X.SX32 R2, R6, R7, 0x1, P6 ;  /* 0x0000000706027211 */ /* 0x000fe400030f0eff */
[-C--:B--2---:R-:W-:Y:S01]  /*fa40*/  IADD3 R11, P5, PT, R16, R8.reuse, RZ ;  /* 0x00000008100b7210 */ /* 0x084fe20007fbe0ff */
[----:B------:R-:W-:Y:S01]  /*fa50*/  STL [R1+0x4b8], R40 ;  /* 0x0004b82801007387 */ /* 0x000fe20000100800 */
[----:B------:R-:W-:Y:S01]  /*fa60*/  IADD3 R6, P6, PT, R18, R8, RZ ;  /* 0x0000000812067210 */ /* 0x000fe20007fde0ff */
[----:B------:R-:W-:-:S02]  /*fa70*/  IMAD R22, R22, UR6, RZ ;  /* 0x0000000616167c24 */ /* 0x000fc4000f8e02ff */
[----:B------:R0:W-:Y:S04]  /*fa80*/  STL [R1+0x504], R11 ;  /* 0x0005040b01007387 */ /* 0x0001e80000100800 */
[----:B------:R2:W-:Y:S01]  /*fa90*/  STL [R1+0x4d0], R2 ;  /* 0x0004d00201007387 */ /* 0x0005e20000100800 */
[----:B------:R-:W-:Y:S01]  /*faa0*/  IMAD R24, R24, UR6, RZ ;  /* 0x0000000618187c24 */ /* 0x000fe2000f8e02ff */
[----:B0-----:R-:W-:Y:S02]  /*fab0*/  LEA.HI.X.SX32 R11, R13, R7, 0x1, P4 ;  /* 0x000000070d0b7211 */ /* 0x001fe400020f0eff */
[----:B------:R0:W-:Y:S01]  /*fac0*/  STL [R1+0x514], R6 ;  /* 0x0005140601007387 */ /* 0x0001e20000100800 */
[----:B--2---:R-:W-:-:S03]  /*fad0*/  IADD3 R2, P4, PT, R20, R8, RZ ;  /* 0x0000000814027210 */ /* 0x004fc60007f9e0ff */
[----:B------:R2:W-:Y:S01]  /*fae0*/  STL [R1+0x4e8], R11 ;  /* 0x0004e80b01007387 */ /* 0x0005e20000100800 */
[----:B------:R-:W-:Y:S01]  /*faf0*/  IMAD R26, R26, UR6, RZ ;  /* 0x000000061a1a7c24 */ /* 0x000fe2000f8e02ff */
[----:B0-----:R-:W-:Y:S02]  /*fb00*/  LEA.HI.X.SX32 R6, R16, R7, 0x1, P5 ;  /* 0x0000000710067211 */ /* 0x001fe400028f0eff */
[----:B------:R0:W-:Y:S01]  /*fb10*/  STL [R1+0x524], R2 ;  /* 0x0005240201007387 */ /* 0x0001e20000100800 */
[----:B--2---:R-:W-:-:S03]  /*fb20*/  IADD3 R11, P5, PT, R22, R8, RZ ;  /* 0x00000008160b7210 */ /* 0x004fc60007fbe0ff */
[----:B------:R2:W-:Y:S01]  /*fb30*/  STL [R1+0x500], R6 ;  /* 0x0005000601007387 */ /* 0x0005e20000100800 */
[----:B0-----:R-:W-:-:S03]  /*fb40*/  LEA.HI.X.SX32 R2, R18, R7, 0x1, P6 ;  /* 0x0000000712027211 */ /* 0x001fc600030f0eff */
[----:B------:R0:W-:Y:S01]  /*fb50*/  STL [R1+0x534], R11 ;  /* 0x0005340b01007387 */ /* 0x0001e20000100800 */
[----:B--2---:R-:W-:-:S03]  /*fb60*/  IADD3 R6, P6, PT, R24, R8, RZ ;  /* 0x0000000818067210 */ /* 0x004fc60007fde0ff */
[----:B------:R2:W-:Y:S01]  /*fb70*/  STL [R1+0x510], R2 ;  /* 0x0005100201007387 */ /* 0x0005e20000100800 */
[----:B------:R-:W-:Y:S01]  /*fb80*/  IMAD R28, R28, UR6, RZ ;  /* 0x000000061c1c7c24 */ /* 0x000fe2000f8e02ff */
[----:B0-----:R-:W-:Y:S02]  /*fb90*/  LEA.HI.X.SX32 R11, R20, R7, 0x1, P4 ;  /* 0x00000007140b7211 */ /* 0x001fe400020f0eff */
[----:B------:R0:W-:Y:S01]  /*fba0*/  STL [R1+0x544], R6 ;  /* 0x0005440601007387 */ /* 0x0001e20000100800 */
[----:B--2---:R-:W-:-:S03]  /*fbb0*/  IADD3 R2, P4, PT, R26, R8, RZ ;  /* 0x000000081a027210 */ /* 0x004fc60007f9e0ff */
[----:B------:R-:W-:Y:S01]  /*fbc0*/  STL [R1+0x520], R11 ;  /* 0x0005200b01007387 */ /* 0x000fe20000100800 */
[----:B------:R-:W-:-:S03]  /*fbd0*/  IMAD R30, R30, UR6, RZ ;  /* 0x000000061e1e7c24 */ /* 0x000fc6000f8e02ff */
[----:B------:R-:W-:Y:S01]  /*fbe0*/  STL [R1+0x1004], R22 ;  /* 0x0010041601007387 */ /* 0x000fe20000100800 */
[----:B0-----:R-:W-:-:S03]  /*fbf0*/  LEA.HI.X.SX32 R6, R22, R7, 0x1, P5 ;  /* 0x0000000716067211 */ /* 0x001fc600028f0eff */
[----:B------:R0:W-:Y:S04]  /*fc00*/  STL [R1+0x554], R2 ;  /* 0x0005540201007387 */ /* 0x0001e80000100800 */
[----:B------:R2:W-:Y:S01]  /*fc10*/  STL [R1+0x530], R6 ;  /* 0x0005300601007387 */ /* 0x0005e20000100800 */
[----:B0-----:R-:W-:-:S03]  /*fc20*/  IADD3 R2, P5, PT, R28, R8, RZ ;  /* 0x000000081c027210 */ /* 0x001fc60007fbe0ff */
[----:B------:R-:W-:Y:S01]  /*fc30*/  STL [R1+0x1008], R24 ;  /* 0x0010081801007387 */ /* 0x000fe20000100800 */
[----:B--2---:R-:W-:-:S03]  /*fc40*/  LEA.HI.X.SX32 R6, R24, R7, 0x1, P6 ;  /* 0x0000000718067211 */ /* 0x004fc600030f0eff */
[----:B------:R0:W-:Y:S01]  /*fc50*/  STL [R1+0x564], R2 ;  /* 0x0005640201007387 */ /* 0x0001e20000100800 */
[----:B------:R-:W-:-:S03]  /*fc60*/  IMAD R32, R32, UR6, RZ ;  /* 0x0000000620207c24 */ /* 0x000fc6000f8e02ff */
        /* <DEDUP_REMOVED lines=31> */
[----:B0-----:R-:W-:-:S03]  /*fe60*/  LEA.HI.X.SX32 R2, R36, R7, 0x1, P6 ;  /* 0x0000000724027211 */ /* 0x001fc600030f0eff */
[----:B------:R-:W-:Y:S01]  /*fe70*/  STL [R1+0x1020], R36 ;  /* 0x0010202401007387 */ /* 0x000fe20000100800 */
[----:B--2---:R-:W-:-:S03]  /*fe80*/  IADD3 R6, P5, PT, R3, R8, RZ ;  /* 0x0000000803067210 */ /* 0x004fc60007fbe0ff */
[----:B------:R0:W-:Y:S01]  /*fe90*/  STL [R1+0x5a0], R2 ;  /* 0x0005a00201007387 */ /* 0x0001e20000100800 */
[----:B------:R-:W-:-:S03]  /*fea0*/  IMAD R5, R5, UR6, RZ ;  /* 0x0000000605057c24 */ /* 0x000fc6000f8e02ff */
[----:B------:R-:W-:Y:S01]  /*feb0*/  STL [R1+0x1024], R38 ;  /* 0x0010242601007387 */ /* 0x000fe20000100800 */
[----:B------:R-:W-:-:S03]  /*fec0*/  IMAD R46, R46, UR6, RZ ;  /* 0x000000062e2e7c24 */ /* 0x000fc6000f8e02ff */
[----:B------:R2:W-:Y:S01]  /*fed0*/  STL [R1+0x5c4], R6 ;  /* 0x0005c40601007387 */ /* 0x0005e20000100800 */
[----:B0-----:R-:W-:Y:S02]  /*fee0*/  LEA.HI.X.SX32 R2, R38, R7, 0x1, P4 ;  /* 0x0000000726027211 */ /* 0x001fe400020f0eff */
[-C--:B------:R-:W-:Y:S01]  /*fef0*/  IADD3 R11, P6, PT, R5, R8.reuse, RZ ;  /* 0x00000008050b7210 */ /* 0x080fe20007fde0ff */
[----:B------:R-:W-:Y:S02]  /*ff00*/  IMAD R48, R48, UR6, RZ ;  /* 0x0000000630307c24 */ /* 0x000fe4000f8e02ff */
[----:B------:R0:W-:Y:S01]  /*ff10*/  STL [R1+0x5b0], R2 ;  /* 0x0005b00201007387 */ /* 0x0001e20000100800 */
[----:B--2---:R-:W-:Y:S01]  /*ff20*/  IADD3 R6, P4, PT, R4, R8, RZ ;  /* 0x0000000804067210 */ /* 0x004fe20007f9e0ff */
[----:B------:R-:W-:-:S04]  /*ff30*/  IMAD R50, R50, UR6, RZ ;  /* 0x0000000632327c24 */ /* 0x000fc8000f8e02ff */
[----:B------:R2:W-:Y:S01]  /*ff40*/  STL [R1+0x5d4], R6 ;  /* 0x0005d40601007387 */ /* 0x0005e20000100800 */
[-C--:B0-----:R-:W-:Y:S02]  /*ff50*/  LEA.HI.X.SX32 R2, R3, R7.reuse, 0x1, P5 ;  /* 0x0000000703027211 */ /* 0x081fe400028f0eff */
[----:B------:R-:W-:Y:S01]  /*ff60*/  LEA.HI.X.SX32 R3, R4, R7, 0x1, P4 ;  /* 0x0000000704037211 */ /* 0x000fe200020f0eff */
[----:B------:R-:W-:Y:S01]  /*ff70*/  STL [R1+0x5e4], R11 ;  /* 0x0005e40b01007387 */ /* 0x000fe20000100800 */
[----:B--2---:R-:W-:-:S03]  /*ff80*/  IADD3 R6, P5, PT, R46, R8, RZ ;  /* 0x000000082e067210 */ /* 0x004fc60007fbe0ff */
[----:B------:R0:W-:Y:S01]  /*ff90*/  STL [R1+0x5c0], R2 ;  /* 0x0005c00201007387 */ /* 0x0001e20000100800 */
[----:B------:R-:W-:-:S03]  /*ffa0*/  LEA.HI.X.SX32 R4, R5, R7, 0x1, P6 ;  /* 0x0000000705047211 */ /* 0x000fc600030f0eff */
[----:B------:R-:W-:Y:S01]  /*ffb0*/  STL [R1+0x5f4], R6 ;  /* 0x0005f40601007387 */ /* 0x000fe20000100800 */
[----:B------:R-:W-:-:S03]  /*ffc0*/  IMAD R52, R52, UR6, RZ ;  /* 0x0000000634347c24 */ /* 0x000fc6000f8e02ff */
[----:B------:R2:W-:Y:S01]  /*ffd0*/  STL [R1+0x5d0], R3 ;  /* 0x0005d00301007387 */ /* 0x0005e20000100800 */
[----:B0-----:R-:W-:-:S05]  /*ffe0*/  IADD3 R2, P4, PT, R48, R8, RZ ;  /* 0x0000000830027210 */ /* 0x001fca0007f9e0ff */
        /* <DEDUP_REMOVED lines=84> */
[----:B------:R-:W-:Y:S01]  /*10530*/  IMAD R80, R80, UR14, RZ ;  /* 0x0000000e50507c24 */ /* 0x000fe2000f8e02ff */
[----:B------:R-:W2:Y:S02]  /*10540*/  LDCU UR14, c[0x0][0x3b0] ;  /* 0x00007600ff0e77ac */ /* 0x000ea40008000800 */
[----:B------:R3:W-:Y:S01]  /*10550*/  STL [R1+0x6c0], R2 ;  /* 0x0006c00201007387 */ /* 0x0007e20000100800 */
[----:B0-----:R-:W-:-:S03]  /*10560*/  IADD3 R3, P4, PT, R78, R8, RZ ;  /* 0x000000084e037210 */ /* 0x001fc60007f9e0ff */
[----:B------:R-:W-:Y:S01]  /*10570*/  STL [R1+0x103c], R74 ;  /* 0x00103c4a01007387 */ /* 0x000fe20000100800 */
[----:B---3--:R-:W-:-:S03]  /*10580*/  LEA.HI.X.SX32 R2, R74, R7, 0x1, P6 ;  /* 0x000000074a027211 */ /* 0x008fc600030f0eff */
[----:B------:R0:W-:Y:S01]  /*10590*/  STL [R1+0x6f4], R3 ;  /* 0x0006f40301007387 */ /* 0x0001e20000100800 */
[----:B------:R-:W-:Y:S01]  /*105a0*/  IMAD R82, R82, UR16, RZ ;  /* 0x0000001052527c24 */ /* 0x000fe2000f8e02ff */
[----:B------:R-:W3:Y:S02]  /*105b0*/  LDCU UR16, c[0x0][0x3b0] ;  /* 0x00007600ff1077ac */ /* 0x000ee40008000800 */
[----:B------:R4:W-:Y:S01]  /*105c0*/  STL [R1+0x6d0], R2 ;  /* 0x0006d00201007387 */ /* 0x0009e20000100800 */
[----:B0-----:R-:W-:-:S03]  /*105d0*/  IADD3 R3, P6, PT, R80, R8, RZ ;  /* 0x0000000850037210 */ /* 0x001fc60007fde0ff */
[----:B------:R-:W-:Y:S01]  /*105e0*/  STL [R1+0x1040], R76 ;  /* 0x0010404c01007387 */ /* 0x000fe20000100800 */
[----:B----4-:R-:W-:-:S03]  /*105f0*/  LEA.HI.X.SX32 R2, R76, R7, 0x1, P5 ;  /* 0x000000074c027211 */ /* 0x010fc600028f0eff */
[----:B------:R0:W-:Y:S01]  /*10600*/  STL [R1+0x704], R3 ;  /* 0x0007040301007387 */ /* 0x0001e20000100800 */
[----:B------:R-:W-:-:S03]  /*10610*/  IMAD R84, R84, UR18, RZ ;  /* 0x0000001254547c24 */ /* 0x000fc6000f8e02ff */
        /* <DEDUP_REMOVED lines=25> */
[----:B------:R-:W-:Y:S01]  /*107b0*/  IMAD R94, R94, UR30, RZ ;  /* 0x0000001e5e5e7c24 */ /* 0x000fe2000f8e02ff */
[----:B0-----:R-:W-:Y:S02]  /*107c0*/  IADD3 R3, P4, PT, R90, R8, RZ ;  /* 0x000000085a037210 */ /* 0x001fe40007f9e0ff */
[----:B------:R-:W-:Y:S01]  /*107d0*/  STL [R1+0x1054], R86 ;  /* 0x0010545601007387 */ /* 0x000fe20000100800 */
[----:B----4-:R-:W-:-:S03]  /*107e0*/  LEA.HI.X.SX32 R2, R86, R7, 0x1, P6 ;  /* 0x0000000756027211 */ /* 0x010fc600030f0eff */
[----:B------:R0:W-:Y:S01]  /*107f0*/  STL [R1+0x754], R3 ;  /* 0x0007540301007387 */ /* 0x0001e20000100800 */
[----:B------:R-:W-:-:S03]  /*10800*/  IADD3 R62, P6, PT, R92, R8, RZ ;  /* 0x000000085c3e7210 */ /* 0x000fc60007fde0ff */
[----:B------:R4:W-:Y:S01]  /*10810*/  STL [R1+0x730], R2 ;  /* 0x0007300201007387 */ /* 0x0009e20000100800 */
[----:B0-----:R-:W-:-:S03]  /*10820*/  LEA.HI.X.SX32 R3, R88, R7, 0x1, P5 ;  /* 0x0000000758037211 */ /* 0x001fc600028f0eff */
[----:B------:R-:W-:Y:S01]  /*10830*/  STL [R1+0x1058], R88 ;  /* 0x0010585801007387 */ /* 0x000fe20000100800 */
[----:B----4-:R-:W-:-:S03]  /*10840*/  IADD3 R2, P5, PT, R94, R8, RZ ;  /* 0x000000085e027210 */ /* 0x010fc60007fbe0ff */
[----:B------:R-:W-:Y:S04]  /*10850*/  STL [R1+0x740], R3 ;  /* 0x0007400301007387 */ /* 0x000fe80000100800 */
[----:B------:R-:W-:Y:S04]  /*10860*/  STL [R1+0x764], R62 ;  /* 0x0007643e01007387 */ /* 0x000fe80000100800 */
[----:B------:R-:W-:Y:S04]  /*10870*/  STL [R1+0x10d0], R62 ;  /* 0x0010d03e01007387 */ /* 0x000fe80000100800 */
[----:B------:R0:W-:Y:S04]  /*10880*/  STL [R1+0x774], R2 ;  /* 0x0007740201007387 */ /* 0x0001e80000100800 */
[----:B------:R-:W-:Y:S04]  /*10890*/  STL [R1+0x10d8], R62 ;  /* 0x0010d83e01007387 */ /* 0x000fe80000100800 */
        /* <DEDUP_REMOVED lines=9> */
[----:B------:R-:W-:Y:S01]  /*10930*/  STL [R1+0x1164], R62 ;  /* 0x0011643e01007387 */ /* 0x000fe20000100800 */
[----:B------:R-:W-:-:S03]  /*10940*/  IMAD R96, R96, UR32, RZ ;  /* 0x0000002060607c24 */ /* 0x000fc6000f8e02ff */
[----:B------:R-:W-:Y:S01]  /*10950*/  STL [R1+0x116c], R62 ;  /* 0x00116c3e01007387 */ /* 0x000fe20000100800 */
[----:B0-----:R-:W-:-:S03]  /*10960*/  LEA.HI.X.SX32 R2, R90, R7, 0x1, P4 ;  /* 0x000000075a027211 */ /* 0x001fc600020f0eff */
[----:B------:R-:W-:Y:S01]  /*10970*/  STL [R1+0x1174], R62 ;  /* 0x0011743e01007387 */ /* 0x000fe20000100800 */
[----:B------:R-:W-:-:S03]  /*10980*/  IMAD R98, R98, UR34, RZ ;  /* 0x0000002262627c24 */ /* 0x000fc6000f8e02ff */
[----:B------:R-:W-:Y:S04]  /*10990*/  STL [R1+0x117c], R62 ;  /* 0x00117c3e01007387 */ /* 0x000fe80000100800 */
[----:B------:R-:W-:Y:S01]  /*109a0*/  STL [R1+0x1184], R62 ;  /* 0x0011843e01007387 */ /* 0x000fe20000100800 */
[----:B------:R-:W-:-:S03]  /*109b0*/  LEA.HI.X.SX32 R3, R92, R7, 0x1, P6 ;  /* 0x000000075c037211 */ /* 0x000fc600030f0eff */
[----:B------:R-:W-:Y:S01]  /*109c0*/  STL [R1+0x118c], R62 ;  /* 0x00118c3e01007387 */ /* 0x000fe20000100800 */
[----:B------:R-:W-:-:S03]  /*109d0*/  IADD3 R60, P4, PT, R96, R8, RZ ;  /* 0x00000008603c7210 */ /* 0x000fc60007f9e0ff */
[----:B------:R-:W-:Y:S04]  /*109e0*/  STL [R1+0x1194], R62 ;  /* 0x0011943e01007387 */ /* 0x000fe80000100800 */
[----:B------:R-:W-:Y:S04]  /*109f0*/  STL [R1+0x119c], R62 ;  /* 0x00119c3e01007387 */ /* 0x000fe80000100800 */
[----:B------:R-:W-:Y:S04]  /*10a00*/  STL [R1+0x11a4], R62 ;  /* 0x0011a43e01007387 */ /* 0x000fe80000100800 */
[----:B------:R-:W-:Y:S04]  /*10a10*/  STL [R1+0x105c], R90 ;  /* 0x00105c5a01007387 */ /* 0x000fe80000100800 */
[----:B------:R0:W-:Y:S04]  /*10a20*/  STL [R1+0x750], R2 ;  /* 0x0007500201007387 */ /* 0x0001e80000100800 */
[----:B------:R-:W-:Y:S04]  /*10a30*/  STL [R1+0x1060], R92 ;  /* 0x0010605c01007387 */ /* 0x000fe80000100800 */
[----:B------:R-:W-:Y:S01]  /*10a40*/  STL [R1+0x760], R3 ;  /* 0x0007600301007387 */ /* 0x000fe20000100800 */
[----:B0-----:R-:W-:-:S03]  /*10a50*/  IADD3 R2, P6, PT, R98, R8, RZ ;  /* 0x0000000862027210 */ /* 0x001fc60007fde0ff */
        /* <DEDUP_REMOVED lines=13> */
[----:B------:R-:W-:Y:S04]  /*10b30*/  STL [R1+0x1168], R60 ;  /* 0x0011683c01007387 */ /* 0x000fe80000100800 */
[----:B------:R-:W-:Y:S01]  /*10b40*/  STL [R1+0x1170], R60 ;  /* 0x0011703c01007387 */ /* 0x000fe20000100800 */
[----:B0-----:R-:W-:-:S03]  /*10b50*/  LEA.HI.X.SX32 R2, R94, R7, 0x1, P5 ;  /* 0x000000075e027211 */ /* 0x001fc600028f0eff */
[----:B------:R-:W-:Y:S04]  /*10b60*/  STL [R1+0x1178], R60 ;  /* 0x0011783c01007387 */ /* 0x000fe80000100800 */
[----:B------:R-:W-:Y:S04]  /*10b70*/  STL [R1+0x1180], R60 ;  /* 0x0011803c01007387 */ /* 0x000fe80000100800 */
[----:B------:R-:W-:Y:S01]  /*10b80*/  STL [R1+0x1188], R60 ;  /* 0x0011883c01007387 */ /* 0x000fe20000100800 */
[----:B------:R-:W-:-:S03]  /*10b90*/  IADD3 R3, P5, PT, R100, R8, RZ ;  /* 0x0000000864037210 */ /* 0x000fc60007fbe0ff */
[----:B------:R-:W-:Y:S01]  /*10ba0*/  STL [R1+0x1190], R60 ;  /* 0x0011903c01007387 */ /* 0x000fe20000100800 */
[----:B------:R-:W-:-:S03]  /*10bb0*/  IMAD R102, R102, UR37, RZ ;  /* 0x0000002566667c24 */ /* 0x000fc6000f8e02ff */
[----:B------:R-:W-:Y:S04]  /*10bc0*/  STL [R1+0x1198], R60 ;  /* 0x0011983c01007387 */ /* 0x000fe80000100800 */
[----:B------:R-:W-:Y:S04]  /*10bd0*/  STL [R1+0x11a0], R60 ;  /* 0x0011a03c01007387 */ /* 0x000fe80000100800 */
[----:B------:R-:W-:Y:S04]  /*10be0*/  STL [R1+0x11a8], R60 ;  /* 0x0011a83c01007387 */ /* 0x000fe80000100800 */
[----:B------:R-:W-:Y:S04]  /*10bf0*/  STL [R1+0x1064], R94 ;  /* 0x0010645e01007387 */ /* 0x000fe80000100800 */
[----:B------:R0:W-:Y:S04]  /*10c00*/  STL [R1+0x770], R2 ;  /* 0x0007700201007387 */ /* 0x0001e80000100800 */
[----:B------:R-:W-:Y:S01]  /*10c10*/  STL [R1+0x1068], R96 ;  /* 0x0010686001007387 */ /* 0x000fe20000100800 */
[----:B------:R-:W-:-:S03]  /*10c20*/  IMAD R104, R104, UR38, RZ ;  /* 0x0000002668687c24 */ /* 0x000fc6000f8e02ff */
[----:B------:R4:W-:Y:S01]  /*10c30*/  STL [R1+0x7a4], R3 ;  /* 0x0007a40301007387 */ /* 0x0009e20000100800 */
[----:B0-----:R-:W-:Y:S01]  /*10c40*/  LEA.HI.X.SX32 R2, R96, R7, 0x1, P4 ;  /* 0x0000000760027211 */ /* 0x001fe200020f0eff */
[----:B------:R-:W-:-:S04]  /*10c50*/  IMAD R106, R106, UR39, RZ ;  /* 0x000000276a6a7c24 */ /* 0x000fc8000f8e02ff */
[----:B------:R0:W-:Y:S01]  /*10c60*/  STL [R1+0x780], R2 ;  /* 0x0007800201007387 */ /* 0x0001e20000100800 */
[----:B----4-:R-:W-:-:S03]  /*10c70*/  IADD3 R3, P4, PT, R102, R8, RZ ;  /* 0x0000000866037210 */ /* 0x010fc60007f9e0ff */
[----:B------:R-:W-:Y:S04]  /*10c80*/  STL [R1+0x106c], R98 ;  /* 0x00106c6201007387 */ /* 0x000fe80000100800 */
[----:B------:R4:W-:Y:S01]  /*10c90*/  STL [R1+0x7ac], R3 ;  /* 0x0007ac0301007387 */ /* 0x0009e20000100800 */
[----:B0-----:R-:W-:Y:S02]  /*10ca0*/  LEA.HI.X.SX32 R2, R98, R7, 0x1, P6 ;  /* 0x0000000762027211 */ /* 0x001fe400030f0eff */
[----:B------:R-:W-:-:S03]  /*10cb0*/  IADD3 R58, P6, PT, R104, R8, RZ ;  /* 0x00000008683a7210 */ /* 0x000fc60007fde0ff */
[----:B------:R0:W-:Y:S01]  /*10cc0*/  STL [R1+0x790], R2 ;  /* 0x0007900201007387 */ /* 0x0001e20000100800 */
[----:B----4-:R-:W-:-:S03]  /*10cd0*/  LEA.HI.X.SX32 R3, R100, R7, 0x1, P5 ;  /* 0x0000000764037211 */ /* 0x010fc600028f0eff */
[----:B------:R-:W-:Y:S04]  /*10ce0*/  STL [R1+0x1070], R100 ;  /* 0x0010706401007387 */ /* 0x000fe80000100800 */
[----:B------:R-:W-:Y:S01]  /*10cf0*/  STL [R1+0x7a0], R3 ;  /* 0x0007a00301007387 */ /* 0x000fe20000100800 */
[----:B0-----:R-:W-:-:S03]  /*10d00*/  IADD3 R2, P5, PT, R106, R8, RZ ;  /* 0x000000086a027210 */ /* 0x001fc60007fbe0ff */
[----:B------:R-:W-:Y:S04]  /*10d10*/  STL [R1+0x7b4], R58 ;  /* 0x0007b43a01007387 */ /* 0x000fe80000100800 */
[----:B------:R-:W-:Y:S04]  /*10d20*/  STL [R1+0x10e0], R58 ;  /* 0x0010e03a01007387 */ /* 0x000fe80000100800 */
[----:B------:R0:W-:Y:S01]  /*10d30*/  STL [R1+0x7bc], R2 ;  /* 0x0007bc0201007387 */ /* 0x0001e20000100800 */
[----:B------:R-:W-:-:S03]  /*10d40*/  IMAD R108, R108, UR40, RZ ;  /* 0x000000286c6c7c24 */ /* 0x000fc6000f8e02ff */
[----:B------:R-:W-:Y:S01]  /*10d50*/  STL [R1+0x10e4], R102 ;  /* 0x0010e46601007387 */ /* 0x000fe20000100800 */
[----:B0-----:R-:W-:-:S05]  /*10d60*/  LEA.HI.X.SX32 R2, R102, R7, 0x1, P4 ;  /* 0x0000000766027211 */ /* 0x001fca00020f0eff */
[----:B------:R0:W-:Y:S01]  /*10d70*/  STL [R1+0x7a8], R2 ;  /* 0x0007a80201007387 */ /* 0x0001e20000100800 */
[----:B------:R-:W-:Y:S01]  /*10d80*/  IADD3 R56, P4, PT, R108, R8, RZ ;  /* 0x000000086c387210 */ /* 0x000fe20007f9e0ff */
[----:B------:R-:W-:Y:S02]  /*10d90*/  IMAD R110, R110, UR41, RZ ;  /* 0x000000296e6e7c24 */ /* 0x000fe4000f8e02ff */
[----:B------:R-:W-:Y:S01]  /*10da0*/  STL [R1+0x1074], R104 ;  /* 0x0010746801007387 */ /* 0x000fe20000100800 */
[----:B------:R-:W-:Y:S01]  /*10db0*/  IMAD R112, R112, UR42, RZ ;  /* 0x0000002a70707c24 */ /* 0x000fe2000f8e02ff */
[----:B0-----:R-:W-:-:S05]  /*10dc0*/  LEA.HI.X.SX32 R2, R104, R7, 0x1, P6 ;  /* 0x0000000768027211 */ /* 0x001fca00030f0eff */
[----:B------:R0:W-:Y:S01]  /*10dd0*/  STL [R1+0x7b0], R2 ;  /* 0x0007b00201007387 */ /* 0x0001e20000100800 */
[----:B------:R-:W-:-:S03]  /*10de0*/  IADD3 R54, P6, PT, R110, R8, RZ ;  /* 0x000000086e367210 */ /* 0x000fc60007fde0ff */
[----:B------:R-:W-:Y:S01]  /*10df0*/  STL [R1+0x7c4], R56 ;  /* 0x0007c43801007387 */ /* 0x000fe20000100800 */
[----:B0-----:R-:W-:-:S03]  /*10e00*/  LEA.HI.X.SX32 R2, R106, R7, 0x1, P5 ;  /* 0x000000076a027211 */ /* 0x001fc600028f0eff */
[----:B------:R-:W-:Y:S01]  /*10e10*/  STL [R1+0x10ec], R56 ;  /* 0x0010ec3801007387 */ /* 0x000fe20000100800 */
[----:B------:R-:W-:-:S03]  /*10e20*/  IADD3 R3, P5, PT, R112, R8, RZ ;  /* 0x0000000870037210 */ /* 0x000fc60007fbe0ff */
[----:B------:R-:W-:Y:S04]  /*10e30*/  STL [R1+0x10f0], R106 ;  /* 0x0010f06a01007387 */ /* 0x000fe80000100800 */
[----:B------:R0:W-:Y:S01]  /*10e40*/  STL [R1+0x7b8], R2 ;  /* 0x0007b80201007387 */ /* 0x0001e20000100800 */
[----:B------:R-:W-:-:S03]  /*10e50*/  IMAD R114, R114, UR43, RZ ;  /* 0x0000002b72727c24 */ /* 0x000fc6000f8e02ff */
[----:B------:R-:W-:Y:S01]  /*10e60*/  STL [R1+0x7cc], R54 ;  /* 0x0007cc3601007387 */ /* 0x000fe20000100800 */
[----:B0-----:R-:W-:-:S03]  /*10e70*/  LEA.HI.X.SX32 R2, R108, R7, 0x1, P4 ;  /* 0x000000076c027211 */ /* 0x001fc600020f0eff */
[----:B------:R-:W-:Y:S04]  /*10e80*/  STL [R1+0x7d4], R3 ;  /* 0x0007d40301007387 */ /* 0x000fe80000100800 */
[----:B------:R-:W-:Y:S04]  /*10e90*/  STL [R1+0x10f8], R54 ;  /* 0x0010f83601007387 */ /* 0x000fe80000100800 */
[----:B------:R0:W-:Y:S01]  /*10ea0*/  STL [R1+0x7c0], R2 ;  /* 0x0007c00201007387 */ /* 0x0001e20000100800 */
[----:B------:R-:W-:Y:S01]  /*10eb0*/  IADD3 R52, P4, PT, R114, R8, RZ ;  /* 0x0000000872347210 */ /* 0x000fe20007f9e0ff */
[----:B------:R-:W-:-:S02]  /*10ec0*/  IMAD R115, R115, UR44, RZ ;  /* 0x0000002c73737c24 */ /* 0x000fc4000f8e02ff */
[----:B------:R-:W-:Y:S01]  /*10ed0*/  STL [R1+0x1078], R108 ;  /* 0x0010786c01007387 */ /* 0x000fe20000100800 */
[----:B0-----:R-:W-:-:S03]  /*10ee0*/  LEA.HI.X.SX32 R2, R110, R7, 0x1, P6 ;  /* 0x000000076e027211 */ /* 0x001fc600030f0eff */
[----:B------:R-:W-:Y:S01]  /*10ef0*/  STL [R1+0x10fc], R110 ;  /* 0x0010fc6e01007387 */ /* 0x000fe20000100800 */
[----:B------:R-:W-:-:S03]  /*10f00*/  IMAD R116, R116, UR45, RZ ;  /* 0x0000002d74747c24 */ /* 0x000fc6000f8e02ff */
[----:B------:R0:W-:Y:S01]  /*10f10*/  STL [R1+0x7c8], R2 ;  /* 0x0007c80201007387 */ /* 0x0001e20000100800 */
[----:B------:R-:W-:-:S03]  /*10f20*/  IADD3 R50, P6, PT, R115, R8, RZ ;  /* 0x0000000873327210 */ /* 0x000fc60007fde0ff */
[----:B------:R-:W-:Y:S01]  /*10f30*/  STL [R1+0x7dc], R52 ;  /* 0x0007dc3401007387 */ /* 0x000fe20000100800 */
[----:B0-----:R-:W-:-:S03]  /*10f40*/  LEA.HI.X.SX32 R2, R112, R7, 0x1, P5 ;  /* 0x0000000770027211 */ /* 0x001fc600028f0eff */
[----:B------:R-:W-:Y:S04]  /*10f50*/  STL [R1+0x1104], R52 ;  /* 0x0011043401007387 */ /* 0x000fe80000100800 */
[----:B------:R0:W-:Y:S01]  /*10f60*/  STL [R1+0x7d0], R2 ;  /* 0x0007d00201007387 */ /* 0x0001e20000100800 */
[----:B------:R-:W-:-:S03]  /*10f70*/  IMAD R117, R117, UR46, RZ ;  /* 0x0000002e75757c24 */ /* 0x000fc6000f8e02ff */
[----:B------:R-:W-:Y:S01]  /*10f80*/  STL [R1+0x107c], R112 ;  /* 0x00107c7001007387 */ /* 0x000fe20000100800 */
[----:B0-----:R-:W-:-:S03]  /*10f90*/  IADD3 R2, P5, PT, R116, R8, RZ ;  /* 0x0000000874027210 */ /* 0x001fc60007fbe0ff */
[----:B------:R-:W-:Y:S01]  /*10fa0*/  STL [R1+0x7e4], R50 ;  /* 0x0007e43201007387 */ /* 0x000fe20000100800 */
[----:B------:R-:W-:-:S03]  /*10fb0*/  IMAD R118, R118, UR47, RZ ;  /* 0x0000002f76767c24 */ /* 0x000fc6000f8e02ff */
[----:B------:R-:W-:Y:S04]  /*10fc0*/  STL [R1+0x1108], R50 ;  /* 0x0011083201007387 */ /* 0x000fe80000100800 */
[----:B------:R0:W-:Y:S01]  /*10fd0*/  STL [R1+0x7ec], R2 ;  /* 0x0007ec0201007387 */ /* 0x0001e20000100800 */
[----:B------:R-:W-:-:S03]  /*10fe0*/  LEA.HI.X.SX32 R3, R115, R7, 0x1, P6 ;  /* 0x0000000773037211 */ /* 0x000fc600030f0eff */
[----:B------:R-:W-:Y:S01]  /*10ff0*/  STL [R1+0x110c], R114 ;  /* 0x00110c7201007387 */ /* 0x000fe20000100800 */
[----:B0-----:R-:W-:Y:S02]  /*11000*/  LEA.HI.X.SX32 R2, R114, R7, 0x1, P4 ;  /* 0x0000000772027211 */ /* 0x001fe400020f0eff */
[----:B------:R-:W-:-:S03]  /*11010*/  IADD3 R48, P4, PT, R117, R8, RZ ;  /* 0x0000000875307210 */ /* 0x000fc60007f9e0ff */
[----:B------:R0:W-:Y:S04]  /*11020*/  STL [R1+0x7d8], R2 ;  /* 0x0007d80201007387 */ /* 0x0001e80000100800 */
[----:B------:R-:W-:Y:S01]  /*11030*/  STL [R1+0x1080], R115 ;  /* 0x0010807301007387 */ /* 0x000fe20000100800 */
[----:B------:R-:W-:-:S03]  /*11040*/  IMAD R119, R119, UR48, RZ ;  /* 0x0000003077777c24 */ /* 0x000fc6000f8e02ff */
[----:B------:R4:W-:Y:S01]  /*11050*/  STL [R1+0x7e0], R3 ;  /* 0x0007e00301007387 */ /* 0x0009e20000100800 */
[----:B0-----:R-:W-:-:S03]  /*11060*/  IADD3 R2, P6, PT, R118, R8, RZ ;  /* 0x0000000876027210 */ /* 0x001fc60007fde0ff */
[----:B------:R-:W-:Y:S01]  /*11070*/  STL [R1+0x7f4], R48 ;  /* 0x0007f43001007387 */ /* 0x000fe20000100800 */
[----:B------:R-:W-:-:S03]  /*11080*/  IMAD R120, R120, UR49, RZ ;  /* 0x0000003178787c24 */ /* 0x000fc6000f8e02ff */
[----:B------:R-:W-:Y:S04]  /*11090*/  STL [R1+0x1110], R48 ;  /* 0x0011103001007387 */ /* 0x000fe80000100800 */
[----:B------:R0:W-:Y:S01]  /*110a0*/  STL [R1+0x7fc], R2 ;  /* 0x0007fc0201007387 */ /* 0x0001e20000100800 */
[----:B----4-:R-:W-:-:S03]  /*110b0*/  LEA.HI.X.SX32 R3, R117, R7, 0x1, P4 ;  /* 0x0000000775037211 */ /* 0x010fc600020f0eff */
[----:B------:R-:W-:Y:S01]  /*110c0*/  STL [R1+0x1118], R116 ;  /* 0x0011187401007387 */ /* 0x000fe20000100800 */
[----:B0-----:R-:W-:Y:S02]  /*110d0*/  LEA.HI.X.SX32 R2, R116, R7, 0x1, P5 ;  /* 0x0000000774027211 */ /* 0x001fe400028f0eff */
[----:B------:R-:W-:-:S03]  /*110e0*/  IADD3 R46, P5, PT, R119, R8, RZ ;  /* 0x00000008772e7210 */ /* 0x000fc60007fbe0ff */
[----:B------:R0:W-:Y:S01]  /*110f0*/  STL [R1+0x7e8], R2 ;  /* 0x0007e80201007387 */ /* 0x0001e20000100800 */
[----:B------:R-:W-:-:S03]  /*11100*/  IMAD R121, R121, UR50, RZ ;  /* 0x0000003279797c24 */ /* 0x000fc6000f8e02ff */
[----:B------:R-:W-:Y:S04]  /*11110*/  STL [R1+0x1084], R117 ;  /* 0x0010847501007387 */ /* 0x000fe80000100800 */
[----:B------:R4:W-:Y:S01]  /*11120*/  STL [R1+0x7f0], R3 ;  /* 0x0007f00301007387 */ /* 0x0009e20000100800 */
[----:B0-----:R-:W-:-:S03]  /*11130*/  IADD3 R2, P4, PT, R120, R8, RZ ;  /* 0x0000000878027210 */ /* 0x001fc60007f9e0ff */
[----:B------:R-:W-:Y:S04]  /*11140*/  STL [R1+0x804], R46 ;  /* 0x0008042e01007387 */ /* 0x000fe80000100800 */
[----:B------:R-:W-:Y:S01]  /*11150*/  STL [R1+0x111c], R46 ;  /* 0x00111c2e01007387 */ /* 0x000fe20000100800 */
[----:B----4-:R-:W-:-:S03]  /*11160*/  LEA.HI.X.SX32 R3, R118, R7, 0x1, P6 ;  /* 0x0000000776037211 */ /* 0x010fc600030f0eff */
[----:B------:R0:W-:Y:S04]  /*11170*/  STL [R1+0x80c], R2 ;  /* 0x00080c0201007387 */ /* 0x0001e80000100800 */
[----:B------:R-:W-:Y:S01]  /*11180*/  STL [R1+0x1124], R118 ;  /* 0x0011247601007387 */ /* 0x000fe20000100800 */
[----:B------:R-:W-:-:S03]  /*11190*/  IMAD R122, R122, UR51, RZ ;  /* 0x000000337a7a7c24 */ /* 0x000fc6000f8e02ff */
[----:B------:R4:W-:Y:S01]  /*111a0*/  STL [R1+0x7f8], R3 ;  /* 0x0007f80301007387 */ /* 0x0009e20000100800 */
[----:B0-----:R-:W-:-:S03]  /*111b0*/  IADD3 R2, P6, PT, R121, R8, RZ ;  /* 0x0000000879027210 */ /* 0x001fc60007fde0ff */
[----:B------:R-:W-:Y:S01]  /*111c0*/  STL [R1+0x1088], R119 ;  /* 0x0010887701007387 */ /* 0x000fe20000100800 */
[----:B----4-:R-:W-:-:S03]  /*111d0*/  LEA.HI.X.SX32 R3, R119, R7, 0x1, P5 ;  /* 0x0000000777037211 */ /* 0x010fc600028f0eff */
[----:B------:R0:W-:Y:S04]  /*111e0*/  STL [R1+0x814], R2 ;  /* 0x0008140201007387 */ /* 0x0001e80000100800 */
[----:B------:R4:W-:Y:S01]  /*111f0*/  STL [R1+0x800], R3 ;  /* 0x0008000301007387 */ /* 0x0009e20000100800 */
[-C--:B0-----:R-:W-:Y:S02]  /*11200*/  IADD3 R2, P5, PT, R122, R8.reuse, RZ ;  /* 0x000000087a027210 */ /* 0x081fe40007fbe0ff */
[-C--:B----4-:R-:W-:Y:S02]  /*11210*/  LEA.HI.X.SX32 R3, R120, R7.reuse, 0x1, P4 ;  /* 0x0000000778037211 */ /* 0x090fe400020f0eff */
[----:B------:R-:W-:Y:S01]  /*11220*/  IADD3 R4, P4, PT, R10, R8, RZ ;  /* 0x000000080a047210 */ /* 0x000fe20007f9e0ff */
[----:B------:R-:W-:Y:S04]  /*11230*/  STL [R1+0x1128], R120 ;  /* 0x0011287801007387 */ /* 0x000fe80000100800 */
[----:B------:R0:W-:Y:S04]  /*11240*/  STL [R1+0x808], R3 ;  /* 0x0008080301007387 */ /* 0x0001e80000100800 */
[----:B------:R-:W-:Y:S04]  /*11250*/  STL [R1+0x81c], R2 ;  /* 0x00081c0201007387 */ /* 0x000fe80000100800 */
[----:B------:R-:W-:Y:S01]  /*11260*/  STL [R1+0x4ac], R4 ;  /* 0x0004ac0401007387 */ /* 0x000fe20000100800 */
[----:B0-----:R-:W-:-:S03]  /*11270*/  LEA.HI.X.SX32 R3, R121, R7, 0x1, P6 ;  /* 0x0000000779037211 */ /* 0x001fc600030f0eff */
[----:B------:R0:W-:Y:S01]  /*11280*/  STL [R1+0x1130], R2 ;  /* 0x0011300201007387 */ /* 0x0001e20000100800 */
[----:B------:R-:W-:-:S03]  /*11290*/  IMAD R14, R14, UR6, RZ ;  /* 0x000000060e0e7c24 */ /* 0x000fc6000f8e02ff */
[----:B------:R4:W-:Y:S01]  /*112a0*/  STL [R1+0x810], R3 ;  /* 0x0008100301007387 */ /* 0x0009e20000100800 */
[----:B0-----:R-:W-:-:S03]  /*112b0*/  IADD3 R2, P6, PT, R9, R8, RZ ;  /* 0x0000000809027210 */ /* 0x001fc60007fde0ff */
[----:B------:R-:W-:Y:S01]  /*112c0*/  STL [R1+0x1090], R121 ;  /* 0x0010907901007387 */ /* 0x000fe20000100800 */
[----:B----4-:R-:W-:-:S03]  /*112d0*/  LEA.HI.X.SX32 R3, R122, R7, 0x1, P5 ;  /* 0x000000077a037211 */ /* 0x010fc600028f0eff */
[----:B------:R-:W-:Y:S04]  /*112e0*/  STL [R1+0x1134], R122 ;  /* 0x0011347a01007387 */ /* 0x000fe80000100800 */
[----:B------:R0:W-:Y:S01]  /*112f0*/  STL [R1+0x4c4], R2 ;  /* 0x0004c40201007387 */ /* 0x0001e20000100800 */
[----:B------:R-:W-:Y:S01]  /*11300*/  LEA.HI.X.SX32 R4, R10, R7, 0x1, P4 ;  /* 0x000000070a047211 */ /* 0x000fe200020f0eff */
[----:B------:R-:W-:Y:S02]  /*11310*/  IMAD R17, R17, UR6, RZ ;  /* 0x0000000611117c24 */ /* 0x000fe4000f8e02ff */
[----:B------:R4:W-:Y:S01]  /*11320*/  STL [R1+0x818], R3 ;  /* 0x0008180301007387 */ /* 0x0009e20000100800 */
[-C--:B0-----:R-:W-:Y:S01]  /*11330*/  IADD3 R2, P5, PT, R0, R8.reuse, RZ ;  /* 0x0000000800027210 */ /* 0x081fe20007fbe0ff */
[----:B------:R-:W-:Y:S01]  /*11340*/  IMAD R19, R19, UR6, RZ ;  /* 0x0000000613137c24 */ /* 0x000fe2000f8e02ff */
[----:B----4-:R-:W-:-:S03]  /*11350*/  IADD3 R3, P4, PT, R14, R8, RZ ;  /* 0x000000080e037210 */ /* 0x010fc60007f9e0ff */
[----:B------:R0:W-:Y:S01]  /*11360*/  STL [R1+0x4dc], R2 ;  /* 0x0004dc0201007387 */ /* 0x0001e20000100800 */
[----:B------:R-:W-:-:S03]  /*11370*/  IMAD R21, R21, UR6, RZ ;  /* 0x0000000615157c24 */ /* 0x000fc6000f8e02ff */
[----:B------:R4:W-:Y:S01]  /*11380*/  STL [R1+0x4a8], R4 ;  /* 0x0004a80401007387 */ /* 0x0009e20000100800 */
[----:B0-----:R-:W-:-:S03]  /*11390*/  LEA.HI.X.SX32 R2, R9, R7, 0x1, P6 ;  /* 0x0000000709027211 */ /* 0x001fc600030f0eff */
[----:B------:R0:W-:Y:S01]  /*113a0*/  STL [R1+0x4f4], R3 ;  /* 0x0004f40301007387 */ /* 0x0001e20000100800 */
[----:B----4-:R-:W-:-:S03]  /*113b0*/  IADD3 R4, P6, PT, R17, R8, RZ ;  /* 0x0000000811047210 */ /* 0x010fc60007fde0ff */
[----:B------:R4:W-:Y:S01]  /*113c0*/  STL [R1+0x4c0], R2 ;  /* 0x0004c00201007387 */ /* 0x0009e20000100800 */
[----:B------:R-:W-:Y:S01]  /*113d0*/  IMAD R23, R23, UR6, RZ ;  /* 0x0000000617177c24 */ /* 0x000fe2000f8e02ff */
[-C--:B0-----:R-:W-:Y:S02]  /*113e0*/  LEA.HI.X.SX32 R3, R0, R7.reuse, 0x1, P5 ;  /* 0x0000000700037211 */ /* 0x081fe400028f0eff */
[----:B------:R-:W-:Y:S01]  /*113f0*/  STL [R1+0x50c], R4 ;  /* 0x00050c0401007387 */ /* 0x000fe20000100800 */
[----:B------:R-:W-:Y:S02]  /*11400*/  LEA.HI.X.SX32 R0, R14, R7, 0x1, P4 ;  /* 0x000000070e007211 */ /* 0x000fe400020f0eff */
[----:B----4-:R-:W-:Y:S01]  /*11410*/  IADD3 R2, P5, PT, R19, R8, RZ ;  /* 0x0000000813027210 */ /* 0x010fe20007fbe0ff */
[----:B------:R0:W-:Y:S01]  /*11420*/  STL [R1+0x4d8], R3 ;  /* 0x0004d80301007387 */ /* 0x0001e20000100800 */
[----:B------:R-:W-:-:S03]  /*11430*/  IMAD R25, R25, UR6, RZ ;  /* 0x0000000619197c24 */ /* 0x000fc6000f8e02ff */
[----:B------:R4:W-:Y:S04]  /*11440*/  STL [R1+0x51c], R2 ;  /* 0x00051c0201007387 */ /* 0x0009e80000100800 */
[----:B------:R1:W-:Y:S01]  /*11450*/  STL [R1+0x4f0], R0 ;  /* 0x0004f00001007387 */ /* 0x0003e20000100800 */
[----:B0-----:R-:W-:Y:S02]  /*11460*/  IADD3 R3, P4, PT, R21, R8, RZ ;  /* 0x0000000815037210 */ /* 0x001fe40007f9e0ff */
[----:B----4-:R-:W-:-:S03]  /*11470*/  LEA.HI.X.SX32 R2, R17, R7, 0x1, P6 ;  /* 0x0000000711027211 */ /* 0x010fc600030f0eff */
[----:B------:R0:W-:Y:S01]  /*11480*/  STL [R1+0x52c], R3 ;  /* 0x00052c0301007387 */ /* 0x0001e20000100800 */
[----:B-1----:R-:W-:-:S03]  /*11490*/  IADD3 R0, P6, PT, R23, R8, RZ ;  /* 0x0000000817007210 */ /* 0x002fc60007fde0ff */
[----:B------:R1:W-:Y:S01]  /*114a0*/  STL [R1+0x508], R2 ;  /* 0x0005080201007387 */ /* 0x0003e20000100800 */
[----:B------:R-:W-:-:S03]  /*114b0*/  IMAD R27, R27, UR6, RZ ;  /* 0x000000061b1b7c24 */ /* 0x000fc6000f8e02ff */
[----:B------:R4:W-:Y:S01]  /*114c0*/  STL [R1+0x53c], R0 ;  /* 0x00053c0001007387 */ /* 0x0009e20000100800 */
[----:B0-----:R-:W-:Y:S02]  /*114d0*/  LEA.HI.X.SX32 R3, R19, R7, 0x1, P5 ;  /* 0x0000000713037211 */ /* 0x001fe400028f0eff */
[----:B-1----:R-:W-:-:S03]  /*114e0*/  IADD3 R2, P5, PT, R25, R8, RZ ;  /* 0x0000000819027210 */ /* 0x002fc60007fbe0ff */
[----:B------:R-:W-:Y:S01]  /*114f0*/  STL [R1+0x518], R3 ;  /* 0x0005180301007387 */ /* 0x000fe20000100800 */
[----:B----4-:R-:W-:-:S03]  /*11500*/  LEA.HI.X.SX32 R0, R21, R7, 0x1, P4 ;  /* 0x0000000715007211 */ /* 0x010fc600020f0eff */
[----:B------:R-:W-:Y:S01]  /*11510*/  STL [R1+0x108c], R21 ;  /* 0x00108c1501007387 */ /* 0x000fe20000100800 */
[----:B------:R-:W-:-:S03]  /*11520*/  IMAD R29, R29, UR6, RZ ;  /* 0x000000061d1d7c24 */ /* 0x000fc6000f8e02ff */
[----:B------:R0:W-:Y:S04]  /*11530*/  STL [R1+0x54c], R2 ;  /* 0x00054c0201007387 */ /* 0x0001e80000100800 */
[----:B------:R1:W-:Y:S01]  /*11540*/  STL [R1+0x528], R0 ;  /* 0x0005280001007387 */ /* 0x0003e20000100800 */
[----:B0-----:R-:W-:-:S03]  /*11550*/  IADD3 R2, P4, PT, R27, R8, RZ ;  /* 0x000000081b027210 */ /* 0x001fc60007f9e0ff */
[----:B------:R-:W-:Y:S01]  /*11560*/  STL [R1+0x1094], R23 ;  /* 0x0010941701007387 */ /* 0x000fe20000100800 */
[----:B-1----:R-:W-:-:S03]  /*11570*/  LEA.HI.X.SX32 R0, R23, R7, 0x1, P6 ;  /* 0x0000000717007211 */ /* 0x002fc600030f0eff */
[----:B------:R0:W-:Y:S01]  /*11580*/  STL [R1+0x55c], R2 ;  /* 0x00055c0201007387 */ /* 0x0001e20000100800 */
[----:B------:R-:W-:-:S03]  /*11590*/  IMAD R31, R31, UR6, RZ ;  /* 0x000000061f1f7c24 */ /* 0x000fc6000f8e02ff */
[----:B------:R1:W-:Y:S01]  /*115a0*/  STL [R1+0x538], R0 ;  /* 0x0005380001007387 */ /* 0x0003e20000100800 */
[----:B0-----:R-:W-:-:S03]  /*115b0*/  IADD3 R2, P6, PT, R29, R8, RZ ;  /* 0x000000081d027210 */ /* 0x001fc60007fde0ff */
[----:B------:R-:W-:Y:S01]  /*115c0*/  STL [R1+0x1098], R25 ;  /* 0x0010981901007387 */ /* 0x000fe20000100800 */
[----:B-1----:R-:W-:-:S03]  /*115d0*/  LEA.HI.X.SX32 R0, R25, R7, 0x1, P5 ;  /* 0x0000000719007211 */ /* 0x002fc600028f0eff */
[----:B------:R0:W-:Y:S04]  /*115e0*/  STL [R1+0x56c], R2 ;  /* 0x00056c0201007387 */ /* 0x0001e80000100800 */
[----:B------:R1:W-:Y:S01]  /*115f0*/  STL [R1+0x548], R0 ;  /* 0x0005480001007387 */ /* 0x0003e20000100800 */
[----:B------:R-:W-:Y:S01]  /*11600*/  IMAD R33, R33, UR6, RZ ;  /* 0x0000000621217c24 */ /* 0x000fe2000f8e02ff */
[----:B0-----:R-:W-:Y:S02]  /*11610*/  IADD3 R2, P5, PT, R31, R8, RZ ;  /* 0x000000081f027210 */ /* 0x001fe40007fbe0ff */
[----:B------:R-:W-:Y:S01]  /*11620*/  STL [R1+0x109c], R27 ;  /* 0x00109c1b01007387 */ /* 0x000fe20000100800 */
[----:B-1----:R-:W-:-:S03]  /*11630*/  LEA.HI.X.SX32 R0, R27, R7, 0x1, P4 ;  /* 0x000000071b007211 */ /* 0x002fc600020f0eff */
[----:B------:R0:W-:Y:S04]  /*11640*/  STL [R1+0x57c], R2 ;  /* 0x00057c0201007387 */ /* 0x0001e80000100800 */
[----:B------:R1:W-:Y:S04]  /*11650*/  STL [R1+0x558], R0 ;  /* 0x0005580001007387 */ /* 0x0003e80000100800 */
[----:B------:R-:W-:Y:S01]  /*11660*/  STL [R1+0x10a0], R29 ;  /* 0x0010a01d01007387 */ /* 0x000fe20000100800 */
[----:B0-----:R-:W-:Y:S02]  /*11670*/  IADD3 R2, P4, PT, R33, R8, RZ ;  /* 0x0000000821027210 */ /* 0x001fe40007f9e0ff */
[----:B-1----:R-:W-:-:S05]  /*11680*/  LEA.HI.X.SX32 R0, R29, R7, 0x1, P6 ;  /* 0x000000071d007211 */ /* 0x002fca00030f0eff */
[----:B------:R0:W-:Y:S04]  /*11690*/  STL [R1+0x568], R0 ;  /* 0x0005680001007387 */ /* 0x0001e80000100800 */
[----:B------:R-:W-:Y:S04]  /*116a0*/  STL [R1+0x58c], R2 ;  /* 0x00058c0201007387 */ /* 0x000fe80000100800 */
[----:B------:R-:W-:Y:S01]  /*116b0*/  STL [R1+0x11ac], R2 ;  /* 0x0011ac0201007387 */ /* 0x000fe20000100800 */
[----:B0-----:R-:W-:-:S03]  /*116c0*/  LEA.HI.X.SX32 R0, R31, R7, 0x1, P5 ;  /* 0x000000071f007211 */ /* 0x001fc600028f0eff */
[----:B------:R-:W4:Y:S04]  /*116d0*/  LDL.LU R60, [R1+0x2c] ;  /* 0x00002c00013c7983 */ /* 0x000f280000300800 */
[----:B------:R-:W2:Y:S04]  /*116e0*/  LDL R5, [R1+0x4a0] ;  /* 0x0004a00001057983 */ /* 0x000ea80000100800 */
[----:B------:R-:W-:Y:S04]  /*116f0*/  STL [R1+0x578], R0 ;  /* 0x0005780001007387 */ /* 0x000fe80000100800 */
[----:B------:R-:W2:Y:S04]  /*11700*/  LDL R4, [R1+0x4a4] ;  /* 0x0004a40001047983 */ /* 0x000ea80000100800 */
[----:B------:R-:W2:Y:S01]  /*11710*/  LDL R62, [R1+0xcc] ;  /* 0x0000cc00013e7983 */ /* 0x000ea20000100800 */
[----:B------:R-:W-:-:S02]  /*11720*/  IMAD R35, R35, UR6, RZ ;  /* 0x0000000623237c24 */ /* 0x000fc4000f8e02ff */
[----:B------:R-:W-:-:S03]  /*11730*/  IMAD R123, R123, UR52, RZ ;  /* 0x000000347b7b7c24 */ /* 0x000fc6000f8e02ff */
[----:B------:R-:W-:Y:S01]  /*11740*/  IADD3 R118, P6, PT, R35, R8, RZ ;  /* 0x0000000823767210 */ /* 0x000fe20007fde0ff */
[----:B------:R-:W-:-:S03]  /*11750*/  IMAD R43, R43, UR6, RZ ;  /* 0x000000062b2b7c24 */ /* 0x000fc6000f8e02ff */
[-C--:B------:R-:W-:Y:S02]  /*11760*/  LEA.HI.X.SX32 R120, R35, R7.reuse, 0x1, P6 ;  /* 0x0000000723787211 */ /* 0x080fe400030f0eff */
[-C--:B------:R-:W-:Y:S01]  /*11770*/  IADD3 R29, P6, PT, R123, R8.reuse, RZ ;  /* 0x000000087b1d7210 */ /* 0x080fe20007fde0ff */
[----:B------:R0:W-:Y:S01]  /*11780*/  STL [R1+0x10a4], R31 ;  /* 0x0010a41f01007387 */ /* 0x0001e20000100800 */
[----:B------:R-:W-:Y:S02]  /*11790*/  IMAD R49, R49, UR6, RZ ;  /* 0x0000000631317c24 */ /* 0x000fe4000f8e02ff */
[----:B------:R-:W-:Y:S01]  /*117a0*/  IMAD R39, R39, UR6, RZ ;  /* 0x0000000627277c24 */ /* 0x000fe2000f8e02ff */
[-C--:B0-----:R-:W-:Y:S02]  /*117b0*/  LEA.HI.X.SX32 R31, R123, R7.reuse, 0x1, P6 ;  /* 0x000000077b1f7211 */ /* 0x081fe400030f0eff */
[----:B------:R-:W-:Y:S01]  /*117c0*/  IADD3 R119, P6, PT, R43, R8, RZ ;  /* 0x000000082b777210 */ /* 0x000fe20007fde0ff */
[----:B------:R-:W-:Y:S01]  /*117d0*/  IMAD R55, R55, UR6, RZ ;  /* 0x0000000637377c24 */ /* 0x000fe2000f8e02ff */
[----:B------:R-:W-:-:S02]  /*117e0*/  LEA.HI.X.SX32 R122, R33, R7, 0x1, P4 ;  /* 0x00000007217a7211 */ /* 0x000fc400020f0eff */
[-C--:B------:R-:W-:Y:S02]  /*117f0*/  LEA.HI.X.SX32 R21, R43, R7.reuse, 0x1, P6 ;  /* 0x000000072b157211 */ /* 0x080fe400030f0eff */
[-C--:B------:R-:W-:Y:S01]  /*11800*/  IADD3 R100, P6, PT, R49, R8.reuse, RZ ;  /* 0x0000000831647210 */ /* 0x080fe20007fde0ff */
[----:B------:R-:W-:Y:S01]  /*11810*/  IMAD R41, R41, UR6, RZ ;  /* 0x0000000629297c24 */ /* 0x000fe2000f8e02ff */
[-C--:B------:R-:W-:Y:S01]  /*11820*/  IADD3 R114, P4, PT, R39, R8.reuse, RZ ;  /* 0x0000000827727210 */ /* 0x080fe20007f9e0ff */
[----:B------:R-:W-:Y:S01]  /*11830*/  IMAD R61, R61, UR6, RZ ;  /* 0x000000063d3d7c24 */ /* 0x000fe2000f8e02ff */
[-C--:B------:R-:W-:Y:S02]  /*11840*/  LEA.HI.X.SX32 R104, R49, R7.reuse, 0x1, P6 ;  /* 0x0000000731687211 */ /* 0x080fe400030f0eff */
[----:B------:R-:W-:Y:S01]  /*11850*/  IADD3 R88, P6, PT, R55, R8, RZ ;  /* 0x0000000837587210 */ /* 0x000fe20007fde0ff */
[----:B------:R-:W-:Y:S01]  /*11860*/  IMAD R47, R47, UR6, RZ ;  /* 0x000000062f2f7c24 */ /* 0x000fe2000f8e02ff */
[----:B------:R-:W-:-:S02]  /*11870*/  LEA.HI.X.SX32 R48, R39, R7, 0x1, P4 ;  /* 0x0000000727307211 */ /* 0x000fc400020f0eff */
[-C--:B------:R-:W-:Y:S01]  /*11880*/  IADD3 R121, P4, PT, R41, R8.reuse, RZ ;  /* 0x0000000829797210 */ /* 0x080fe20007f9e0ff */
[----:B------:R-:W-:Y:S01]  /*11890*/  IMAD R67, R67, UR6, RZ ;  /* 0x0000000643437c24 */ /* 0x000fe2000f8e02ff */
[-C--:B------:R-:W-:Y:S02]  /*118a0*/  LEA.HI.X.SX32 R90, R55, R7.reuse, 0x1, P6 ;  /* 0x00000007375a7211 */ /* 0x080fe400030f0eff */
        /* <DEDUP_REMOVED lines=8> */
[-C--:B------:R-:W-:Y:S01]  /*11930*/  LEA.HI.X.SX32 R112, R47, R7.reuse, 0x1, P4 ;  /* 0x000000072f707211 */ /* 0x080fe200020f0eff */
[----:B------:R-:W-:Y:S01]  /*11940*/  IMAD R59, R59, UR6, RZ ;  /* 0x000000063b3b7c24 */ /* 0x000fe2000f8e02ff */
[-C--:B------:R-:W-:Y:S01]  /*11950*/  IADD3 R92, P4, PT, R53, R8.reuse, RZ ;  /* 0x00000008355c7210 */ /* 0x080fe20007f9e0ff */
[----:B------:R-:W-:Y:S01]  /*11960*/  IMAD R79, R79, UR6, RZ ;  /* 0x000000064f4f7c24 */ /* 0x000fe2000f8e02ff */
[-C--:B------:R-:W-:Y:S02]  /*11970*/  LEA.HI.X.SX32 R66, R67, R7.reuse, 0x1, P6 ;  /* 0x0000000743427211 */ /* 0x080fe400030f0eff */
[-C--:B------:R-:W-:Y:S01]  /*11980*/  IADD3 R28, P6, PT, R73, R8.reuse, RZ ;  /* 0x00000008491c7210 */ /* 0x080fe20007fde0ff */
[----:B------:R-:W-:Y:S01]  /*11990*/  IMAD R65, R65, UR6, RZ ;  /* 0x0000000641417c24 */ /* 0x000fe2000f8e02ff */
[----:B------:R-:W-:Y:S01]  /*119a0*/  LEA.HI.X.SX32 R94, R53, R7, 0x1, P4 ;  /* 0x00000007355e7211 */ /* 0x000fe200020f0eff */
[----:B------:R-:W-:Y:S01]  /*119b0*/  IMAD R124, R124, UR53, RZ ;  /* 0x000000357c7c7c24 */ /* 0x000fe2000f8e02ff */
[----:B------:R-:W-:-:S02]  /*119c0*/  IADD3 R116, P5, PT, R37, R8, RZ ;  /* 0x0000000825747210 */ /* 0x000fc40007fbe0ff */
[-C--:B------:R-:W-:Y:S01]  /*119d0*/  IADD3 R80, P4, PT, R59, R8.reuse, RZ ;  /* 0x000000083b507210 */ /* 0x080fe20007f9e0ff */
[----:B------:R-:W-:Y:S01]  /*119e0*/  IMAD R85, R85, UR19, RZ ;  /* 0x0000001355557c24 */ /* 0x000fe2000f8e02ff */
[-C--:B------:R-:W-:Y:S01]  /*119f0*/  LEA.HI.X.SX32 R30, R73, R7.reuse, 0x1, P6 ;  /* 0x00000007491e7211 */ /* 0x080fe200030f0eff */
[----:B------:R-:W-:Y:S01]  /*11a00*/  STL [R1+0x59c], R118 ;  /* 0x00059c7601007387 */ /* 0x000fe20000100800 */
[-C--:B------:R-:W-:Y:S01]  /*11a10*/  IADD3 R42, P6, PT, R79, R8.reuse, RZ ;  /* 0x000000084f2a7210 */ /* 0x080fe20007fde0ff */
[----:B------:R-:W-:Y:S01]  /*11a20*/  IMAD R45, R45, UR6, RZ ;  /* 0x000000062d2d7c24 */ /* 0x000fe2000f8e02ff */
[-C--:B------:R-:W-:Y:S01]  /*11a30*/  LEA.HI.X.SX32 R46, R37, R7.reuse, 0x1, P5 ;  /* 0x00000007252e7211 */ /* 0x080fe200028f0eff */
[----:B------:R-:W-:Y:S01]  /*11a40*/  IMAD R71, R71, UR6, RZ ;  /* 0x0000000647477c24 */ /* 0x000fe2000f8e02ff */
[----:B------:R-:W-:Y:S01]  /*11a50*/  LEA.HI.X.SX32 R82, R59, R7, 0x1, P4 ;  /* 0x000000073b527211 */ /* 0x000fe200020f0eff */
[----:B------:R-:W-:Y:S01]  /*11a60*/  STL [R1+0x5ac], R116 ;  /* 0x0005ac7401007387 */ /* 0x000fe20000100800 */
[----:B------:R-:W-:-:S02]  /*11a70*/  IADD3 R25, P5, PT, R124, R8, RZ ;  /* 0x000000087c197210 */ /* 0x000fc40007fbe0ff */
[-C--:B------:R-:W-:Y:S01]  /*11a80*/  IADD3 R68, P4, PT, R65, R8.reuse, RZ ;  /* 0x0000000841447210 */ /* 0x080fe20007f9e0ff */
[----:B--2---:R-:W2:Y:S01]  /*11a90*/  @P2 LDG.E.U8 R62, desc[UR22][R4.64] ;  /* 0x00000016043e2981 */ /* 0x004ea2000c1e1100 */
[----:B------:R-:W-:Y:S01]  /*11aa0*/  LEA.HI.X.SX32 R44, R79, R7, 0x1, P6 ;  /* 0x000000074f2c7211 */ /* 0x000fe200030f0eff */
[----:B------:R-:W-:Y:S02]  /*11ab0*/  IMAD R91, R91, UR27, RZ ;  /* 0x0000001b5b5b7c24 */ /* 0x000fe4000f8e02ff */
[----:B------:R-:W-:Y:S01]  /*11ac0*/  STL [R1+0x588], R122 ;  /* 0x0005887a01007387 */ /* 0x000fe20000100800 */
[----:B------:R-:W-:-:S03]  /*11ad0*/  IADD3 R6, P6, PT, R85, R8, RZ ;  /* 0x0000000855067210 */ /* 0x000fc60007fde0ff */
[----:B------:R-:W-:Y:S01]  /*11ae0*/  STL [R1+0x598], R120 ;  /* 0x0005987801007387 */ /* 0x000fe20000100800 */
[-C--:B------:R-:W-:Y:S01]  /*11af0*/  LEA.HI.X.SX32 R27, R124, R7.reuse, 0x1, P5 ;  /* 0x000000077c1b7211 */ /* 0x080fe200028f0eff */
[----:B------:R-:W-:Y:S01]  /*11b00*/  IMAD R51, R51, UR6, RZ ;  /* 0x0000000633337c24 */ /* 0x000fe2000f8e02ff */
[-C--:B------:R-:W-:Y:S01]  /*11b10*/  LEA.HI.X.SX32 R70, R65, R7.reuse, 0x1, P4 ;  /* 0x0000000741467211 */ /* 0x080fe200020f0eff */
[----:B------:R-:W-:Y:S01]  /*11b20*/  STL [R1+0x5bc], R114 ;  /* 0x0005bc7201007387 */ /* 0x000fe20000100800 */
[----:B------:R-:W-:Y:S01]  /*11b30*/  IMAD R77, R77, UR6, RZ ;  /* 0x000000064d4d7c24 */ /* 0x000fe2000f8e02ff */
[-C--:B------:R-:W-:Y:S01]  /*11b40*/  IADD3 R115, P5, PT, R45, R8.reuse, RZ ;  /* 0x000000082d737210 */ /* 0x080fe20007fbe0ff */
[----:B------:R-:W0:Y:S01]  /*11b50*/  S2R R2, SR_TID.X ;  /* 0x0000000000027919 */ /* 0x000e220000002100 */
[----:B------:R-:W-:Y:S01]  /*11b60*/  IADD3 R32, P4, PT, R71, R8, RZ ;  /* 0x0000000847207210 */ /* 0x000fe20007f9e0ff */
[----:B------:R-:W-:Y:S01]  /*11b70*/  STL [R1+0x5a8], R46 ;  /* 0x0005a82e01007387 */ /* 0x000fe20000100800 */
[----:B------:R-:W-:-:S03]  /*11b80*/  LEA.HI.X.SX32 R13, R85, R7, 0x1, P6 ;  /* 0x00000007550d7211 */ /* 0x000fc600030f0eff */
[----:B------:R-:W-:Y:S01]  /*11b90*/  STL [R1+0x824], R29 ;  /* 0x0008241d01007387 */ /* 0x000fe20000100800 */
[----:B------:R-:W-:Y:S01]  /*11ba0*/  IMAD R97, R97, UR33, RZ ;  /* 0x0000002161617c24 */ /* 0x000fe2000f8e02ff */
[----:B------:R-:W-:Y:S02]  /*11bb0*/  IADD3 R0, P6, PT, R91, R8, RZ ;  /* 0x000000085b007210 */ /* 0x000fe40007fde0ff */
[----:B------:R-:W-:Y:S01]  /*11bc0*/  STL [R1+0x5b8], R48 ;  /* 0x0005b83001007387 */ /* 0x000fe20000100800 */
[----:B------:R-:W-:-:S03]  /*11bd0*/  LEA.HI.X.SX32 R117, R45, R7, 0x1, P5 ;  /* 0x000000072d757211 */ /* 0x000fc600028f0eff */
[----:B------:R-:W-:Y:S01]  /*11be0*/  STL [R1+0x82c], R25 ;  /* 0x00082c1901007387 */ /* 0x000fe20000100800 */
[-C--:B------:R-:W-:Y:S01]  /*11bf0*/  LEA.HI.X.SX32 R34, R71, R7.reuse, 0x1, P4 ;  /* 0x0000000747227211 */ /* 0x080fe200020f0eff */
[----:B------:R-:W-:Y:S02]  /*11c00*/  IMAD R57, R57, UR6, RZ ;  /* 0x0000000639397c24 */ /* 0x000fe4000f8e02ff */
[----:B------:R-:W-:Y:S01]  /*11c10*/  STL [R1+0x820], R31 ;  /* 0x0008201f01007387 */ /* 0x000fe20000100800 */
[----:B------:R-:W-:Y:S01]  /*11c20*/  IMAD R83, R83, UR17, RZ ;  /* 0x0000001153537c24 */ /* 0x000fe2000f8e02ff */
[-C--:B------:R-:W-:Y:S01]  /*11c30*/  IADD3 R96, P5, PT, R51, R8.reuse, RZ ;  /* 0x0000000833607210 */ /* 0x080fe20007fbe0ff */
[----:B------:R-:W-:Y:S01]  /*11c40*/  IMAD R63, R63, UR6, RZ ;  /* 0x000000063f3f7c24 */ /* 0x000fe2000f8e02ff */
[----:B------:R-:W-:Y:S01]  /*11c50*/  STL [R1+0x5cc], R121 ;  /* 0x0005cc7901007387 */ /* 0x000fe20000100800 */
[-C--:B------:R-:W-:Y:S01]  /*11c60*/  IADD3 R11, P4, PT, R77, R8.reuse, RZ ;  /* 0x000000084d0b7210 */ /* 0x080fe20007f9e0ff */
[----:B------:R-:W-:Y:S01]  /*11c70*/  IMAD R89, R89, UR25, RZ ;  /* 0x0000001959597c24 */ /* 0x000fe2000f8e02ff */
[----:B------:R-:W-:Y:S01]  /*11c80*/  LEA.HI.X.SX32 R9, R91, R7, 0x1, P6 ;  /* 0x000000075b097211 */ /* 0x000fe200030f0eff */
[----:B------:R-:W-:Y:S01]  /*11c90*/  STL [R1+0x828], R27 ;  /* 0x0008281b01007387 */ /* 0x000fe20000100800 */
[----:B------:R-:W-:Y:S01]  /*11ca0*/  IADD3 R18, P6, PT, R97, R8, RZ ;  /* 0x0000000861127210 */ /* 0x000fe20007fde0ff */
[----:B------:R-:W-:-:S02]  /*11cb0*/  IMAD R69, R69, UR6, RZ ;  /* 0x0000000645457c24 */ /* 0x000fc4000f8e02ff */
[----:B------:R-:W-:Y:S01]  /*11cc0*/  IMAD R95, R95, UR31, RZ ;  /* 0x0000001f5f5f7c24 */ /* 0x000fe2000f8e02ff */
[----:B------:R-:W-:Y:S01]  /*11cd0*/  STL [R1+0x5dc], R119 ;  /* 0x0005dc7701007387 */ /* 0x000fe20000100800 */
[-C--:B------:R-:W-:Y:S01]  /*11ce0*/  LEA.HI.X.SX32 R98, R51, R7.reuse, 0x1, P5 ;  /* 0x0000000733627211 */ /* 0x080fe200028f0eff */
[----:B------:R-:W-:Y:S02]  /*11cf0*/  IMAD R75, R75, UR6, RZ ;  /* 0x000000064b4b7c24 */ /* 0x000fe4000f8e02ff */
[----:B------:R-:W-:Y:S01]  /*11d00*/  IMAD R81, R81, UR15, RZ ;  /* 0x0000000f51517c24 */ /* 0x000fe2000f8e02ff */
[----:B------:R-:W-:Y:S01]  /*11d10*/  STL [R1+0x5c8], R23 ;  /* 0x0005c81701007387 */ /* 0x000fe20000100800 */
[-C--:B------:R-:W-:Y:S01]  /*11d20*/  LEA.HI.X.SX32 R22, R77, R7.reuse, 0x1, P4 ;  /* 0x000000074d167211 */ /* 0x080fe200020f0eff */
[----:B------:R-:W-:Y:S01]  /*11d30*/  IMAD R87, R87, UR21, RZ ;  /* 0x0000001557577c24 */ /* 0x000fe2000f8e02ff */
[-C--:B------:R-:W-:Y:S01]  /*11d40*/  IADD3 R84, P5, PT, R57, R8.reuse, RZ ;  /* 0x0000000839547210 */ /* 0x080fe20007fbe0ff */
        /* <DEDUP_REMOVED lines=10> */
[----:B------:R-:W-:Y:S01]  /*11df0*/  IMAD R15, R15, UR6, RZ ;  /* 0x000000060f0f7c24 */ /* 0x000fe2000f8e02ff */
[----:B------:R-:W-:Y:S01]  /*11e00*/  PRMT R124, RZ, 0x7610, R124 ;  /* 0x00007610ff7c7816 */ /* 0x000fe2000000007c */
[----:B------:R-:W-:Y:S01]  /*11e10*/  STL [R1+0x5e8], R117 ;  /* 0x0005e87501007387 */ /* 0x000fe20000100800 */
[----:B------:R-:W-:Y:S01]  /*11e20*/  LEA.HI.X.SX32 R111, R83, R7, 0x1, P4 ;  /* 0x00000007536f7211 */ /* 0x000fe200020f0eff */
[----:B------:R-:W1:Y:S02]  /*11e30*/  LDCU UR15, c[0x0][0x3b0] ;  /* 0x00007600ff0f77ac */ /* 0x000e640008000800 */
[----:B------:R-:W-:Y:S01]  /*11e40*/  STL [R1+0x60c], R100 ;  /* 0x00060c6401007387 */ /* 0x000fe20000100800 */
[-C--:B------:R-:W-:Y:S01]  /*11e50*/  IADD3 R72, P5, PT, R63, R8.reuse, RZ ;  /* 0x000000083f487210 */ /* 0x080fe20007fbe0ff */
[----:B------:R-:W0:Y:S02]  /*11e60*/  LDCU UR17, c[0x0][0x3b0] ;  /* 0x00007600ff1177ac */ /* 0x000e240008000800 */
[----:B------:R-:W-:Y:S01]  /*11e70*/  STL [R1+0x5f8], R112 ;  /* 0x0005f87001007387 */ /* 0x000fe20000100800 */
[----:B------:R-:W-:-:S03]  /*11e80*/  IADD3 R101, P4, PT, R89, R8, RZ ;  /* 0x0000000859657210 */ /* 0x000fc60007f9e0ff */
[----:B------:R-:W-:Y:S01]  /*11e90*/  STL [R1+0x61c], R96 ;  /* 0x00061c6001007387 */ /* 0x000fe20000100800 */
[-C--:B------:R-:W-:Y:S02]  /*11ea0*/  LEA.HI.X.SX32 R110, R125, R7.reuse, 0x1, P6 ;  /* 0x000000077d6e7211 */ /* 0x080fe400030f0eff */
[----:B------:R-:W0:Y:S01]  /*11eb0*/  LDC R125, c[0x0][0x3a0] ;  /* 0x0000e800ff7d7b82 */ /* 0x000e220000000800 */
[----:B------:R-:W-:Y:S01]  /*11ec0*/  STL [R1+0x608], R104 ;  /* 0x0006086801007387 */ /* 0x000fe20000100800 */
[----:B------:R-:W-:-:S03]  /*11ed0*/  LEA.HI.X.SX32 R74, R63, R7, 0x1, P5 ;  /* 0x000000073f4a7211 */ /* 0x000fc600028f0eff */
[----:B------:R-:W-:Y:S01]  /*11ee0*/  STL [R1+0x62c], R92 ;  /* 0x00062c5c01007387 */ /* 0x000fe20000100800 */
[----:B------:R-:W-:-:S03]  /*11ef0*/  LEA.HI.X.SX32 R103, R89, R7, 0x1, P4 ;  /* 0x0000000759677211 */ /* 0x000fc600020f0eff */
[----:B------:R-:W-:Y:S01]  /*11f00*/  STL [R1+0x618], R98 ;  /* 0x0006186201007387 */ /* 0x000fe20000100800 */
[----:B------:R-:W-:-:S03]  /*11f10*/  IADD3 R36, P5, PT, R69, R8, RZ ;  /* 0x0000000845247210 */ /* 0x000fc60007fbe0ff */
[----:B------:R-:W-:Y:S01]  /*11f20*/  STL [R1+0x63c], R88 ;  /* 0x00063c5801007387 */ /* 0x000fe20000100800 */
[----:B------:R-:W-:-:S03]  /*11f30*/  IADD3 R14, P4, PT, R95, R8, RZ ;  /* 0x000000085f0e7210 */ /* 0x000fc60007f9e0ff */
[----:B------:R-:W-:Y:S04]  /*11f40*/  STL [R1+0x628], R94 ;  /* 0x0006285e01007387 */ /* 0x000fe80000100800 */
[----:B------:R-:W-:Y:S01]  /*11f50*/  STL [R1+0x64c], R84 ;  /* 0x00064c5401007387 */ /* 0x000fe20000100800 */
[----:B------:R-:W-:-:S03]  /*11f60*/  LEA.HI.X.SX32 R38, R69, R7, 0x1, P5 ;  /* 0x0000000745267211 */ /* 0x000fc600028f0eff */
[----:B------:R-:W-:Y:S01]  /*11f70*/  STL [R1+0x638], R90 ;  /* 0x0006385a01007387 */ /* 0x000fe20000100800 */
[----:B------:R-:W-:-:S03]  /*11f80*/  LEA.HI.X.SX32 R17, R95, R7, 0x1, P4 ;  /* 0x000000075f117211 */ /* 0x000fc600020f0eff */
[----:B------:R-:W-:Y:S01]  /*11f90*/  STL [R1+0x65c], R80 ;  /* 0x00065c5001007387 */ /* 0x000fe20000100800 */
[----:B------:R-:W-:-:S03]  /*11fa0*/  IADD3 R24, P5, PT, R75, R8, RZ ;  /* 0x000000084b187210 */ /* 0x000fc60007fbe0ff */
[----:B------:R-:W-:Y:S01]  /*11fb0*/  STL [R1+0x648], R86 ;  /* 0x0006485601007387 */ /* 0x000fe20000100800 */
[----:B----4-:R-:W-:-:S03]  /*11fc0*/  IADD3 R52, P4, PT, R60, R8, RZ ;  /* 0x000000083c347210 */ /* 0x010fc60007f9e0ff */
        /* <DEDUP_REMOVED lines=8> */
[----:B0-----:R-:W-:-:S03]  /*12050*/  SHF.R.U32.HI R60, RZ, 0x7, R2 ;  /* 0x00000007ff3c7819 */ /* 0x001fc60000011602 */
[----:B------:R-:W-:Y:S04]  /*12060*/  STL [R1+0x678], R74 ;  /* 0x0006784a01007387 */ /* 0x000fe80000100800 */
[----:B------:R-:W-:Y:S01]  /*12070*/  STL [R1+0x69c], R64 ;  /* 0x00069c4001007387 */ /* 0x000fe20000100800 */
[----:B------:R-:W-:-:S03]  /*12080*/  LEA.HI.X.SX32 R40, R81, R7, 0x1, P5 ;  /* 0x0000000751287211 */ /* 0x000fc600028f0eff */
[----:B------:R-:W-:Y:S01]  /*12090*/  STL [R1+0x688], R70 ;  /* 0x0006884601007387 */ /* 0x000fe20000100800 */
[----:B------:R-:W-:-:S03]  /*120a0*/  SGXT.U32 R60, R60, 0x1 ;  /* 0x000000013c3c781a */ /* 0x000fc60000000000 */
[----:B------:R-:W-:Y:S01]  /*120b0*/  STL [R1+0x6ac], R36 ;  /* 0x0006ac2401007387 */ /* 0x000fe20000100800 */
[----:B------:R-:W-:-:S03]  /*120c0*/  IADD3 R105, P5, PT, R87, R8, RZ ;  /* 0x0000000857697210 */ /* 0x000fc60007fbe0ff */
[----:B------:R-:W-:Y:S04]  /*120d0*/  STL [R1+0x698], R66 ;  /* 0x0006984201007387 */ /* 0x000fe80000100800 */
[----:B------:R-:W-:Y:S01]  /*120e0*/  STL [R1+0x6bc], R32 ;  /* 0x0006bc2001007387 */ /* 0x000fe20000100800 */
[----:B------:R-:W-:-:S03]  /*120f0*/  LOP3.LUT R60, R60, 0x66, RZ, 0xfc, !PT ;  /* 0x000000663c3c7812 */ /* 0x000fc600078efcff */
[----:B------:R-:W-:Y:S01]  /*12100*/  STL [R1+0x6a8], R38 ;  /* 0x0006a82601007387 */ /* 0x000fe20000100800 */
[----:B------:R-:W-:-:S03]  /*12110*/  LEA.HI.X.SX32 R107, R87, R7, 0x1, P5 ;  /* 0x00000007576b7211 */ /* 0x000fc600028f0eff */
[----:B------:R-:W-:Y:S01]  /*12120*/  STL [R1+0x6cc], R28 ;  /* 0x0006cc1c01007387 */ /* 0x000fe20000100800 */
[----:B------:R-:W-:-:S03]  /*12130*/  IADD3 R19, P5, PT, R93, R8, RZ ;  /* 0x000000085d137210 */ /* 0x000fc60007fbe0ff */
[----:B------:R-:W-:Y:S04]  /*12140*/  STL [R1+0x6b8], R34 ;  /* 0x0006b82201007387 */ /* 0x000fe80000100800 */
[----:B------:R-:W-:Y:S01]  /*12150*/  STL [R1+0x6dc], R24 ;  /* 0x0006dc1801007387 */ /* 0x000fe20000100800 */
[----:B------:R-:W-:-:S03]  /*12160*/  ISETP.LT.AND P6, PT, R60, R125, P0 ;  /* 0x0000007d3c00720c */ /* 0x000fc600007c1270 */
[----:B------:R-:W-:Y:S01]  /*12170*/  STL [R1+0x6c8], R30 ;  /* 0x0006c81e01007387 */ /* 0x000fe20000100800 */
[----:B------:R-:W-:-:S03]  /*12180*/  SHF.R.U32.HI R60, RZ, 0x7, R2 ;  /* 0x00000007ff3c7819 */ /* 0x000fc60000011602 */
[----:B------:R-:W-:Y:S01]  /*12190*/  STL [R1+0x6ec], R11 ;  /* 0x0006ec0b01007387 */ /* 0x000fe20000100800 */
[----:B------:R-:W-:-:S03]  /*121a0*/  LEA.HI.X.SX32 R10, R93, R7, 0x1, P5 ;  /* 0x000000075d0a7211 */ /* 0x000fc600028f0eff */
[----:B------:R-:W-:Y:S01]  /*121b0*/  STL [R1+0x6d8], R26 ;  /* 0x0006d81a01007387 */ /* 0x000fe20000100800 */
[----:B------:R-:W-:-:S03]  /*121c0*/  IADD3 R3, P5, PT, R99, R8, RZ ;  /* 0x0000000863037210 */ /* 0x000fc60007fbe0ff */
[----:B------:R-:W-:Y:S04]  /*121d0*/  STL [R1+0x6fc], R42 ;  /* 0x0006fc2a01007387 */ /* 0x000fe80000100800 */
[----:B------:R-:W-:Y:S01]  /*121e0*/  STL [R1+0x6e8], R22 ;  /* 0x0006e81601007387 */ /* 0x000fe20000100800 */
[----:B------:R-:W-:-:S03]  /*121f0*/  SGXT.U32 R60, R60, 0x1 ;  /* 0x000000013c3c781a */ /* 0x000fc60000000000 */
[----:B------:R-:W-:Y:S04]  /*12200*/  STL [R1+0x70c], R113 ;  /* 0x00070c7101007387 */ /* 0x000fe80000100800 */
[----:B------:R-:W-:Y:S01]  /*12210*/  STL [R1+0x6f8], R44 ;  /* 0x0006f82c01007387 */ /* 0x000fe20000100800 */
[----:B------:R-:W-:-:S03]  /*12220*/  LEA.HI.X.SX32 R16, R99, R7, 0x1, P5 ;  /* 0x0000000763107211 */ /* 0x000fc600028f0eff */
[----:B------:R-:W-:Y:S01]  /*12230*/  STL [R1+0x71c], R109 ;  /* 0x00071c6d01007387 */ /* 0x000fe20000100800 */
[----:B------:R-:W-:-:S03]  /*12240*/  IADD3 R56, P5, PT, R12, R8, RZ ;  /* 0x000000080c387210 */ /* 0x000fc60007fbe0ff */
[----:B------:R-:W-:Y:S01]  /*12250*/  STL [R1+0x708], R40 ;  /* 0x0007082801007387 */ /* 0x000fe20000100800 */
[----:B------:R-:W-:-:S03]  /*12260*/  LOP3.LUT R60, R60, 0x6e, RZ, 0xfc, !PT ;  /* 0x0000006e3c3c7812 */ /* 0x000fc600078efcff */
[----:B------:R-:W-:Y:S04]  /*12270*/  STL [R1+0x72c], R6 ;  /* 0x00072c0601007387 */ /* 0x000fe80000100800 */
[----:B------:R-:W-:Y:S04]  /*12280*/  STL [R1+0x718], R111 ;  /* 0x0007186f01007387 */ /* 0x000fe80000100800 */
[----:B------:R-:W-:Y:S01]  /*12290*/  STL [R1+0x73c], R105 ;  /* 0x00073c6901007387 */ /* 0x000fe20000100800 */
[----:B------:R-:W-:-:S03]  /*122a0*/  LEA.HI.X.SX32 R106, R12, R7, 0x1, P5 ;  /* 0x000000070c6a7211 */ /* 0x000fc600028f0eff */
[----:B------:R-:W-:Y:S01]  /*122b0*/  STL [R1+0x728], R13 ;  /* 0x0007280d01007387 */ /* 0x000fe20000100800 */
[----:B------:R-:W-:-:S03]  /*122c0*/  ISETP.LT.AND P5, PT, R60, R125, P0 ;  /* 0x0000007d3c00720c */ /* 0x000fc600007a1270 */
[----:B------:R-:W-:Y:S01]  /*122d0*/  STL [R1+0x74c], R101 ;  /* 0x00074c6501007387 */ /* 0x000fe20000100800 */
[----:B------:R-:W-:-:S03]  /*122e0*/  SHF.R.U32.HI R60, RZ, 0x7, R2 ;  /* 0x00000007ff3c7819 */ /* 0x000fc60000011602 */
[----:B------:R-:W-:Y:S01]  /*122f0*/  STL [R1+0x738], R107 ;  /* 0x0007386b01007387 */ /* 0x000fe20000100800 */
[----:B------:R-:W-:-:S03]  /*12300*/  SHF.R.U32.HI R2, RZ, 0x7, R2 ;  /* 0x00000007ff027819 */ /* 0x000fc60000011602 */
[----:B------:R-:W-:Y:S04]  /*12310*/  STL [R1+0x75c], R0 ;  /* 0x00075c0001007387 */ /* 0x000fe80000100800 */
[----:B------:R-:W-:Y:S04]  /*12320*/  STL [R1+0x748], R103 ;  /* 0x0007486701007387 */ /* 0x000fe80000100800 */
[----:B------:R-:W-:Y:S04]  /*12330*/  STL [R1+0x76c], R19 ;  /* 0x00076c1301007387 */ /* 0x000fe80000100800 */
[----:B------:R-:W-:Y:S01]  /*12340*/  STL [R1+0x758], R9 ;  /* 0x0007580901007387 */ /* 0x000fe20000100800 */
[----:B------:R-:W-:-:S03]  /*12350*/  SGXT.U32 R2, R2, 0x1 ;  /* 0x000000010202781a */ /* 0x000fc60000000000 */
[----:B------:R-:W-:Y:S04]  /*12360*/  STL [R1+0x77c], R14 ;  /* 0x00077c0e01007387 */ /* 0x000fe80000100800 */
[----:B------:R-:W-:Y:S01]  /*12370*/  STL [R1+0x768], R10 ;  /* 0x0007680a01007387 */ /* 0x000fe20000100800 */
[----:B------:R-:W-:-:S03]  /*12380*/  SGXT.U32 R60, R60, 0x1 ;  /* 0x000000013c3c781a */ /* 0x000fc60000000000 */
[----:B------:R-:W-:Y:S01]  /*12390*/  STL [R1+0x78c], R18 ;  /* 0x00078c1201007387 */ /* 0x000fe20000100800 */
[----:B------:R-:W-:-:S03]  /*123a0*/  IADD3 R58, P4, PT, R15, R8, RZ ;  /* 0x000000080f3a7210 */ /* 0x000fc60007f9e0ff */
[----:B------:R-:W-:Y:S01]  /*123b0*/  STL [R1+0x778], R17 ;  /* 0x0007781101007387 */ /* 0x000fe20000100800 */
[----:B------:R-:W-:-:S03]  /*123c0*/  LOP3.LUT R2, R2, 0x76, RZ, 0xfc, !PT ;  /* 0x0000007602027812 */ /* 0x000fc600078efcff */
[----:B------:R-:W-:Y:S04]  /*123d0*/  STL [R1+0x79c], R3 ;  /* 0x00079c0301007387 */ /* 0x000fe80000100800 */
[----:B------:R-:W-:Y:S01]  /*123e0*/  STL [R1+0x4b4], R52 ;  /* 0x0004b43401007387 */ /* 0x000fe20000100800 */
[----:B------:R-:W-:-:S03]  /*123f0*/  LOP3.LUT R60, R60, 0x7e, RZ, 0xfc, !PT ;  /* 0x0000007e3c3c7812 */ /* 0x000fc600078efcff */
[----:B------:R-:W-:Y:S04]  /*12400*/  STL [R1+0x788], R20 ;  /* 0x0007881401007387 */ /* 0x000fe80000100800 */
[----:B------:R-:W-:Y:S01]  /*12410*/  STL [R1+0x4cc], R54 ;  /* 0x0004cc3601007387 */ /* 0x000fe20000100800 */
[----:B------:R-:W-:-:S03]  /*12420*/  LEA.HI.X.SX32 R102, R15, R7, 0x1, P4 ;  /* 0x000000070f667211 */ /* 0x000fc600020f0eff */
[----:B------:R-:W-:Y:S01]  /*12430*/  STL [R1+0x798], R16 ;  /* 0x0007981001007387 */ /* 0x000fe20000100800 */
[----:B------:R-:W-:-:S03]  /*12440*/  ISETP.LT.AND P4, PT, R2, R125, P0 ;  /* 0x0000007d0200720c */ /* 0x000fc60000781270 */
[----:B------:R-:W-:Y:S04]  /*12450*/  STL [R1+0x4e4], R56 ;  /* 0x0004e43801007387 */ /* 0x000fe80000100800 */
[----:B------:R-:W-:Y:S01]  /*12460*/  STL [R1+0x4b0], R50 ;  /* 0x0004b03201007387 */ /* 0x000fe20000100800 */
[----:B------:R-:W-:-:S03]  /*12470*/  ISETP.LT.AND P0, PT, R60, R125, P0 ;  /* 0x0000007d3c00720c */ /* 0x000fc60000701270 */
[----:B------:R-:W-:Y:S04]  /*12480*/  STL [R1+0x4fc], R58 ;  /* 0x0004fc3a01007387 */ /* 0x000fe80000100800 */
[----:B------:R-:W-:Y:S04]  /*12490*/  STL [R1+0x4c8], R110 ;  /* 0x0004c86e01007387 */ /* 0x000fe80000100800 */
[----:B------:R-:W4:Y:S04]  /*124a0*/  LDL.LU R2, [R1+0x11ac] ;  /* 0x0011ac0001027983 */ /* 0x000f280000300800 */
[----:B------:R-:W-:Y:S04]  /*124b0*/  STL [R1+0x4e0], R106 ;  /* 0x0004e06a01007387 */ /* 0x000fe80000100800 */
[----:B------:R-:W3:Y:S04]  /*124c0*/  LDL.LU R60, [R1+0x11a8] ;  /* 0x0011a800013c7983 */ /* 0x000ee80000300800 */
[----:B------:R-:W-:Y:S04]  /*124d0*/  STL [R1+0x4f8], R102 ;  /* 0x0004f86601007387 */ /* 0x000fe80000100800 */
[----:B--2---:R0:W-:Y:S04]  /*124e0*/  @P2 STL [R1+0xcc], R62 ;  /* 0x0000cc3e01002387 */ /* 0x0041e80000100800 */
[----:B0-----:R-:W2:Y:S04]  /*124f0*/  LDL.LU R62, [R1+0x11a4] ;  /* 0x0011a400013e7983 */ /* 0x001ea80000300800 */
[----:B------:R-:W2:Y:S04]  /*12500*/  LDL R4, [R1+0x4b8] ;  /* 0x0004b80001047983 */ /* 0x000ea80000100800 */
[----:B------:R-:W2:Y:S01]  /*12510*/  LDL R5, [R1+0x4bc] ;  /* 0x0004bc0001057983 */ /* 0x000ea20000100800 */
[----:B---3--:R-:W-:-:S02]  /*12520*/  PRMT R60, RZ, 0x7610, R60 ;  /* 0x00007610ff3c7816 */ /* 0x008fc4000000003c */
[----:B--2---:R-:W-:-:S04]  /*12530*/  @P2 LOP3.LUT R5, R5, R4, RZ, 0x3c, !PT ;  /* 0x0000000405052212 */ /* 0x004fc800078e3cff */
[----:B------:R-:W-:-:S04]  /*12540*/  @P2 LOP3.LUT R4, R5, R4, RZ, 0x3c, !PT ;  /* 0x0000000405042212 */ /* 0x000fc800078e3cff */
[----:B------:R-:W-:-:S05]  /*12550*/  @P2 LOP3.LUT R5, R5, R4, RZ, 0x3c, !PT ;  /* 0x0000000405052212 */ /* 0x000fca00078e3cff */
[----:B------:R-:W2:Y:S04]  /*12560*/  @P2 LDG.E.U8 R60, desc[UR22][R4.64] ;  /* 0x00000016043c2981 */ /* 0x000ea8000c1e1100 */
[----:B--2---:R0:W-:Y:S04]  /*12570*/  STL [R1+0xc8], R60 ;  /* 0x0000c83c01007387 */ /* 0x0041e80000100800 */
[----:B0-----:R-:W2:Y:S04]  /*12580*/  LDL.LU R60, [R1+0x11a0] ;  /* 0x0011a000013c7983 */ /* 0x001ea80000300800 */
[----:B------:R-:W3:Y:S04]  /*12590*/  LDL R4, [R1+0x4d0] ;  /* 0x0004d00001047983 */ /* 0x000ee80000100800 */
[----:B------:R-:W3:Y:S01]  /*125a0*/  LDL R5, [R1+0x4d4] ;  /* 0x0004d40001057983 */ /* 0x000ee20000100800 */
[----:B------:R-:W-:-:S02]  /*125b0*/  PRMT R62, RZ, 0x7610, R62 ;  /* 0x00007610ff3e7816 */ /* 0x000fc4000000003e */
[----:B---3--:R-:W-:-:S04]  /*125c0*/  @P2 LOP3.LUT R5, R5, R4, RZ, 0x3c, !PT ;  /* 0x0000000405052212 */ /* 0x008fc800078e3cff */
[----:B------:R-:W-:-:S04]  /*125d0*/  @P2 LOP3.LUT R4, R5, R4, RZ, 0x3c, !PT ;  /* 0x0000000405042212 */ /* 0x000fc800078e3cff */
[----:B------:R-:W-:-:S05]  /*125e0*/  @P2 LOP3.LUT R5, R5, R4, RZ, 0x3c, !PT ;  /* 0x0000000405052212 */ /* 0x000fca00078e3cff */
[----:B------:R-:W3:Y:S04]  /*125f0*/  @P2 LDG.E.U8 R62, desc[UR22][R4.64] ;  /* 0x00000016043e2981 */ /* 0x000ee8000c1e1100 */
[----:B---3--:R0:W-:Y:S04]  /*12600*/  STL [R1+0xc4], R62 ;  /* 0x0000c43e01007387 */ /* 0x0081e80000100800 */
[----:B0-----:R-:W3:Y:S04]  /*12610*/  LDL.LU R62, [R1+0x119c] ;  /* 0x00119c00013e7983 */ /* 0x001ee80000300800 */
[----:B------:R-:W3:Y:S04]  /*12620*/  LDL R4, [R1+0x4e8] ;  /* 0x0004e80001047983 */ /* 0x000ee80000100800 */
[----:B------:R-:W3:Y:S01]  /*12630*/  LDL R5, [R1+0x4ec] ;  /* 0x0004ec0001057983 */ /* 0x000ee20000100800 */
[----:B--2---:R-:W-:-:S02]  /*12640*/  PRMT R60, RZ, 0x7610, R60 ;  /* 0x00007610ff3c7816 */ /* 0x004fc4000000003c */
[----:B---3--:R-:W-:-:S04]  /*12650*/  @P2 LOP3.LUT R5, R5, R4, RZ, 0x3c, !PT ;  /* 0x0000000405052212 */ /* 0x008fc800078e3cff */
        /* <DEDUP_REMOVED lines=217> */
[----:B------:R-:W-:Y:S02]  /*133f0*/  @P2 LOP3.LUT R5, R5, R4, RZ, 0x3c, !PT ;  /* 0x0000000405052212 */ /* 0x000fe400078e3cff */
[----:B------:R-:W-:-:S03]  /*13400*/  PRMT R62, RZ, 0x7610, R62 ;  /* 0x00007610ff3e7816 */ /* 0x000fc6000000003e */
[----:B------:R4:W2:Y:S02]  /*13410*/  @P2 LDG.E.U8 R60, desc[UR22][R4.64] ;  /* 0x00000016043c2981 */ /* 0x0008a4000c1e1100 */
[----:B----4-:R-:W-:Y:S02]  /*13420*/  @P2 IMAD.MOV.U32 R4, RZ, RZ, R2 ;  /* 0x000000ffff042224 */ /* 0x010fe400078e0002 */
[----:B------:R-:W-:-:S05]  /*13430*/  @P2 IMAD.MOV.U32 R5, RZ, RZ, R122 ;  /* 0x000000ffff052224 */ /* 0x000fca00078e007a */
[----:B------:R-:W3:Y:S04]  /*13440*/  @P2 LDG.E.U8 R62, desc[UR22][R4.64] ;  /* 0x00000016043e2981 */ /* 0x000ee8000c1e1100 */
[----:B--2---:R0:W-:Y:S04]  /*13450*/  STL [R1+0x38], R60 ;  /* 0x0000383c01007387 */ /* 0x0041e80000100800 */
[----:B0-----:R-:W2:Y:S04]  /*13460*/  LDL.LU R60, [R1+0x1138] ;  /* 0x00113800013c7983 */ /* 0x001ea80000300800 */
[----:B------:R-:W4:Y:S04]  /*13470*/  LDL.LU R122, [R1+0x1134] ;  /* 0x00113400017a7983 */ /* 0x000f280000300800 */
[----:B------:R-:W4:Y:S04]  /*13480*/  LDL.LU R2, [R1+0x1130] ;  /* 0x0011300001027983 */ /* 0x000f280000300800 */
[----:B---3--:R0:W-:Y:S04]  /*13490*/  STL [R1+0x34], R62 ;  /* 0x0000343e01007387 */ /* 0x0081e80000100800 */
[----:B0-----:R-:W3:Y:S01]  /*134a0*/  LDL.LU R62, [R1+0x112c] ;  /* 0x00112c00013e7983 */ /* 0x001ee20000300800 */
[----:B------:R-:W-:-:S02]  /*134b0*/  @P2 IMAD.MOV.U32 R4, RZ, RZ, R118 ;  /* 0x000000ffff042224 */ /* 0x000fc400078e0076 */
[----:B------:R-:W-:Y:S02]  /*134c0*/  @P2 IMAD.MOV.U32 R5, RZ, RZ, R120 ;  /* 0x000000ffff052224 */ /* 0x000fe400078e0078 */
[----:B------:R-:W4:Y:S04]  /*134d0*/  LDL.LU R120, [R1+0x1128] ;  /* 0x0011280001787983 */ /* 0x000f280000300800 */
[----:B------:R-:W4:Y:S01]  /*134e0*/  LDL.LU R118, [R1+0x1124] ;  /* 0x0011240001767983 */ /* 0x000f220000300800 */
[----:B--2---:R-:W-:-:S06]  /*134f0*/  PRMT R60, RZ, 0x7610, R60 ;  /* 0x00007610ff3c7816 */ /* 0x004fcc000000003c */
[----:B------:R0:W2:Y:S02]  /*13500*/  @P2 LDG.E.U8 R60, desc[UR22][R4.64] ;  /* 0x00000016043c2981 */ /* 0x0000a4000c1e1100 */
[----:B0-----:R-:W-:Y:S02]  /*13510*/  @P2 IMAD.MOV.U32 R4, RZ, RZ, R116 ;  /* 0x000000ffff042224 */ /* 0x001fe400078e0074 */
[----:B------:R-:W-:Y:S01]  /*13520*/  @P2 IMAD.MOV.U32 R5, RZ, RZ, R46 ;  /* 0x000000ffff052224 */ /* 0x000fe200078e002e */
[----:B---3--:R-:W-:-:S06]  /*13530*/  PRMT R62, RZ, 0x7610, R62 ;  /* 0x00007610ff3e7816 */ /* 0x008fcc000000003e */
[----:B------:R-:W3:Y:S04]  /*13540*/  @P2 LDG.E.U8 R62, desc[UR22][R4.64] ;  /* 0x00000016043e2981 */ /* 0x000ee8000c1e1100 */
[----:B--2---:R0:W-:Y:S04]  /*13550*/  STL [R1+0x30], R60 ;  /* 0x0000303c01007387 */ /* 0x0041e80000100800 */
[----:B0-----:R-:W2:Y:S04]  /*13560*/  LDL.LU R60, [R1+0x1120] ;  /* 0x00112000013c7983 */ /* 0x001ea80000300800 */
[----:B------:R-:W4:Y:S04]  /*13570*/  LDL.LU R46, [R1+0x111c] ;  /* 0x00111c00012e7983 */ /* 0x000f280000300800 */
[----:B------:R-:W4:Y:S04]  /*13580*/  LDL.LU R116, [R1+0x1118] ;  /* 0x0011180001747983 */ /* 0x000f280000300800 */
[----:B---3--:R0:W-:Y:S04]  /*13590*/  STL [R1+0x2c], R62 ;  /* 0x00002c3e01007387 */ /* 0x0081e80000100800 */
[----:B0-----:R-:W3:Y:S01]  /*135a0*/  LDL.LU R62, [R1+0x1114] ;  /* 0x00111400013e7983 */ /* 0x001ee20000300800 */
[----:B------:R-:W-:Y:S01]  /*135b0*/  PRMT R15, RZ, 0x7610, R15 ;  /* 0x00007610ff0f7816 */ /* 0x000fe2000000000f */
[----:B------:R-:W-:-:S02]  /*135c0*/  @P2 IMAD.MOV.U32 R4, RZ, RZ, R114 ;  /* 0x000000ffff042224 */ /* 0x000fc400078e0072 */
[----:B------:R-:W-:Y:S02]  /*135d0*/  @P2 IMAD.MOV.U32 R5, RZ, RZ, R48 ;  /* 0x000000ffff052224 */ /* 0x000fe400078e0030 */
[----:B------:R-:W4:Y:S04]  /*135e0*/  LDL.LU R48, [R1+0x1110] ;  /* 0x0011100001307983 */ /* 0x000f280000300800 */
[----:B------:R0:W4:Y:S04]  /*135f0*/  @P2 LDG.E.U8 R15, desc[UR22][R4.64] ;  /* 0x00000016040f2981 */ /* 0x000128000c1e1100 */
[----:B------:R-:W4:Y:S01]  /*13600*/  LDL.LU R114, [R1+0x110c] ;  /* 0x00110c0001727983 */ /* 0x000f220000300800 */
[----:B0-----:R-:W-:-:S02]  /*13610*/  @P2 IMAD.MOV.U32 R4, RZ, RZ, R52 ;  /* 0x000000ffff042224 */ /* 0x001fc400078e0034 */
[----:B------:R-:W-:Y:S02]  /*13620*/  @P2 IMAD.MOV.U32 R5, RZ, RZ, R50 ;  /* 0x000000ffff052224 */ /* 0x000fe400078e0032 */
[----:B------:R-:W4:Y:S04]  /*13630*/  LDL.LU R50, [R1+0x1108] ;  /* 0x0011080001327983 */ /* 0x000f280000300800 */
[----:B------:R-:W4:Y:S01]  /*13640*/  LDL.LU R52, [R1+0x1104] ;  /* 0x0011040001347983 */ /* 0x000f220000300800 */
[----:B--2---:R-:W-:Y:S02]  /*13650*/  PRMT R60, RZ, 0x7610, R60 ;  /* 0x00007610ff3c7816 */ /* 0x004fe4000000003c */
[----:B---3--:R-:W-:-:S06]  /*13660*/  PRMT R62, RZ, 0x7610, R62 ;  /* 0x00007610ff3e7816 */ /* 0x008fcc000000003e */
[----:B------:R0:W2:Y:S02]  /*13670*/  @P2 LDG.E.U8 R62, desc[UR22][R4.64] ;  /* 0x00000016043e2981 */ /* 0x0000a4000c1e1100 */
[----:B0-----:R-:W-:Y:S02]  /*13680*/  @P2 IMAD.MOV.U32 R4, RZ, RZ, R54 ;  /* 0x000000ffff042224 */ /* 0x001fe400078e0036 */
[----:B------:R-:W-:-:S05]  /*13690*/  @P2 IMAD.MOV.U32 R5, RZ, RZ, R110 ;  /* 0x000000ffff052224 */ /* 0x000fca00078e006e */
[----:B------:R-:W3:Y:S04]  /*136a0*/  @P2 LDG.E.U8 R60, desc[UR22][R4.64] ;  /* 0x00000016043c2981 */ /* 0x000ee8000c1e1100 */
[----:B----4-:R0:W-:Y:S04]  /*136b0*/  STL [R1+0x28], R15 ;  /* 0x0000280f01007387 */ /* 0x0101e80000100800 */
[----:B0-----:R-:W4:Y:S04]  /*136c0*/  LDL R15, [R1+0x614] ;  /* 0x00061400010f7983 */ /* 0x001f280000100800 */
        /* <DEDUP_REMOVED lines=47> */
[----:B--2---:R0:W-:Y:S04]  /*139c0*/  STL [R1], R62 ;  /* 0x0000003e01007387 */ /* 0x0041e80000100800 */
[----:B0-----:R-:W2:Y:S04]  /*139d0*/  LDL.LU R62, [R1+0x10d0] ;  /* 0x0010d000013e7983 */ /* 0x001ea80000300800 */
[----:B------:R-:W3:Y:S04]  /*139e0*/  LDL R4, [R1+0x5f0] ;  /* 0x0005f00001047983 */ /* 0x000ee80000100800 */
[----:B------:R-:W3:Y:S02]  /*139f0*/  LDL R5, [R1+0x5f4] ;  /* 0x0005f40001057983 */ /* 0x000ee40000100800 */
[----:B---3--:R-:W-:-:S04]  /*13a00*/  @P2 LOP3.LUT R5, R5, R4, RZ, 0x3c, !PT ;  /* 0x0000000405052212 */ /* 0x008fc800078e3cff */
[----:B------:R-:W-:-:S04]  /*13a10*/  @P2 LOP3.LUT R4, R5, R4, RZ, 0x3c, !PT ;  /* 0x0000000405042212 */ /* 0x000fc800078e3cff */
[----:B------:R-:W-:-:S05]  /*13a20*/  @P2 LOP3.LUT R5, R5, R4, RZ, 0x3c, !PT ;  /* 0x0000000405052212 */ /* 0x000fca00078e3cff */
[----:B------:R-:W3:Y:S04]  /*13a30*/  @P2 LDG.E.U8 R124, desc[UR22][R4.64] ;  /* 0x00000016047c2981 */ /* 0x000ee8000c1e1100 */
[----:B------:R-:W2:Y:S04]  /*13a40*/  LDL R4, [R1+0x600] ;  /* 0x0006000001047983 */ /* 0x000ea80000100800 */
[----:B------:R-:W2:Y:S01]  /*13a50*/  LDL R5, [R1+0x604] ;  /* 0x0006040001057983 */ /* 0x000ea20000100800 */
[----:B------:R-:W-:-:S03]  /*13a60*/  PRMT R122, RZ, 0x7610, R122 ;  /* 0x00007610ff7a7816 */ /* 0x000fc6000000007a */
[----:B---3--:R0:W-:Y:S01]  /*13a70*/  STL [R1+0xfa4], R124 ;  /* 0x000fa47c01007387 */ /* 0x0081e20000100800 */
[----:B------:R-:W-:-:S03]  /*13a80*/  PRMT R120, RZ, 0x7610, R120 ;  /* 0x00007610ff787816 */ /* 0x000fc60000000078 */
[----:B0-----:R-:W3:Y:S01]  /*13a90*/  LDL R124, [R1+0x654] ;  /* 0x00065400017c7983 */ /* 0x001ee20000100800 */
[----:B--2---:R-:W-:-:S04]  /*13aa0*/  @P2 LOP3.LUT R5, R5, R4, RZ, 0x3c, !PT ;  /* 0x0000000405052212 */ /* 0x004fc800078e3cff */
[----:B------:R-:W-:-:S04]  /*13ab0*/  @P2 LOP3.LUT R4, R5, R4, RZ, 0x3c, !PT ;  /* 0x0000000405042212 */ /* 0x000fc800078e3cff */
[----:B------:R-:W-:-:S05]  /*13ac0*/  @P2 LOP3.LUT R5, R5, R4, RZ, 0x3c, !PT ;  /* 0x0000000405052212 */ /* 0x000fca00078e3cff */
[----:B------:R4:W2:Y:S04]  /*13ad0*/  @P2 LDG.E.U8 R122, desc[UR22][R4.64] ;  /* 0x00000016047a2981 */ /* 0x0008a8000c1e1100 */
[----:B------:R-:W3:Y:S01]  /*13ae0*/  LDL R5, [R1+0x610] ;  /* 0x0006100001057983 */ /* 0x000ee20000100800 */
[----:B----4-:R-:W-:-:S03]  /*13af0*/  @P2 IMAD.MOV.U32 R4, RZ, RZ, R15 ;  /* 0x000000ffff042224 */ /* 0x010fc600078e000f */
[----:B--2---:R0:W-:Y:S01]  /*13b00*/  STL [R1+0xfa8], R122 ;  /* 0x000fa87a01007387 */ /* 0x0041e20000100800 */
[----:B------:R-:W-:-:S03]  /*13b10*/  PRMT R118, RZ, 0x7610, R118 ;  /* 0x00007610ff767816 */ /* 0x000fc60000000076 */
[----:B------:R-:W2:Y:S04]  /*13b20*/  LDL R15, [R1+0x674] ;  /* 0x00067400010f7983 */ /* 0x000ea80000100800 */
[----:B---3--:R-:W3:Y:S04]  /*13b30*/  @P2 LDG.E.U8 R120, desc[UR22][R4.64] ;  /* 0x0000001604782981 */ /* 0x008ee8000c1e1100 */
[----:B0-----:R-:W4:Y:S04]  /*13b40*/  LDL R122, [R1+0x650] ;  /* 0x00065000017a7983 */ /* 0x001f280000100800 */
[----:B------:R-:W2:Y:S04]  /*13b50*/  LDL R4, [R1+0x620] ;  /* 0x0006200001047983 */ /* 0x000ea80000100800 */
[----:B------:R-:W2:Y:S04]  /*13b60*/  LDL R5, [R1+0x624] ;  /* 0x0006240001057983 */ /* 0x000ea80000100800 */
[----:B---3--:R0:W-:Y:S01]  /*13b70*/  STL [R1+0xfac], R120 ;  /* 0x000fac7801007387 */ /* 0x0081e20000100800 */
[----:B------:R-:W-:-:S03]  /*13b80*/  PRMT R116, RZ, 0x7610, R116 ;  /* 0x00007610ff747816 */ /* 0x000fc60000000074 */
[----:B0-----:R-:W3:Y:S01]  /*13b90*/  LDL R120, [R1+0x644] ;  /* 0x0006440001787983 */ /* 0x001ee20000100800 */
[----:B--2---:R-:W-:-:S04]  /*13ba0*/  @P2 LOP3.LUT R5, R5, R4, RZ, 0x3c, !PT ;  /* 0x0000000405052212 */ /* 0x004fc800078e3cff */
[----:B------:R-:W-:-:S04]  /*13bb0*/  @P2 LOP3.LUT R4, R5, R4, RZ, 0x3c, !PT ;  /* 0x0000000405042212 */ /* 0x000fc800078e3cff */
[----:B------:R-:W-:-:S05]  /*13bc0*/  @P2 LOP3.LUT R5, R5, R4, RZ, 0x3c, !PT ;  /* 0x0000000405052212 */ /* 0x000fca00078e3cff */
[----:B------:R-:W2:Y:S04]  /*13bd0*/  @P2 LDG.E.U8 R118, desc[UR22][R4.64] ;  /* 0x0000001604762981 */ /* 0x000ea8000c1e1100 */
[----:B------:R-:W3:Y:S04]  /*13be0*/  LDL R4, [R1+0x630] ;  /* 0x0006300001047983 */ /* 0x000ee80000100800 */
[----:B------:R-:W3:Y:S04]  /*13bf0*/  LDL R5, [R1+0x634] ;  /* 0x0006340001057983 */ /* 0x000ee80000100800 */
[----:B--2---:R0:W-:Y:S01]  /*13c00*/  STL [R1+0xfb0], R118 ;  /* 0x000fb07601007387 */ /* 0x0041e20000100800 */
[----:B------:R-:W-:-:S02]  /*13c10*/  PRMT R114, RZ, 0x7610, R114 ;  /* 0x00007610ff727816 */ /* 0x000fc40000000072 */
[----:B------:R-:W-:Y:S01]  /*13c20*/  PRMT R110, RZ, 0x7610, R110 ;  /* 0x00007610ff6e7816 */ /* 0x000fe2000000006e */
[----:B0-----:R-:W2:Y:S01]  /*13c30*/  LDL R118, [R1+0x6a4] ;  /* 0x0006a40001767983 */ /* 0x001ea20000100800 */
[----:B---3--:R-:W-:-:S04]  /*13c40*/  @P2 LOP3.LUT R5, R5, R4, RZ, 0x3c, !PT ;  /* 0x0000000405052212 */ /* 0x008fc800078e3cff */
[----:B------:R-:W-:-:S04]  /*13c50*/  @P2 LOP3.LUT R4, R5, R4, RZ, 0x3c, !PT ;  /* 0x0000000405042212 */ /* 0x000fc800078e3cff */
[----:B------:R-:W-:-:S05]  /*13c60*/  @P2 LOP3.LUT R5, R5, R4, RZ, 0x3c, !PT ;  /* 0x0000000405052212 */ /* 0x000fca00078e3cff */
[----:B------:R0:W3:Y:S04]  /*13c70*/  @P2 LDG.E.U8 R116, desc[UR22][R4.64] ;  /* 0x0000001604742981 */ /* 0x0000e8000c1e1100 */
[----:B------:R-:W2:Y:S01]  /*13c80*/  LDL R5, [R1+0x640] ;  /* 0x0006400001057983 */ /* 0x000ea20000100800 */
[----:B0-----:R-:W-:-:S05]  /*13c90*/  @P2 IMAD.MOV.U32 R4, RZ, RZ, R120 ;  /* 0x000000ffff042224 */ /* 0x001fca00078e0078 */
[----:B--2---:R0:W2:Y:S04]  /*13ca0*/  @P2 LDG.E.U8 R114, desc[UR22][R4.64] ;  /* 0x0000001604722981 */ /* 0x0040a8000c1e1100 */
[----:B---3--:R3:W-:Y:S04]  /*13cb0*/  STL [R1+0xfb4], R116 ;  /* 0x000fb47401007387 */ /* 0x0087e80000100800 */
[----:B------:R-:W2:Y:S01]  /*13cc0*/  LDL R120, [R1+0x6b4] ;  /* 0x0006b40001787983 */ /* 0x000ea20000100800 */
[----:B0-----:R-:W-:Y:S02]  /*13cd0*/  @P2 IMAD.MOV.U32 R4, RZ, RZ, R124 ;  /* 0x000000ffff042224 */ /* 0x001fe400078e007c */
[----:B----4-:R-:W-:Y:S01]  /*13ce0*/  @P2 IMAD.MOV.U32 R5, RZ, RZ, R122 ;  /* 0x000000ffff052224 */ /* 0x010fe200078e007a */
[----:B---3--:R-:W3:Y:S04]  /*13cf0*/  LDL R116, [R1+0x6a0] ;  /* 0x0006a00001747983 */ /* 0x008ee80000100800 */
[----:B------:R-:W4:Y:S04]  /*13d00*/  @P2 LDG.E.U8 R110, desc[UR22][R4.64] ;  /* 0x00000016046e2981 */ /* 0x000f28000c1e1100 */
[----:B--2---:R0:W-:Y:S04]  /*13d10*/  STL [R1+0xfb8], R114 ;  /* 0x000fb87201007387 */ /* 0x0041e80000100800 */
[----:B------:R-:W2:Y:S04]  /*13d20*/  LDL R4, [R1+0x660] ;  /* 0x0006600001047983 */ /* 0x000ea80000100800 */
[----:B------:R-:W2:Y:S01]  /*13d30*/  LDL R5, [R1+0x664] ;  /* 0x0006640001057983 */ /* 0x000ea20000100800 */
[----:B------:R-:W-:-:S03]  /*13d40*/  PRMT R106, RZ, 0x7610, R106 ;  /* 0x00007610ff6a7816 */ /* 0x000fc6000000006a */
[----:B0-----:R-:W3:Y:S04]  /*13d50*/  LDL R114, [R1+0x684] ;  /* 0x0006840001727983 */ /* 0x001ee80000100800 */
[----:B------:R-:W3:Y:S04]  /*13d60*/  LDL R122, [R1+0x6c0] ;  /* 0x0006c000017a7983 */ /* 0x000ee80000100800 */
[----:B------:R-:W3:Y:S04]  /*13d70*/  LDL R124, [R1+0x6c4] ;  /* 0x0006c400017c7983 */ /* 0x000ee80000100800 */
[----:B----4-:R0:W-:Y:S01]  /*13d80*/  STL [R1+0xfbc], R110 ;  /* 0x000fbc6e01007387 */ /* 0x0101e20000100800 */
[----:B------:R-:W-:-:S03]  /*13d90*/  PRMT R102, RZ, 0x7610, R102 ;  /* 0x00007610ff667816 */ /* 0x000fc60000000066 */
[----:B0-----:R-:W4:Y:S01]  /*13da0*/  LDL R110, [R1+0x680] ;  /* 0x00068000016e7983 */ /* 0x001f220000100800 */
[----:B--2---:R-:W-:-:S04]  /*13db0*/  @P2 LOP3.LUT R5, R5, R4, RZ, 0x3c, !PT ;  /* 0x0000000405052212 */ /* 0x004fc800078e3cff */
[----:B------:R-:W-:-:S04]  /*13dc0*/  @P2 LOP3.LUT R4, R5, R4, RZ, 0x3c, !PT ;  /* 0x0000000405042212 */ /* 0x000fc800078e3cff */
[----:B------:R-:W-:-:S05]  /*13dd0*/  @P2 LOP3.LUT R5, R5, R4, RZ, 0x3c, !PT ;  /* 0x0000000405052212 */ /* 0x000fca00078e3cff */
[----:B------:R0:W2:Y:S04]  /*13de0*/  @P2 LDG.E.U8 R106, desc[UR22][R4.64] ;  /* 0x00000016046a2981 */ /* 0x0000a8000c1e1100 */
[----:B------:R-:W2:Y:S01]  /*13df0*/  LDL R5, [R1+0x670] ;  /* 0x0006700001057983 */ /* 0x000ea20000100800 */
[----:B0-----:R-:W-:Y:S01]  /*13e00*/  @P2 IMAD.MOV.U32 R4, RZ, RZ, R15 ;  /* 0x000000ffff042224 */ /* 0x001fe200078e000f */
[----:B------:R-:W-:-:S04]  /*13e10*/  PRMT R99, RZ, 0x7610, R99 ;  /* 0x00007610ff637816 */ /* 0x000fc80000000063 */
[----:B--2---:R3:W2:Y:S04]  /*13e20*/  @P2 LDG.E.U8 R102, desc[UR22][R4.64] ;  /* 0x0000001604662981 */ /* 0x0046a8000c1e1100 */
[----:B------:R-:W-:Y:S04]  /*13e30*/  STL [R1+0xfc0], R106 ;  /* 0x000fc06a01007387 */ /* 0x000fe80000100800 */
[----:B------:R-:W2:Y:S01]  /*13e40*/  LDL R15, [R1+0x6e4] ;  /* 0x0006e400010f7983 */ /* 0x000ea20000100800 */
[----:B---3--:R-:W-:Y:S02]  /*13e50*/  @P2 IMAD.MOV.U32 R4, RZ, RZ, R114 ;  /* 0x000000ffff042224 */ /* 0x008fe400078e0072 */
[----:B----4-:R-:W-:-:S05]  /*13e60*/  @P2 IMAD.MOV.U32 R5, RZ, RZ, R110 ;  /* 0x000000ffff052224 */ /* 0x010fca00078e006e */
[----:B------:R0:W3:Y:S04]  /*13e70*/  @P2 LDG.E.U8 R99, desc[UR22][R4.64] ;  /* 0x0000001604632981 */ /* 0x0000e8000c1e1100 */
[----:B--2---:R2:W-:Y:S04]  /*13e80*/  STL [R1+0xfc4], R102 ;  /* 0x000fc46601007387 */ /* 0x0045e80000100800 */
[----:B------:R-:W0:Y:S04]  /*13e90*/  LDL R4, [R1+0x690] ;  /* 0x0006900001047983 */ /* 0x000e280000100800 */
[----:B------:R-:W0:Y:S01]  /*13ea0*/  LDL R5, [R1+0x694] ;  /* 0x0006940001057983 */ /* 0x000e220000100800 */
[----:B------:R-:W-:-:S02]  /*13eb0*/  PRMT R97, RZ, 0x7610, R97 ;  /* 0x00007610ff617816 */ /* 0x000fc40000000061 */
[----:B------:R-:W-:Y:S01]  /*13ec0*/  PRMT R95, RZ, 0x7610, R95 ;  /* 0x00007610ff5f7816 */ /* 0x000fe2000000005f */
[----:B--2---:R-:W2:Y:S01]  /*13ed0*/  LDL R102, [R1+0x700] ;  /* 0x0007000001667983 */ /* 0x004ea20000100800 */
[----:B------:R-:W-:Y:S02]  /*13ee0*/  PRMT R93, RZ, 0x7610, R93 ;  /* 0x00007610ff5d7816 */ /* 0x000fe4000000005d */
[----:B------:R-:W-:Y:S01]  /*13ef0*/  PRMT R91, RZ, 0x7610, R91 ;  /* 0x00007610ff5b7816 */ /* 0x000fe2000000005b */
[----:B------:R-:W4:Y:S01]  /*13f00*/  LDL R106, [R1+0x704] ;  /* 0x00070400016a7983 */ /* 0x000f220000100800 */
[----:B------:R-:W-:Y:S02]  /*13f10*/  PRMT R89, RZ, 0x7610, R89 ;  /* 0x00007610ff597816 */ /* 0x000fe40000000059 */
[----:B------:R-:W-:Y:S01]  /*13f20*/  PRMT R87, RZ, 0x7610, R87 ;  /* 0x00007610ff577816 */ /* 0x000fe20000000057 */
[----:B------:R-:W2:Y:S04]  /*13f30*/  LDL R110, [R1+0x710] ;  /* 0x00071000016e7983 */ /* 0x000ea80000100800 */
[----:B------:R-:W2:Y:S01]  /*13f40*/  LDL R114, [R1+0x714] ;  /* 0x0007140001727983 */ /* 0x000ea20000100800 */
[----:B0-----:R-:W-:-:S04]  /*13f50*/  @P2 LOP3.LUT R5, R5, R4, RZ, 0x3c, !PT ;  /* 0x0000000405052212 */ /* 0x001fc800078e3cff */
[----:B------:R-:W-:-:S04]  /*13f60*/  @P2 LOP3.LUT R4, R5, R4, RZ, 0x3c, !PT ;  /* 0x0000000405042212 */ /* 0x000fc800078e3cff */
[----:B------:R-:W-:-:S05]  /*13f70*/  @P2 LOP3.LUT R5, R5, R4, RZ, 0x3c, !PT ;  /* 0x0000000405052212 */ /* 0x000fca00078e3cff */
[----:B------:R0:W2:Y:S02]  /*13f80*/  @P2 LDG.E.U8 R97, desc[UR22][R4.64] ;  /* 0x0000001604612981 */ /* 0x0000a4000c1e1100 */
[----:B0-----:R-:W-:Y:S02]  /*13f90*/  @P2 IMAD.MOV.U32 R4, RZ, RZ, R118 ;  /* 0x000000ffff042224 */ /* 0x001fe400078e0076 */
[----:B------:R-:W-:Y:S01]  /*13fa0*/  @P2 IMAD.MOV.U32 R5, RZ, RZ, R116 ;  /* 0x000000ffff052224 */ /* 0x000fe200078e0074 */
[----:B------:R-:W2:Y:S04]  /*13fb0*/  LDL R118, [R1+0x724] ;  /* 0x0007240001767983 */ /* 0x000ea80000100800 */
[----:B------:R0:W2:Y:S04]  /*13fc0*/  @P2 LDG.E.U8 R95, desc[UR22][R4.64] ;  /* 0x00000016045f2981 */ /* 0x0000a8000c1e1100 */
[----:B------:R-:W2:Y:S04]  /*13fd0*/  LDL R116, [R1+0x720] ;  /* 0x0007200001747983 */ /* 0x000ea80000100800 */
[----:B------:R-:W2:Y:S01]  /*13fe0*/  LDL R5, [R1+0x6b0] ;  /* 0x0006b00001057983 */ /* 0x000ea20000100800 */
[----:B0-----:R-:W-:Y:S01]  /*13ff0*/  @P2 IMAD.MOV.U32 R4, RZ, RZ, R120 ;  /* 0x000000ffff042224 */ /* 0x001fe200078e0078 */
[----:B------:R-:W-:-:S02]  /*14000*/  PRMT R85, RZ, 0x7610, R85 ;  /* 0x00007610ff557816 */ /* 0x000fc40000000055 */
[----:B------:R-:W-:Y:S01]  /*14010*/  PRMT R83, RZ, 0x7610, R83 ;  /* 0x00007610ff537816 */ /* 0x000fe20000000053 */
[----:B------:R-:W3:Y:S04]  /*14020*/  LDL R120, [R1+0x734] ;  /* 0x0007340001787983 */ /* 0x000ee80000100800 */
[----:B--2---:R0:W2:Y:S02]  /*14030*/  @P2 LDG.E.U8 R93, desc[UR22][R4.64] ;  /* 0x00000016045d2981 */ /* 0x0040a4000c1e1100 */
[----:B0-----:R-:W-:Y:S02]  /*14040*/  @P2 IMAD.MOV.U32 R4, RZ, RZ, R124 ;  /* 0x000000ffff042224 */ /* 0x001fe400078e007c */
[----:B------:R-:W-:Y:S01]  /*14050*/  @P2 IMAD.MOV.U32 R5, RZ, RZ, R122 ;  /* 0x000000ffff052224 */ /* 0x000fe200078e007a */
[----:B------:R-:W-:Y:S01]  /*14060*/  PRMT R81, RZ, 0x7610, R81 ;  /* 0x00007610ff517816 */ /* 0x000fe20000000051 */
[----:B------:R-:W2:Y:S04]  /*14070*/  LDL R122, [R1+0x740] ;  /* 0x00074000017a7983 */ /* 0x000ea80000100800 */
[----:B------:R0:W2:Y:S01]  /*14080*/  @P2 LDG.E.U8 R91, desc[UR22][R4.64] ;  /* 0x00000016045b2981 */ /* 0x0000a2000c1e1100 */
[----:B------:R-:W-:-:S03]  /*14090*/  PRMT R79, RZ, 0x7610, R79 ;  /* 0x00007610ff4f7816 */ /* 0x000fc6000000004f */
[----:B------:R-:W2:Y:S04]  /*140a0*/  LDL R124, [R1+0x744] ;  /* 0x00074400017c7983 */ /* 0x000ea80000100800 */
[----:B------:R-:W0:Y:S04]  /*140b0*/  LDL R4, [R1+0x6d0] ;  /* 0x0006d00001047983 */ /* 0x000e280000100800 */
[----:B------:R-:W0:Y:S02]  /*140c0*/  LDL R5, [R1+0x6d4] ;  /* 0x0006d40001057983 */ /* 0x000e240000100800 */
[----:B0-----:R-:W-:-:S04]  /*140d0*/  @P2 LOP3.LUT R5, R5, R4, RZ, 0x3c, !PT ;  /* 0x0000000405052212 */ /* 0x001fc800078e3cff */
[----:B------:R-:W-:-:S04]  /*140e0*/  @P2 LOP3.LUT R4, R5, R4, RZ, 0x3c, !PT ;  /* 0x0000000405042212 */ /* 0x000fc800078e3cff */
[----:B------:R-:W-:-:S05]  /*140f0*/  @P2 LOP3.LUT R5, R5, R4, RZ, 0x3c, !PT ;  /* 0x0000000405052212 */ /* 0x000fca00078e3cff */
[----:B------:R0:W2:Y:S04]  /*14100*/  @P2 LDG.E.U8 R89, desc[UR22][R4.64] ;  /* 0x0000001604592981 */ /* 0x0000a8000c1e1100 */
[----:B------:R-:W2:Y:S01]  /*14110*/  LDL R5, [R1+0x6e0] ;  /* 0x0006e00001057983 */ /* 0x000ea20000100800 */
[----:B0-----:R-:W-:Y:S01]  /*14120*/  @P2 IMAD.MOV.U32 R4, RZ, RZ, R15 ;  /* 0x000000ffff042224 */ /* 0x001fe200078e000f */
[----:B------:R-:W-:Y:S02]  /*14130*/  PRMT R77, RZ, 0x7610, R77 ;  /* 0x00007610ff4d7816 */ /* 0x000fe4000000004d */
[----:B------:R-:W-:Y:S01]  /*14140*/  PRMT R75, RZ, 0x7610, R75 ;  /* 0x00007610ff4b7816 */ /* 0x000fe2000000004b */
[----:B------:R-:W3:Y:S04]  /*14150*/  LDL R15, [R1+0x760] ;  /* 0x00076000010f7983 */ /* 0x000ee80000100800 */
[----:B--2---:R0:W2:Y:S04]  /*14160*/  @P2 LDG.E.U8 R87, desc[UR22][R4.64] ;  /* 0x0000001604572981 */ /* 0x0040a8000c1e1100 */
[----:B------:R-:W0:Y:S04]  /*14170*/  LDL R4, [R1+0x6f0] ;  /* 0x0006f00001047983 */ /* 0x000e280000100800 */
[----:B------:R-:W0:Y:S02]  /*14180*/  LDL R5, [R1+0x6f4] ;  /* 0x0006f40001057983 */ /* 0x000e240000100800 */
[----:B0-----:R-:W-:-:S04]  /*14190*/  @P2 LOP3.LUT R5, R5, R4, RZ, 0x3c, !PT ;  /* 0x0000000405052212 */ /* 0x001fc800078e3cff */
[----:B------:R-:W-:-:S04]  /*141a0*/  @P2 LOP3.LUT R4, R5, R4, RZ, 0x3c, !PT ;  /* 0x0000000405042212 */ /* 0x000fc800078e3cff */
[----:B------:R-:W-:-:S05]  /*141b0*/  @P2 LOP3.LUT R5, R5, R4, RZ, 0x3c, !PT ;  /* 0x0000000405052212 */ /* 0x000fca00078e3cff */
[----:B------:R4:W2:Y:S02]  /*141c0*/  @P2 LDG.E.U8 R85, desc[UR22][R4.64] ;  /* 0x0000001604552981 */ /* 0x0008a4000c1e1100 */
[----:B----4-:R-:W-:Y:S02]  /*141d0*/  @P2 IMAD.MOV.U32 R4, RZ, RZ, R106 ;  /* 0x000000ffff042224 */ /* 0x010fe400078e006a */
[----:B------:R-:W-:Y:S01]  /*141e0*/  @P2 IMAD.MOV.U32 R5, RZ, RZ, R102 ;  /* 0x000000ffff052224 */ /* 0x000fe200078e0066 */
[----:B------:R-:W-:Y:S01]  /*141f0*/  PRMT R73, RZ, 0x7610, R73 ;  /* 0x00007610ff497816 */ /* 0x000fe20000000049 */
[----:B------:R-:W4:Y:S04]  /*14200*/  LDL R102, [R1+0x790] ;  /* 0x0007900001667983 */ /* 0x000f280000100800 */
[----:B------:R0:W2:Y:S01]  /*14210*/  @P2 LDG.E.U8 R83, desc[UR22][R4.64] ;  /* 0x0000001604532981 */ /* 0x0000a2000c1e1100 */
[----:B------:R-:W-:-:S03]  /*14220*/  PRMT R71, RZ, 0x7610, R71 ;  /* 0x00007610ff477816 */ /* 0x000fc60000000047 */
[----:B------:R-:W2:Y:S01]  /*14230*/  LDL R106, [R1+0x794] ;  /* 0x00079400016a7983 */ /* 0x000ea20000100800 */
[----:B0-----:R-:W-:Y:S02]  /*14240*/  @P2 IMAD.MOV.U32 R4, RZ, RZ, R114 ;  /* 0x000000ffff042224 */ /* 0x001fe400078e0072 */
[----:B------:R-:W-:Y:S01]  /*14250*/  @P2 IMAD.MOV.U32 R5, RZ, RZ, R110 ;  /* 0x000000ffff052224 */ /* 0x000fe200078e006e */
[----:B------:R-:W2:Y:S04]  /*14260*/  LDL R114, [R1+0x7a4] ;  /* 0x0007a40001727983 */ /* 0x000ea80000100800 */
[----:B------:R0:W2:Y:S04]  /*14270*/  @P2 LDG.E.U8 R81, desc[UR22][R4.64] ;  /* 0x0000001604512981 */ /* 0x0000a8000c1e1100 */
[----:B------:R-:W2:Y:S01]  /*14280*/  LDL R110, [R1+0x7a0] ;  /* 0x0007a000016e7983 */ /* 0x000ea20000100800 */
[----:B0-----:R-:W-:-:S02]  /*14290*/  @P2 IMAD.MOV.U32 R4, RZ, RZ, R118 ;  /* 0x000000ffff042224 */ /* 0x001fc400078e0076 */
[----:B------:R-:W-:Y:S01]  /*142a0*/  @P2 IMAD.MOV.U32 R5, RZ, RZ, R116 ;  /* 0x000000ffff052224 */ /* 0x000fe200078e0074 */
[----:B------:R-:W2:Y:S04]  /*142b0*/  LDL R118, [R1+0x7ac] ;  /* 0x0007ac0001767983 */ /* 0x000ea80000100800 */
[----:B------:R3:W2:Y:S04]  /*142c0*/  @P2 LDG.E.U8 R79, desc[UR22][R4.64] ;  /* 0x00000016044f2981 */ /* 0x0006a8000c1e1100 */
[----:B------:R-:W2:Y:S04]  /*142d0*/  LDL R116, [R1+0x7a8] ;  /* 0x0007a80001747983 */ /* 0x000ea80000100800 */
[----:B------:R-:W2:Y:S01]  /*142e0*/  LDL R5, [R1+0x730] ;  /* 0x0007300001057983 */ /* 0x000ea20000100800 */
[----:B---3--:R-:W-:-:S03]  /*142f0*/  @P2 IMAD.MOV.U32 R4, RZ, RZ, R120 ;  /* 0x000000ffff042224 */ /* 0x008fc600078e0078 */
[----:B------:R-:W3:Y:S04]  /*14300*/  LDL R120, [R1+0x7b0] ;  /* 0x0007b00001787983 */ /* 0x000ee80000100800 */
[----:B--2---:R0:W2:Y:S02]  /*14310*/  @P2 LDG.E.U8 R77, desc[UR22][R4.64] ;  /* 0x00000016044d2981 */ /* 0x0040a4000c1e1100 */
[----:B0-----:R-:W-:Y:S02]  /*14320*/  @P2 IMAD.MOV.U32 R4, RZ, RZ, R124 ;  /* 0x000000ffff042224 */ /* 0x001fe400078e007c */
[----:B------:R-:W-:Y:S01]  /*14330*/  @P2 IMAD.MOV.U32 R5, RZ, RZ, R122 ;  /* 0x000000ffff052224 */ /* 0x000fe200078e007a */
[----:B------:R-:W2:Y:S04]  /*14340*/  LDL R124, [R1+0x7bc] ;  /* 0x0007bc00017c7983 */ /* 0x000ea80000100800 */
[----:B------:R0:W2:Y:S04]  /*14350*/  @P2 LDG.E.U8 R75, desc[UR22][R4.64] ;  /* 0x00000016044b2981 */ /* 0x0000a8000c1e1100 */
[----:B------:R-:W2:Y:S04]  /*14360*/  LDL R122, [R1+0x7b8] ;  /* 0x0007b800017a7983 */ /* 0x000ea80000100800 */
[----:B------:R-:W0:Y:S04]  /*14370*/  LDL R4, [R1+0x750] ;  /* 0x0007500001047983 */ /* 0x000e280000100800 */
[----:B------:R-:W0:Y:S02]  /*14380*/  LDL R5, [R1+0x754] ;  /* 0x0007540001057983 */ /* 0x000e240000100800 */
[----:B0-----:R-:W-:-:S04]  /*14390*/  @P2 LOP3.LUT R5, R5, R4, RZ, 0x3c, !PT ;  /* 0x0000000405052212 */ /* 0x001fc800078e3cff */
[----:B------:R-:W-:-:S04]  /*143a0*/  @P2 LOP3.LUT R4, R5, R4, RZ, 0x3c, !PT ;  /* 0x0000000405042212 */ /* 0x000fc800078e3cff */
[----:B------:R-:W-:-:S05]  /*143b0*/  @P2 LOP3.LUT R5, R5, R4, RZ, 0x3c, !PT ;  /* 0x0000000405052212 */ /* 0x000fca00078e3cff */
[----:B------:R0:W2:Y:S02]  /*143c0*/  @P2 LDG.E.U8 R73, desc[UR22][R4.64] ;  /* 0x0000001604492981 */ /* 0x0000a4000c1e1100 */
[----:B0-----:R-:W-:Y:S02]  /*143d0*/  @P2 IMAD.MOV.U32 R4, RZ, RZ, R62 ;  /* 0x000000ffff042224 */ /* 0x001fe400078e003e */
[----:B------:R-:W-:Y:S01]  /*143e0*/  @P2 IMAD.MOV.U32 R5, RZ, RZ, R15 ;  /* 0x000000ffff052224 */ /* 0x000fe200078e000f */
[----:B------:R-:W2:Y:S04]  /*143f0*/  LDL.LU R62, [R1+0x10cc] ;  /* 0x0010cc00013e7983 */ /* 0x000ea80000300800 */
        /* <DEDUP_REMOVED lines=8> */
[----:B------:R0:W3:Y:S04]  /*14480*/  @P2 LDG.E.U8 R69, desc[UR22][R4.64] ;  /* 0x0000001604452981 */ /* 0x0000e8000c1e1100 */
[----:B------:R-:W3:Y:S01]  /*14490*/  LDL R5, [R1+0x780] ;  /* 0x0007800001057983 */ /* 0x000ee20000100800 */
[----:B0-----:R-:W-:-:S03]  /*144a0*/  @P2 IMAD.MOV.U32 R4, RZ, RZ, R60 ;  /* 0x000000ffff042224 */ /* 0x001fc600078e003c */
[----:B------:R-:W4:Y:S01]  /*144b0*/  LDL.LU R60, [R1+0x10c8] ;  /* 0x0010c800013c7983 */ /* 0x000f220000300800 */
[----:B------:R-:W-:Y:S02]  /*144c0*/  PRMT R67, RZ, 0x7610, R67 ;  /* 0x00007610ff437816 */ /* 0x000fe40000000043 */
[----:B------:R-:W-:Y:S02]  /*144d0*/  PRMT R65, RZ, 0x7610, R65 ;  /* 0x00007610ff417816 */ /* 0x000fe40000000041 */
[----:B------:R-:W-:Y:S02]  /*144e0*/  PRMT R63, RZ, 0x7610, R63 ;  /* 0x00007610ff3f7816 */ /* 0x000fe4000000003f */
[----:B--2---:R-:W-:Y:S02]  /*144f0*/  PRMT R62, RZ, 0x7610, R62 ;  /* 0x00007610ff3e7816 */ /* 0x004fe4000000003e */
[----:B------:R-:W-:Y:S02]  /*14500*/  PRMT R61, RZ, 0x7610, R61 ;  /* 0x00007610ff3d7816 */ /* 0x000fe4000000003d */
[----:B------:R-:W-:Y:S01]  /*14510*/  PRMT R59, RZ, 0x7610, R59 ;  /* 0x00007610ff3b7816 */ /* 0x000fe2000000003b */
[----:B---3--:R0:W2:Y:S02]  /*14520*/  @P2 LDG.E.U8 R67, desc[UR22][R4.64] ;  /* 0x0000001604432981 */ /* 0x0080a4000c1e1100 */
[----:B0-----:R-:W-:-:S02]  /*14530*/  @P2 IMAD.MOV.U32 R4, RZ, RZ, R106 ;  /* 0x000000ffff042224 */ /* 0x001fc400078e006a */
[----:B----4-:R-:W-:Y:S01]  /*14540*/  @P2 IMAD.MOV.U32 R5, RZ, RZ, R102 ;  /* 0x000000ffff052224 */ /* 0x010fe200078e0066 */
[----:B------:R-:W-:Y:S01]  /*14550*/  PRMT R60, RZ, 0x7610, R60 ;  /* 0x00007610ff3c7816 */ /* 0x000fe2000000003c */
[----:B------:R-:W3:Y:S04]  /*14560*/  LDL R102, [R1+0x7ec] ;  /* 0x0007ec0001667983 */ /* 0x000ee80000100800 */
[----:B------:R0:W4:Y:S02]  /*14570*/  @P2 LDG.E.U8 R65, desc[UR22][R4.64] ;  /* 0x0000001604412981 */ /* 0x000124000c1e1100 */
[----:B0-----:R-:W-:Y:S02]  /*14580*/  @P2 IMAD.MOV.U32 R4, RZ, RZ, R114 ;  /* 0x000000ffff042224 */ /* 0x001fe400078e0072 */
[----:B------:R-:W-:-:S05]  /*14590*/  @P2 IMAD.MOV.U32 R5, RZ, RZ, R110 ;  /* 0x000000ffff052224 */ /* 0x000fca00078e006e */
[----:B------:R0:W2:Y:S02]  /*145a0*/  @P2 LDG.E.U8 R63, desc[UR22][R4.64] ;  /* 0x00000016043f2981 */ /* 0x0000a4000c1e1100 */
[----:B0-----:R-:W-:Y:S02]  /*145b0*/  @P2 IMAD.MOV.U32 R4, RZ, RZ, R118 ;  /* 0x000000ffff042224 */ /* 0x001fe400078e0076 */
[----:B------:R-:W-:-:S05]  /*145c0*/  @P2 IMAD.MOV.U32 R5, RZ, RZ, R116 ;  /* 0x000000ffff052224 */ /* 0x000fca00078e0074 */
[----:B------:R0:W2:Y:S02]  /*145d0*/  @P2 LDG.E.U8 R62, desc[UR22][R4.64] ;  /* 0x00000016043e2981 */ /* 0x0000a4000c1e1100 */
[----:B0-----:R-:W-:Y:S02]  /*145e0*/  @P2 IMAD.MOV.U32 R4, RZ, RZ, R58 ;  /* 0x000000ffff042224 */ /* 0x001fe400078e003a */
[----:B------:R-:W-:Y:S01]  /*145f0*/  @P2 IMAD.MOV.U32 R5, RZ, RZ, R120 ;  /* 0x000000ffff052224 */ /* 0x000fe200078e0078 */
[----:B------:R-:W2:Y:S04]  /*14600*/  LDL.LU R58, [R1+0x10c4] ;  /* 0x0010c400013a7983 */ /* 0x000ea80000300800 */
[----:B------:R0:W3:Y:S04]  /*14610*/  @P2 LDG.E.U8 R61, desc[UR22][R4.64] ;  /* 0x00000016043d2981 */ /* 0x0000e8000c1e1100 */
[----:B------:R-:W3:Y:S04]  /*14620*/  LDL R106, [R1+0x7f0] ;  /* 0x0007f000016a7983 */ /* 0x000ee80000100800 */
[----:B------:R-:W3:Y:S01]  /*14630*/  LDL R110, [R1+0x7f8] ;  /* 0x0007f800016e7983 */ /* 0x000ee20000100800 */
[----:B0-----:R-:W-:-:S02]  /*14640*/  @P2 IMAD.MOV.U32 R4, RZ, RZ, R124 ;  /* 0x000000ffff042224 */ /* 0x001fc400078e007c */
[----:B------:R-:W-:Y:S01]  /*14650*/  @P2 IMAD.MOV.U32 R5, RZ, RZ, R122 ;  /* 0x000000ffff052224 */ /* 0x000fe200078e007a */
[----:B------:R-:W3:Y:S04]  /*14660*/  LDL R114, [R1+0x7fc] ;  /* 0x0007fc0001727983 */ /* 0x000ee80000100800 */
[----:B------:R0:W3:Y:S04]  /*14670*/  @P2 LDG.E.U8 R60, desc[UR22][R4.64] ;  /* 0x00000016043c2981 */ /* 0x0000e8000c1e1100 */
[----:B------:R-:W3:Y:S04]  /*14680*/  LDL R116, [R1+0x800] ;  /* 0x0008000001747983 */ /* 0x000ee80000100800 */
[----:B------:R-:W3:Y:S01]  /*14690*/  LDL R118, [R1+0x808] ;  /* 0x0008080001767983 */ /* 0x000ee20000100800 */
[----:B0-----:R-:W-:-:S02]  /*146a0*/  @P2 IMAD.MOV.U32 R4, RZ, RZ, R56 ;  /* 0x000000ffff042224 */ /* 0x001fc400078e0038 */
[----:B------:R-:W-:Y:S01]  /*146b0*/  @P2 IMAD.MOV.U32 R5, RZ, RZ, R15 ;  /* 0x000000ffff052224 */ /* 0x000fe200078e000f */
[----:B------:R-:W3:Y:S04]  /*146c0*/  LDL R120, [R1+0x80c] ;  /* 0x00080c0001787983 */ /* 0x000ee80000100800 */
[----:B------:R-:W3:Y:S04]  /*146d0*/  LDL.LU R56, [R1+0x10c0] ;  /* 0x0010c00001387983 */ /* 0x000ee80000300800 */
[----:B------:R0:W3:Y:S04]  /*146e0*/  @P2 LDG.E.U8 R59, desc[UR22][R4.64] ;  /* 0x00000016043b2981 */ /* 0x0000e8000c1e1100 */
[----:B------:R-:W3:Y:S04]  /*146f0*/  LDL R122, [R1+0x810] ;  /* 0x00081000017a7983 */ /* 0x000ee80000100800 */
[----:B------:R-:W3:Y:S04]  /*14700*/  LDL R124, [R1+0x814] ;  /* 0x00081400017c7983 */ /* 0x000ee80000100800 */
[----:B------:R-:W3:Y:S01]  /*14710*/  LDL R5, [R1+0x7c8] ;  /* 0x0007c80001057983 */ /* 0x000ee20000100800 */
[----:B0-----:R-:W-:-:S03]  /*14720*/  @P2 IMAD.MOV.U32 R4, RZ, RZ, R54 ;  /* 0x000000ffff042224 */ /* 0x001fc600078e0036 */
[----:B------:R-:W4:Y:S04]  /*14730*/  LDL R15, [R1+0x818] ;  /* 0x00081800010f7983 */ /* 0x000f280000100800 */
[----:B------:R-:W4:Y:S01]  /*14740*/  LDL.LU R54, [R1+0x10bc] ;  /* 0x0010bc0001367983 */ /* 0x000f220000300800 */
[----:B--2---:R-:W-:-:S06]  /*14750*/  PRMT R58, RZ, 0x7610, R58 ;  /* 0x00007610ff3a7816 */ /* 0x004fcc000000003a */
[----:B---3--:R0:W2:Y:S04]  /*14760*/  @P2 LDG.E.U8 R58, desc[UR22][R4.64] ;  /* 0x00000016043a2981 */ /* 0x0080a8000c1e1100 */
[----:B------:R-:W0:Y:S04]  /*14770*/  LDL R4, [R1+0x7d0] ;  /* 0x0007d00001047983 */ /* 0x000e280000100800 */
[----:B------:R-:W0:Y:S01]  /*14780*/  LDL R5, [R1+0x7d4] ;  /* 0x0007d40001057983 */ /* 0x000e220000100800 */
[----:B------:R-:W-:Y:S02]  /*14790*/  PRMT R57, RZ, 0x7610, R57 ;  /* 0x00007610ff397816 */ /* 0x000fe40000000039 */
[----:B0-----:R-:W-:-:S04]  /*147a0*/  @P2 LOP3.LUT R5, R5, R4, RZ, 0x3c, !PT ;  /* 0x0000000405052212 */ /* 0x001fc800078e3cff */
[----:B------:R-:W-:-:S04]  /*147b0*/  @P2 LOP3.LUT R4, R5, R4, RZ, 0x3c, !PT ;  /* 0x0000000405042212 */ /* 0x000fc800078e3cff */
[----:B------:R-:W-:-:S05]  /*147c0*/  @P2 LOP3.LUT R5, R5, R4, RZ, 0x3c, !PT ;  /* 0x0000000405052212 */ /* 0x000fca00078e3cff */
[----:B------:R0:W3:Y:S04]  /*147d0*/  @P2 LDG.E.U8 R57, desc[UR22][R4.64] ;  /* 0x0000001604392981 */ /* 0x0000e8000c1e1100 */
[----:B------:R-:W2:Y:S01]  /*147e0*/  LDL R5, [R1+0x7d8] ;  /* 0x0007d80001057983 */ /* 0x000ea20000100800 */
[----:B------:R-:W-:Y:S01]  /*147f0*/  PRMT R56, RZ, 0x7610, R56 ;  /* 0x00007610ff387816 */ /* 0x000fe20000000038 */
[----:B0-----:R-:W-:Y:S02]  /*14800*/  @P2 IMAD.MOV.U32 R4, RZ, RZ, R52 ;  /* 0x000000ffff042224 */ /* 0x001fe400078e0034 */
[----:B------:R-:W3:Y:S01]  /*14810*/  LDL.LU R52, [R1+0x10b8] ;  /* 0x0010b80001347983 */ /* 0x000ee20000300800 */
[----:B------:R-:W-:-:S03]  /*14820*/  PRMT R55, RZ, 0x7610, R55 ;  /* 0x00007610ff377816 */ /* 0x000fc60000000037 */
[----:B--2---:R0:W2:Y:S04]  /*14830*/  @P2 LDG.E.U8 R56, desc[UR22][R4.64] ;  /* 0x0000001604382981 */ /* 0x0040a8000c1e1100 */
[----:B------:R-:W2:Y:S01]  /*14840*/  LDL R5, [R1+0x7e0] ;  /* 0x0007e00001057983 */ /* 0x000ea20000100800 */
[----:B0-----:R-:W-:-:S03]  /*14850*/  @P2 IMAD.MOV.U32 R4, RZ, RZ, R50 ;  /* 0x000000ffff042224 */ /* 0x001fc600078e0032 */
[----:B------:R-:W3:Y:S01]  /*14860*/  LDL.LU R50, [R1+0x10b4] ;  /* 0x0010b40001327983 */ /* 0x000ee20000300800 */
[----:B----4-:R-:W-:-:S03]  /*14870*/  PRMT R54, RZ, 0x7610, R54 ;  /* 0x00007610ff367816 */ /* 0x010fc60000000036 */
[----:B--2---:R0:W2:Y:S04]  /*14880*/  @P2 LDG.E.U8 R55, desc[UR22][R4.64] ;  /* 0x0000001604372981 */ /* 0x0040a8000c1e1100 */
[----:B------:R-:W4:Y:S01]  /*14890*/  LDL R5, [R1+0x7e8] ;  /* 0x0007e80001057983 */ /* 0x000f220000100800 */
[----:B0-----:R-:W-:Y:S01]  /*148a0*/  @P2 IMAD.MOV.U32 R4, RZ, RZ, R102 ;  /* 0x000000ffff042224 */ /* 0x001fe200078e0066 */
[----:B------:R-:W-:Y:S02]  /*148b0*/  PRMT R53, RZ, 0x7610, R53 ;  /* 0x00007610ff357816 */ /* 0x000fe40000000035 */
[----:B---3--:R-:W-:Y:S02]  /*148c0*/  PRMT R52, RZ, 0x7610, R52 ;  /* 0x00007610ff347816 */ /* 0x008fe40000000034 */
[----:B------:R-:W-:-:S02]  /*148d0*/  PRMT R51, RZ, 0x7610, R51 ;  /* 0x00007610ff337816 */ /* 0x000fc40000000033 */
[----:B------:R-:W-:Y:S02]  /*148e0*/  PRMT R50, RZ, 0x7610, R50 ;  /* 0x00007610ff327816 */ /* 0x000fe40000000032 */
[----:B------:R-:W-:Y:S01]  /*148f0*/  PRMT R49, RZ, 0x7610, R49 ;  /* 0x00007610ff317816 */ /* 0x000fe20000000031 */
[----:B----4-:R0:W3:Y:S02]  /*14900*/  @P2 LDG.E.U8 R54, desc[UR22][R4.64] ;  /* 0x0000001604362981 */ /* 0x0100e4000c1e1100 */
[----:B0-----:R-:W-:Y:S02]  /*14910*/  @P2 IMAD.MOV.U32 R4, RZ, RZ, R48 ;  /* 0x000000ffff042224 */ /* 0x001fe400078e0030 */
[----:B------:R-:W-:Y:S01]  /*14920*/  @P2 IMAD.MOV.U32 R5, RZ, RZ, R106 ;  /* 0x000000ffff052224 */ /* 0x000fe200078e006a */
[----:B------:R-:W4:Y:S04]  /*14930*/  LDL.LU R48, [R1+0x10b0] ;  /* 0x0010b00001307983 */ /* 0x000f280000300800 */
[----:B------:R0:W2:Y:S02]  /*14940*/  @P2 LDG.E.U8 R53, desc[UR22][R4.64] ;  /* 0x0000001604352981 */ /* 0x0000a4000c1e1100 */
[----:B0-----:R-:W-:-:S02]  /*14950*/  @P2 IMAD.MOV.U32 R4, RZ, RZ, R114 ;  /* 0x000000ffff042224 */ /* 0x001fc400078e0072 */
[----:B------:R-:W-:-:S05]  /*14960*/  @P2 IMAD.MOV.U32 R5, RZ, RZ, R110 ;  /* 0x000000ffff052224 */ /* 0x000fca00078e006e */
[----:B------:R0:W2:Y:S02]  /*14970*/  @P2 LDG.E.U8 R52, desc[UR22][R4.64] ;  /* 0x0000001604342981 */ /* 0x0000a4000c1e1100 */
[----:B0-----:R-:W-:Y:S02]  /*14980*/  @P2 IMAD.MOV.U32 R4, RZ, RZ, R46 ;  /* 0x000000ffff042224 */ /* 0x001fe400078e002e */
[----:B------:R-:W-:Y:S01]  /*14990*/  @P2 IMAD.MOV.U32 R5, RZ, RZ, R116 ;  /* 0x000000ffff052224 */ /* 0x000fe200078e0074 */
[----:B------:R-:W2:Y:S04]  /*149a0*/  LDL.LU R46, [R1+0x10ac] ;  /* 0x0010ac00012e7983 */ /* 0x000ea80000300800 */
[----:B------:R0:W3:Y:S02]  /*149b0*/  @P2 LDG.E.U8 R51, desc[UR22][R4.64] ;  /* 0x0000001604332981 */ /* 0x0000e4000c1e1100 */
[----:B0-----:R-:W-:-:S02]  /*149c0*/  @P2 IMAD.MOV.U32 R4, RZ, RZ, R120 ;  /* 0x000000ffff042224 */ /* 0x001fc400078e0078 */
[----:B------:R-:W-:-:S05]  /*149d0*/  @P2 IMAD.MOV.U32 R5, RZ, RZ, R118 ;  /* 0x000000ffff052224 */ /* 0x000fca00078e0076 */
[----:B------:R0:W3:Y:S02]  /*149e0*/  @P2 LDG.E.U8 R50, desc[UR22][R4.64] ;  /* 0x0000001604322981 */ /* 0x0000e4000c1e1100 */
[----:B0-----:R-:W-:Y:S02]  /*149f0*/  @P2 IMAD.MOV.U32 R4, RZ, RZ, R124 ;  /* 0x000000ffff042224 */ /* 0x001fe400078e007c */
[----:B------:R-:W-:-:S05]  /*14a00*/  @P2 IMAD.MOV.U32 R5, RZ, RZ, R122 ;  /* 0x000000ffff052224 */ /* 0x000fca00078e007a */
[----:B------:R0:W3:Y:S02]  /*14a10*/  @P2 LDG.E.U8 R49, desc[UR22][R4.64] ;  /* 0x0000001604312981 */ /* 0x0000e4000c1e1100 */
[----:B0-----:R-:W-:Y:S02]  /*14a20*/  @P2 IMAD.MOV.U32 R4, RZ, RZ, R2 ;  /* 0x000000ffff042224 */ /* 0x001fe400078e0002 */
[----:B------:R-:W3:Y:S01]  /*14a30*/  LDL.LU R2, [R1+0x10a8] ;  /* 0x0010a80001027983 */ /* 0x000ee20000300800 */
[----:B------:R-:W-:Y:S01]  /*14a40*/  @P2 IMAD.MOV.U32 R5, RZ, RZ, R15 ;  /* 0x000000ffff052224 */ /* 0x000fe200078e000f */
[----:B------:R-:W-:Y:S02]  /*14a50*/  PRMT R47, RZ, 0x7610, R47 ;  /* 0x00007610ff2f7816 */ /* 0x000fe4000000002f */
[----:B------:R-:W-:Y:S02]  /*14a60*/  PRMT R12, RZ, 0x7610, R12 ;  /* 0x00007610ff0c7816 */ /* 0x000fe4000000000c */
[----:B----4-:R-:W-:-:S06]  /*14a70*/  PRMT R48, RZ, 0x7610, R48 ;  /* 0x00007610ff307816 */ /* 0x010fcc0000000030 */
[----:B------:R0:W4:Y:S02]  /*14a80*/  @P2 LDG.E.U8 R48, desc[UR22][R4.64] ;  /* 0x0000001604302981 */ /* 0x000124000c1e1100 */
[----:B0-----:R-:W-:Y:S02]  /*14a90*/  @P2 IMAD.MOV.U32 R4, RZ, RZ, R29 ;  /* 0x000000ffff042224 */ /* 0x001fe400078e001d */
[----:B------:R-:W-:Y:S02]  /*14aa0*/  @P2 IMAD.MOV.U32 R5, RZ, RZ, R31 ;  /* 0x000000ffff052224 */ /* 0x000fe400078e001f */
[----:B------:R-:W4:Y:S04]  /*14ab0*/  LDL.LU R31, [R1+0x10a4] ;  /* 0x0010a400011f7983 */ /* 0x000f280000300800 */
[----:B------:R0:W4:Y:S04]  /*14ac0*/  @P2 LDG.E.U8 R47, desc[UR22][R4.64] ;  /* 0x00000016042f2981 */ /* 0x000128000c1e1100 */
[----:B------:R-:W4:Y:S01]  /*14ad0*/  LDL.LU R29, [R1+0x10a0] ;  /* 0x0010a000011d7983 */ /* 0x000f220000300800 */
[----:B--2---:R-:W-:Y:S01]  /*14ae0*/  PRMT R46, RZ, 0x7610, R46 ;  /* 0x00007610ff2e7816 */ /* 0x004fe2000000002e */
[----:B0-----:R-:W-:-:S02]  /*14af0*/  @P2 IMAD.MOV.U32 R4, RZ, RZ, R25 ;  /* 0x000000ffff042224 */ /* 0x001fc400078e0019 */
[----:B------:R-:W-:Y:S02]  /*14b00*/  @P2 IMAD.MOV.U32 R5, RZ, RZ, R27 ;  /* 0x000000ffff052224 */ /* 0x000fe400078e001b */
[----:B------:R-:W2:Y:S04]  /*14b10*/  LDL.LU R27, [R1+0x109c] ;  /* 0x00109c00011b7983 */ /* 0x000ea80000300800 */
[----:B------:R0:W2:Y:S04]  /*14b20*/  @P2 LDG.E.U8 R46, desc[UR22][R4.64] ;  /* 0x00000016042e2981 */ /* 0x0000a8000c1e1100 */
[----:B------:R-:W2:Y:S01]  /*14b30*/  LDL.LU R25, [R1+0x1098] ;  /* 0x0010980001197983 */ /* 0x000ea20000300800 */
        /* <DEDUP_REMOVED lines=8> */
[----:B------:R-:W2:Y:S01]  /*14bc0*/  LDL.LU R119, [R1+0x1088] ;  /* 0x0010880001777983 */ /* 0x000ea20000300800 */
[----:B---3--:R-:W-:-:S06]  /*14bd0*/  PRMT R2, RZ, 0x7610, R2 ;  /* 0x00007610ff027816 */ /* 0x008fcc0000000002 */
[----:B------:R0:W3:Y:S02]  /*14be0*/  @P2 LDG.E.U8 R2, desc[UR22][R4.64] ;  /* 0x0000001604022981 */ /* 0x0000e4000c1e1100 */
[----:B0-----:R-:W-:Y:S01]  /*14bf0*/  @P2 IMAD.MOV.U32 R5, RZ, RZ, R117 ;  /* 0x000000ffff052224 */ /* 0x001fe200078e0075 */
[----:B------:R-:W-:Y:S01]  /*14c00*/  PRMT R125, RZ, 0x7610, R125 ;  /* 0x00007610ff7d7816 */ /* 0x000fe2000000007d */
[----:B------:R-:W-:-:S05]  /*14c10*/  @P2 IMAD.MOV.U32 R4, RZ, RZ, R115 ;  /* 0x000000ffff042224 */ /* 0x000fca00078e0073 */
[----:B------:R0:W4:Y:S01]  /*14c20*/  @P2 LDG.E.U8 R125, desc[UR22][R4.64] ;  /* 0x00000016047d2981 */ /* 0x000122000c1e1100 */
[----:B------:R-:W-:Y:S01]  /*14c30*/  PRMT R123, RZ, 0x7610, R123 ;  /* 0x00007610ff7b7816 */ /* 0x000fe2000000007b */
[----:B0-----:R-:W-:Y:S02]  /*14c40*/  @P2 IMAD.MOV.U32 R4, RZ, RZ, R108 ;  /* 0x000000ffff042224 */ /* 0x001fe400078e006c */
[----:B------:R-:W-:-:S05]  /*14c50*/  @P2 IMAD.MOV.U32 R5, RZ, RZ, R112 ;  /* 0x000000ffff052224 */ /* 0x000fca00078e0070 */
[----:B------:R0:W4:Y:S04]  /*14c60*/  @P2 LDG.E.U8 R123, desc[UR22][R4.64] ;  /* 0x00000016047b2981 */ /* 0x000128000c1e1100 */
[----:B---3--:R3:W-:Y:S04]  /*14c70*/  STL [R1+0xf8c], R2 ;  /* 0x000f8c0201007387 */ /* 0x0087e80000100800 */
[----:B------:R-:W3:Y:S01]  /*14c80*/  LDL.LU R117, [R1+0x1084] ;  /* 0x0010840001757983 */ /* 0x000ee20000300800 */
[----:B--2---:R-:W-:Y:S01]  /*14c90*/  PRMT R121, RZ, 0x7610, R121 ;  /* 0x00007610ff797816 */ /* 0x004fe20000000079 */
[----:B0-----:R-:W-:-:S02]  /*14ca0*/  @P2 IMAD.MOV.U32 R4, RZ, RZ, R100 ;  /* 0x000000ffff042224 */ /* 0x001fc400078e0064 */
[----:B------:R-:W-:Y:S01]  /*14cb0*/  @P2 IMAD.MOV.U32 R5, RZ, RZ, R104 ;  /* 0x000000ffff052224 */ /* 0x000fe200078e0068 */
[----:B------:R-:W-:Y:S01]  /*14cc0*/  PRMT R119, RZ, 0x7610, R119 ;  /* 0x00007610ff777816 */ /* 0x000fe20000000077 */
[----:B------:R-:W2:Y:S04]  /*14cd0*/  LDL.LU R115, [R1+0x1080] ;  /* 0x0010800001737983 */ /* 0x000ea80000300800 */
[----:B------:R0:W2:Y:S02]  /*14ce0*/  @P2 LDG.E.U8 R121, desc[UR22][R4.64] ;  /* 0x0000001604792981 */ /* 0x0000a4000c1e1100 */
[----:B0-----:R-:W-:Y:S02]  /*14cf0*/  @P2 IMAD.MOV.U32 R4, RZ, RZ, R96 ;  /* 0x000000ffff042224 */ /* 0x001fe400078e0060 */
[----:B------:R-:W-:-:S05]  /*14d00*/  @P2 IMAD.MOV.U32 R5, RZ, RZ, R98 ;  /* 0x000000ffff052224 */ /* 0x000fca00078e0062 */
[----:B------:R0:W2:Y:S02]  /*14d10*/  @P2 LDG.E.U8 R119, desc[UR22][R4.64] ;  /* 0x0000001604772981 */ /* 0x0000a4000c1e1100 */
[----:B0-----:R-:W-:Y:S02]  /*14d20*/  @P2 IMAD.MOV.U32 R4, RZ, RZ, R92 ;  /* 0x000000ffff042224 */ /* 0x001fe400078e005c */
[----:B------:R-:W-:Y:S01]  /*14d30*/  @P2 IMAD.MOV.U32 R5, RZ, RZ, R94 ;  /* 0x000000ffff052224 */ /* 0x000fe200078e005e */
[----:B----4-:R-:W-:Y:S04]  /*14d40*/  STL [R1+0xf90], R125 ;  /* 0x000f907d01007387 */ /* 0x010fe80000100800 */
[----:B------:R-:W4:Y:S04]  /*14d50*/  LDL.LU R112, [R1+0x107c] ;  /* 0x00107c0001707983 */ /* 0x000f280000300800 */
[----:B------:R-:W4:Y:S01]  /*14d60*/  LDL.LU R108, [R1+0x1078] ;  /* 0x00107800016c7983 */ /* 0x000f220000300800 */
[----:B---3--:R-:W-:-:S06]  /*14d70*/  PRMT R117, RZ, 0x7610, R117 ;  /* 0x00007610ff757816 */ /* 0x008fcc0000000075 */
[----:B------:R0:W3:Y:S04]  /*14d80*/  @P2 LDG.E.U8 R117, desc[UR22][R4.64] ;  /* 0x0000001604752981 */ /* 0x0000e8000c1e1100 */
[----:B------:R-:W-:Y:S04]  /*14d90*/  STL [R1+0xf94], R123 ;  /* 0x000f947b01007387 */ /* 0x000fe80000100800 */
[----:B------:R-:W3:Y:S04]  /*14da0*/  LDL.LU R104, [R1+0x1074] ;  /* 0x0010740001687983 */ /* 0x000ee80000300800 */
[----:B------:R-:W3:Y:S04]  /*14db0*/  LDL.LU R100, [R1+0x1070] ;  /* 0x0010700001647983 */ /* 0x000ee80000300800 */
[----:B--2---:R-:W-:Y:S04]  /*14dc0*/  STL [R1+0xf98], R121 ;  /* 0x000f987901007387 */ /* 0x004fe80000100800 */
[----:B------:R-:W2:Y:S04]  /*14dd0*/  LDL.LU R98, [R1+0x106c] ;  /* 0x00106c0001627983 */ /* 0x000ea80000300800 */
[----:B------:R-:W2:Y:S04]  /*14de0*/  LDL.LU R96, [R1+0x1068] ;  /* 0x0010680001607983 */ /* 0x000ea80000300800 */
[----:B------:R-:W-:Y:S04]  /*14df0*/  STL [R1+0xf9c], R119 ;  /* 0x000f9c7701007387 */ /* 0x000fe80000100800 */
[----:B------:R-:W-:Y:S04]  /*14e00*/  STL [R1+0xc], R12 ;  /* 0x00000c0c01007387 */ /* 0x000fe80000100800 */
[----:B------:R-:W2:Y:S04]  /*14e10*/  LDL.LU R94, [R1+0x1064] ;  /* 0x00106400015e7983 */ /* 0x000ea80000300800 */
[----:B------:R-:W2:Y:S01]  /*14e20*/  LDL.LU R92, [R1+0x1060] ;  /* 0x00106000015c7983 */ /* 0x000ea20000300800 */
[----:B0-----:R-:W-:Y:S01]  /*14e30*/  @P2 IMAD.MOV.U32 R5, RZ, RZ, R90 ;  /* 0x000000ffff052224 */ /* 0x001fe200078e005a */
[----:B------:R-:W-:Y:S01]  /*14e40*/  PRMT R115, RZ, 0x7610, R115 ;  /* 0x00007610ff737816 */ /* 0x000fe20000000073 */
[----:B------:R-:W-:-:S05]  /*14e50*/  @P2 IMAD.MOV.U32 R4, RZ, RZ, R88 ;  /* 0x000000ffff042224 */ /* 0x000fca00078e0058 */
[----:B------:R0:W2:Y:S01]  /*14e60*/  @P2 LDG.E.U8 R115, desc[UR22][R4.64] ;  /* 0x0000001604732981 */ /* 0x0000a2000c1e1100 */
[----:B----4-:R-:W-:Y:S01]  /*14e70*/  PRMT R112, RZ, 0x7610, R112 ;  /* 0x00007610ff707816 */ /* 0x010fe20000000070 */
[----:B0-----:R-:W-:Y:S02]  /*14e80*/  @P2 IMAD.MOV.U32 R5, RZ, RZ, R86 ;  /* 0x000000ffff052224 */ /* 0x001fe400078e0056 */
[----:B------:R-:W-:-:S05]  /*14e90*/  @P2 IMAD.MOV.U32 R4, RZ, RZ, R84 ;  /* 0x000000ffff042224 */ /* 0x000fca00078e0054 */
[----:B------:R0:W4:Y:S01]  /*14ea0*/  @P2 LDG.E.U8 R112, desc[UR22][R4.64] ;  /* 0x0000001604702981 */ /* 0x000122000c1e1100 */
[----:B------:R-:W-:Y:S01]  /*14eb0*/  PRMT R108, RZ, 0x7610, R108 ;  /* 0x00007610ff6c7816 */ /* 0x000fe2000000006c */
[----:B0-----:R-:W-:Y:S02]  /*14ec0*/  @P2 IMAD.MOV.U32 R5, RZ, RZ, R82 ;  /* 0x000000ffff052224 */ /* 0x001fe400078e0052 */
[----:B------:R-:W-:-:S05]  /*14ed0*/  @P2 IMAD.MOV.U32 R4, RZ, RZ, R80 ;  /* 0x000000ffff042224 */ /* 0x000fca00078e0050 */
[----:B------:R0:W4:Y:S02]  /*14ee0*/  @P2 LDG.E.U8 R108, desc[UR22][R4.64] ;  /* 0x00000016046c2981 */ /* 0x000124000c1e1100 */
[----:B0-----:R-:W-:Y:S02]  /*14ef0*/  @P2 IMAD.MOV.U32 R5, RZ, RZ, R78 ;  /* 0x000000ffff052224 */ /* 0x001fe400078e004e */
[----:B------:R-:W-:Y:S01]  /*14f00*/  @P2 IMAD.MOV.U32 R4, RZ, RZ, R76 ;  /* 0x000000ffff042224 */ /* 0x000fe200078e004c */
[----:B---3--:R-:W-:Y:S04]  /*14f10*/  STL [R1+0xfa0], R117 ;  /* 0x000fa07501007387 */ /* 0x008fe80000100800 */
[----:B------:R-:W3:Y:S04]  /*14f20*/  LDL.LU R90, [R1+0x105c] ;  /* 0x00105c00015a7983 */ /* 0x000ee80000300800 */
[----:B------:R-:W4:Y:S04]  /*14f30*/  LDL.LU R88, [R1+0x1058] ;  /* 0x0010580001587983 */ /* 0x000f280000300800 */
[----:B------:R-:W4:Y:S04]  /*14f40*/  LDL.LU R86, [R1+0x1054] ;  /* 0x0010540001567983 */ /* 0x000f280000300800 */
[----:B------:R-:W4:Y:S04]  /*14f50*/  LDL.LU R84, [R1+0x1050] ;  /* 0x0010500001547983 */ /* 0x000f280000300800 */
[----:B------:R-:W4:Y:S04]  /*14f60*/  LDL.LU R82, [R1+0x104c] ;  /* 0x00104c0001527983 */ /* 0x000f280000300800 */
[----:B------:R-:W4:Y:S04]  /*14f70*/  LDL.LU R80, [R1+0x1048] ;  /* 0x0010480001507983 */ /* 0x000f280000300800 */
[----:B------:R-:W4:Y:S04]  /*14f80*/  LDL.LU R78, [R1+0x1044] ;  /* 0x00104400014e7983 */ /* 0x000f280000300800 */
[----:B------:R-:W4:Y:S01]  /*14f90*/  LDL.LU R76, [R1+0x1040] ;  /* 0x00104000014c7983 */ /* 0x000f220000300800 */
[----:B------:R-:W-:-:S02]  /*14fa0*/  PRMT R104, RZ, 0x7610, R104 ;  /* 0x00007610ff687816 */ /* 0x000fc40000000068 */
[----:B------:R-:W-:-:S04]  /*14fb0*/  PRMT R100, RZ, 0x7610, R100 ;  /* 0x00007610ff647816 */ /* 0x000fc80000000064 */
[----:B------:R0:W4:Y:S01]  /*14fc0*/  @P2 LDG.E.U8 R104, desc[UR22][R4.64] ;  /* 0x0000001604682981 */ /* 0x000122000c1e1100 */
[----:B--2---:R-:W-:Y:S01]  /*14fd0*/  PRMT R98, RZ, 0x7610, R98 ;  /* 0x00007610ff627816 */ /* 0x004fe20000000062 */
[----:B0-----:R-:W-:Y:S02]  /*14fe0*/  @P2 IMAD.MOV.U32 R4, RZ, RZ, R72 ;  /* 0x000000ffff042224 */ /* 0x001fe400078e0048 */
[----:B------:R-:W-:Y:S01]  /*14ff0*/  @P2 IMAD.MOV.U32 R5, RZ, RZ, R74 ;  /* 0x000000ffff052224 */ /* 0x000fe200078e004a */
[----:B------:R-:W-:Y:S01]  /*15000*/  PRMT R96, RZ, 0x7610, R96 ;  /* 0x00007610ff607816 */ /* 0x000fe20000000060 */
[----:B------:R-:W2:Y:S04]  /*15010*/  LDL.LU R74, [R1+0x103c] ;  /* 0x00103c00014a7983 */ /* 0x000ea80000300800 */
[----:B------:R0:W2:Y:S01]  /*15020*/  @P2 LDG.E.U8 R100, desc[UR22][R4.64] ;  /* 0x0000001604642981 */ /* 0x0000a2000c1e1100 */
[----:B------:R-:W-:-:S02]  /*15030*/  PRMT R94, RZ, 0x7610, R94 ;  /* 0x00007610ff5e7816 */ /* 0x000fc4000000005e */
[----:B------:R-:W-:Y:S01]  /*15040*/  PRMT R92, RZ, 0x7610, R92 ;  /* 0x00007610ff5c7816 */ /* 0x000fe2000000005c */
[----:B------:R-:W2:Y:S01]  /*15050*/  LDL.LU R72, [R1+0x1038] ;  /* 0x0010380001487983 */ /* 0x000ea20000300800 */
[----:B0-----:R-:W-:Y:S02]  /*15060*/  @P2 IMAD.MOV.U32 R4, RZ, RZ, R68 ;  /* 0x000000ffff042224 */ /* 0x001fe400078e0044 */
        /* <DEDUP_REMOVED lines=23> */
[----:B---3--:R-:W-:Y:S02]  /*151e0*/  PRMT R90, RZ, 0x7610, R90 ;  /* 0x00007610ff5a7816 */ /* 0x008fe4000000005a */
[----:B----4-:R-:W-:-:S04]  /*151f0*/  PRMT R88, RZ, 0x7610, R88 ;  /* 0x00007610ff587816 */ /* 0x010fc80000000058 */
[----:B------:R0:W3:Y:S01]  /*15200*/  @P2 LDG.E.U8 R90, desc[UR22][R4.64] ;  /* 0x00000016045a2981 */ /* 0x0000e2000c1e1100 */
[----:B------:R-:W-:Y:S01]  /*15210*/  PRMT R86, RZ, 0x7610, R86 ;  /* 0x00007610ff567816 */ /* 0x000fe20000000056 */
[----:B0-----:R-:W-:Y:S02]  /*15220*/  @P2 IMAD.MOV.U32 R4, RZ, RZ, R24 ;  /* 0x000000ffff042224 */ /* 0x001fe400078e0018 */
[----:B------:R-:W-:Y:S01]  /*15230*/  @P2 IMAD.MOV.U32 R5, RZ, RZ, R26 ;  /* 0x000000ffff052224 */ /* 0x000fe200078e001a */
[----:B------:R-:W-:Y:S01]  /*15240*/  PRMT R84, RZ, 0x7610, R84 ;  /* 0x00007610ff547816 */ /* 0x000fe20000000054 */
[----:B------:R-:W4:Y:S04]  /*15250*/  LDL.LU R26, [R1+0x100c] ;  /* 0x00100c00011a7983 */ /* 0x000f280000300800 */
[----:B------:R0:W3:Y:S01]  /*15260*/  @P2 LDG.E.U8 R88, desc[UR22][R4.64] ;  /* 0x0000001604582981 */ /* 0x0000e2000c1e1100 */
[----:B------:R-:W-:-:S02]  /*15270*/  PRMT R82, RZ, 0x7610, R82 ;  /* 0x00007610ff527816 */ /* 0x000fc40000000052 */
[----:B------:R-:W-:Y:S01]  /*15280*/  PRMT R80, RZ, 0x7610, R80 ;  /* 0x00007610ff507816 */ /* 0x000fe20000000050 */
[----:B------:R-:W3:Y:S01]  /*15290*/  LDL.LU R24, [R1+0x1008] ;  /* 0x0010080001187983 */ /* 0x000ee20000300800 */
[----:B0-----:R-:W-:Y:S02]  /*152a0*/  @P2 IMAD.MOV.U32 R4, RZ, RZ, R11 ;  /* 0x000000ffff042224 */ /* 0x001fe400078e000b */
[----:B------:R-:W-:Y:S01]  /*152b0*/  @P2 IMAD.MOV.U32 R5, RZ, RZ, R22 ;  /* 0x000000ffff052224 */ /* 0x000fe200078e0016 */
[----:B------:R-:W-:Y:S01]  /*152c0*/  PRMT R78, RZ, 0x7610, R78 ;  /* 0x00007610ff4e7816 */ /* 0x000fe2000000004e */
[----:B------:R-:W3:Y:S04]  /*152d0*/  LDL.LU R22, [R1+0x1004] ;  /* 0x0010040001167983 */ /* 0x000ee80000300800 */
[----:B------:R0:W3:Y:S01]  /*152e0*/  @P2 LDG.E.U8 R86, desc[UR22][R4.64] ;  /* 0x0000001604562981 */ /* 0x0000e2000c1e1100 */
[----:B------:R-:W-:-:S03]  /*152f0*/  PRMT R76, RZ, 0x7610, R76 ;  /* 0x00007610ff4c7816 */ /* 0x000fc6000000004c */
[----:B------:R-:W3:Y:S01]  /*15300*/  LDL.LU R11, [R1+0x1000] ;  /* 0x00100000010b7983 */ /* 0x000ee20000300800 */
[----:B0-----:R-:W-:Y:S02]  /*15310*/  @P2 IMAD.MOV.U32 R4, RZ, RZ, R42 ;  /* 0x000000ffff042224 */ /* 0x001fe400078e002a */
[----:B------:R-:W-:Y:S02]  /*15320*/  @P2 IMAD.MOV.U32 R5, RZ, RZ, R44 ;  /* 0x000000ffff052224 */ /* 0x000fe400078e002c */
[----:B------:R-:W3:Y:S04]  /*15330*/  LDL.LU R44, [R1+0xffc] ;  /* 0x000ffc00012c7983 */ /* 0x000ee80000300800 */
[----:B------:R0:W4:Y:S04]  /*15340*/  @P2 LDG.E.U8 R84, desc[UR22][R4.64] ;  /* 0x0000001604542981 */ /* 0x000128000c1e1100 */
[----:B------:R-:W4:Y:S01]  /*15350*/  LDL.LU R42, [R1+0xff8] ;  /* 0x000ff800012a7983 */ /* 0x000f220000300800 */
[----:B0-----:R-:W-:-:S02]  /*15360*/  @P2 IMAD.MOV.U32 R4, RZ, RZ, R113 ;  /* 0x000000ffff042224 */ /* 0x001fc400078e0071 */
[----:B------:R-:W-:Y:S02]  /*15370*/  @P2 IMAD.MOV.U32 R5, RZ, RZ, R40 ;  /* 0x000000ffff052224 */ /* 0x000fe400078e0028 */
[----:B------:R-:W4:Y:S04]  /*15380*/  LDL.LU R40, [R1+0xff4] ;  /* 0x000ff40001287983 */ /* 0x000f280000300800 */
        /* <DEDUP_REMOVED lines=8> */
[----:B------:R-:W-:Y:S01]  /*15410*/  @P2 IMAD.MOV.U32 R5, RZ, RZ, R13 ;  /* 0x000000ffff052224 */ /* 0x000fe200078e000d */
[----:B------:R-:W4:Y:S04]  /*15420*/  LDL R6, [R1+0x9c4] ;  /* 0x0009c40001067983 */ /* 0x000f280000100800 */
[----:B------:R0:W4:Y:S04]  /*15430*/  @P2 LDG.E.U8 R78, desc[UR22][R4.64] ;  /* 0x00000016044e2981 */ /* 0x000128000c1e1100 */
[----:B------:R-:W4:Y:S01]  /*15440*/  LDL R13, [R1+0x9c0] ;  /* 0x0009c000010d7983 */ /* 0x000f220000100800 */
[----:B0-----:R-:W-:-:S02]  /*15450*/  @P2 IMAD.MOV.U32 R4, RZ, RZ, R105 ;  /* 0x000000ffff042224 */ /* 0x001fc400078e0069 */
[----:B------:R-:W-:Y:S02]  /*15460*/  @P2 IMAD.MOV.U32 R5, RZ, RZ, R107 ;  /* 0x000000ffff052224 */ /* 0x000fe400078e006b */
[----:B------:R-:W4:Y:S04]  /*15470*/  LDL.LU R107, [R1+0xfe4] ;  /* 0x000fe400016b7983 */ /* 0x000f280000300800 */
[----:B------:R0:W4:Y:S04]  /*15480*/  @P2 LDG.E.U8 R76, desc[UR22][R4.64] ;  /* 0x00000016044c2981 */ /* 0x000128000c1e1100 */
[----:B------:R-:W4:Y:S01]  /*15490*/  LDL.LU R105, [R1+0xfe0] ;  /* 0x000fe00001697983 */ /* 0x000f220000300800 */
[----:B0-----:R-:W-:-:S02]  /*154a0*/  @P2 IMAD.MOV.U32 R5, RZ, RZ, R103 ;  /* 0x000000ffff052224 */ /* 0x001fc400078e0067 */
[----:B------:R-:W-:Y:S01]  /*154b0*/  @P2 IMAD.MOV.U32 R4, RZ, RZ, R101 ;  /* 0x000000ffff042224 */ /* 0x000fe200078e0065 */
[----:B------:R-:W4:Y:S04]  /*154c0*/  LDL.LU R103, [R1+0xfdc] ;  /* 0x000fdc0001677983 */ /* 0x000f280000300800 */
[----:B------:R-:W4:Y:S01]  /*154d0*/  LDL.LU R101, [R1+0xfd8] ;  /* 0x000fd80001657983 */ /* 0x000f220000300800 */
[----:B--2---:R-:W-:Y:S02]  /*154e0*/  PRMT R74, RZ, 0x7610, R74 ;  /* 0x00007610ff4a7816 */ /* 0x004fe4000000004a */
[----:B------:R-:W-:-:S04]  /*154f0*/  PRMT R72, RZ, 0x7610, R72 ;  /* 0x00007610ff487816 */ /* 0x000fc80000000048 */
[----:B------:R0:W2:Y:S01]  /*15500*/  @P2 LDG.E.U8 R74, desc[UR22][R4.64] ;  /* 0x00000016044a2981 */ /* 0x0000a2000c1e1100 */
[----:B------:R-:W-:Y:S01]  /*15510*/  PRMT R70, RZ, 0x7610, R70 ;  /* 0x00007610ff467816 */ /* 0x000fe20000000046 */
        /* <DEDUP_REMOVED lines=9> */
[----:B------:R-:W-:Y:S01]  /*155b0*/  @P2 IMAD.MOV.U32 R5, RZ, RZ, R10 ;  /* 0x000000ffff052224 */ /* 0x000fe200078e000a */
[----:B------:R-:W-:Y:S01]  /*155c0*/  PRMT R45, RZ, 0x7610, R45 ;  /* 0x00007610ff2d7816 */ /* 0x000fe2000000002d */
[----:B------:R-:W2:Y:S04]  /*155d0*/  LDL.LU R10, [R1+0xfcc] ;  /* 0x000fcc00010a7983 */ /* 0x000ea80000300800 */
[----:B------:R0:W2:Y:S02]  /*155e0*/  @P2 LDG.E.U8 R70, desc[UR22][R4.64] ;  /* 0x0000001604462981 */ /* 0x0000a4000c1e1100 */
[----:B0-----:R-:W-:-:S02]  /*155f0*/  @P2 IMAD.MOV.U32 R4, RZ, RZ, R14 ;  /* 0x000000ffff042224 */ /* 0x001fc400078e000e */
[----:B------:R-:W-:-:S05]  /*15600*/  @P2 IMAD.MOV.U32 R5, RZ, RZ, R17 ;  /* 0x000000ffff052224 */ /* 0x000fca00078e0011 */
[----:B------:R0:W2:Y:S02]  /*15610*/  @P2 LDG.E.U8 R68, desc[UR22][R4.64] ;  /* 0x0000001604442981 */ /* 0x0000a4000c1e1100 */
[----:B0-----:R-:W-:Y:S02]  /*15620*/  @P2 IMAD.MOV.U32 R4, RZ, RZ, R18 ;  /* 0x000000ffff042224 */ /* 0x001fe400078e0012 */
[----:B------:R-:W-:-:S05]  /*15630*/  @P2 IMAD.MOV.U32 R5, RZ, RZ, R20 ;  /* 0x000000ffff052224 */ /* 0x000fca00078e0014 */
[----:B------:R0:W2:Y:S02]  /*15640*/  @P2 LDG.E.U8 R66, desc[UR22][R4.64] ;  /* 0x0000001604422981 */ /* 0x0000a4000c1e1100 */
[----:B0-----:R-:W-:Y:S02]  /*15650*/  @P2 IMAD.MOV.U32 R4, RZ, RZ, R3 ;  /* 0x000000ffff042224 */ /* 0x001fe400078e0003 */
[----:B------:R-:W-:-:S05]  /*15660*/  @P2 IMAD.MOV.U32 R5, RZ, RZ, R16 ;  /* 0x000000ffff052224 */ /* 0x000fca00078e0010 */
[----:B------:R4:W2:Y:S01]  /*15670*/  @P2 LDG.E.U8 R64, desc[UR22][R4.64] ;  /* 0x0000001604402981 */ /* 0x0008a2000c1e1100 */
[----:B---3--:R-:W-:Y:S01]  /*15680*/  PRMT R44, RZ, 0x7610, R44 ;  /* 0x00007610ff2c7816 */ /* 0x008fe2000000002c */
[----:B----4-:R-:W-:Y:S02]  /*15690*/  @P6 IMAD.MOV.U32 R4, RZ, RZ, R6 ;  /* 0x000000ffff046224 */ /* 0x010fe400078e0006 */
[----:B------:R-:W-:-:S05]  /*156a0*/  @P6 IMAD.MOV.U32 R5, RZ, RZ, R13 ;  /* 0x000000ffff056224 */ /* 0x000fca00078e000d */
[----:B------:R0:W3:Y:S01]  /*156b0*/  @P6 LDG.E.U8 R45, desc[UR22][R4.64] ;  /* 0x00000016042d6981 */ /* 0x0000e2000c1e1100 */
[C---:B------:R-:W-:Y:S02]  /*156c0*/  SEL R107, R11.reuse, R107, !P3 ;  /* 0x0000006b0b6b7207 */ /* 0x040fe40005800000 */
[C---:B------:R-:W-:Y:S02]  /*156d0*/  SEL R105, R11.reuse, R105, !P3 ;  /* 0x000000690b697207 */ /* 0x040fe40005800000 */
[C---:B------:R-:W-:Y:S02]  /*156e0*/  SEL R101, R11.reuse, R101, !P3 ;  /* 0x000000650b657207 */ /* 0x040fe40005800000 */
[----:B------:R-:W-:-:S03]  /*156f0*/  SEL R103, R11, R103, !P3 ;  /* 0x000000670b677207 */ /* 0x000fc60005800000 */
[----:B------:R-:W-:Y:S01]  /*15700*/  IMAD R101, R101, UR4, RZ ;  /* 0x0000000465657c24 */ /* 0x000fe2000f8e02ff */
[----:B------:R-:W4:Y:S01]  /*15710*/  LDCU UR4, c[0x0][0x3b0] ;  /* 0x00007600ff0477ac */ /* 0x000f220008000800 */
[----:B------:R-:W-:-:S03]  /*15720*/  IMAD R103, R103, UR14, RZ ;  /* 0x0000000e67677c24 */ /* 0x000fc6000f8e02ff */
[-C--:B------:R-:W-:Y:S01]  /*15730*/  IADD3 R2, P6, PT, R101, R8.reuse, RZ ;  /* 0x0000000865027210 */ /* 0x080fe20007fde0ff */
[----:B-1----:R-:W-:Y:S01]  /*15740*/  IMAD R105, R105, UR15, RZ ;  /* 0x0000000f69697c24 */ /* 0x002fe2000f8e02ff */
[----:B------:R-:W-:Y:S01]  /*15750*/  SEL R109, R11, R109, !P3 ;  /* 0x0000006d0b6d7207 */ /* 0x000fe20005800000 */
[----:B------:R-:W-:Y:S01]  /*15760*/  IMAD R107, R107, UR16, RZ ;  /* 0x000000106b6b7c24 */ /* 0x000fe2000f8e02ff */
[----:B------:R-:W-:Y:S01]  /*15770*/  LEA.HI.X.SX32 R6, R101, R7, 0x1, P6 ;  /* 0x0000000765067211 */ /* 0x000fe200030f0eff */
[----:B------:R-:W-:Y:S01]  /*15780*/  STL [R1+0x314], R2 ;  /* 0x0003140201007387 */ /* 0x000fe20000100800 */
[----:B------:R-:W-:Y:S01]  /*15790*/  IADD3 R3, P6, PT, R103, R8, RZ ;  /* 0x0000000867037210 */ /* 0x000fe20007fde0ff */
[----:B0-----:R-:W-:Y:S01]  /*157a0*/  @P2 IMAD.MOV.U32 R4, RZ, RZ, R2 ;  /* 0x000000ffff042224 */ /* 0x001fe200078e0002 */
[----:B------:R-:W-:Y:S01]  /*157b0*/  PRMT R43, RZ, 0x7610, R43 ;  /* 0x00007610ff2b7816 */ /* 0x000fe2000000002b */
[----:B------:R0:W-:Y:S01]  /*157c0*/  STL [R1+0x310], R6 ;  /* 0x0003100601007387 */ /* 0x0001e20000100800 */
[----:B------:R-:W-:Y:S01]  /*157d0*/  @P2 IMAD.MOV.U32 R5, RZ, RZ, R6 ;  /* 0x000000ffff052224 */ /* 0x000fe200078e0006 */
[----:B------:R-:W-:Y:S01]  /*157e0*/  SEL R111, R11, R111, !P3 ;  /* 0x0000006f0b6f7207 */ /* 0x000fe20005800000 */
[----:B------:R-:W1:Y:S01]  /*157f0*/  LDCU UR14, c[0x0][0x3b0] ;  /* 0x00007600ff0e77ac */ /* 0x000e620008000800 */
[----:B------:R-:W2:Y:S01]  /*15800*/  LDL.LU R15, [R1+0x10] ;  /* 0x00001000010f7983 */ /* 0x000ea20000300800 */
[----:B------:R-:W-:-:S02]  /*15810*/  PRMT R42, RZ, 0x7610, R42 ;  /* 0x00007610ff2a7816 */ /* 0x000fc4000000002a */
[----:B------:R-:W-:Y:S01]  /*15820*/  PRMT R41, RZ, 0x7610, R41 ;  /* 0x00007610ff297816 */ /* 0x000fe20000000029 */
[----:B------:R-:W1:Y:S01]  /*15830*/  LDCU UR15, c[0x0][0x3b0] ;  /* 0x00007600ff0f77ac */ /* 0x000e620008000800 */
[----:B0-----:R-:W-:Y:S01]  /*15840*/  LEA.HI.X.SX32 R6, R103, R7, 0x1, P6 ;  /* 0x0000000767067211 */ /* 0x001fe200030f0eff */
[----:B------:R0:W2:Y:S01]  /*15850*/  @P2 LDG.E.U8 R44, desc[UR22][R4.64] ;  /* 0x00000016042c2981 */ /* 0x0000a2000c1e1100 */
[----:B------:R-:W-:-:S03]  /*15860*/  IADD3 R2, P6, PT, R105, R8, RZ ;  /* 0x0000000869027210 */ /* 0x000fc60007fde0ff */
[----:B------:R-:W-:Y:S01]  /*15870*/  STL [R1+0x32c], R3 ;  /* 0x00032c0301007387 */ /* 0x000fe20000100800 */
[----:B------:R-:W-:-:S03]  /*15880*/  LEA.HI.X.SX32 R12, R105, R7, 0x1, P6 ;  /* 0x00000007690c7211 */ /* 0x000fc600030f0eff */
[----:B------:R-:W-:Y:S01]  /*15890*/  STL [R1+0xf74], R103 ;  /* 0x000f746701007387 */ /* 0x000fe20000100800 */
[----:B------:R-:W-:-:S03]  /*158a0*/  IADD3 R102, P6, PT, R107, R8, RZ ;  /* 0x000000086b667210 */ /* 0x000fc60007fde0ff */
[----:B------:R-:W-:Y:S04]  /*158b0*/  STL [R1+0xf80], R103 ;  /* 0x000f806701007387 */ /* 0x000fe80000100800 */
[----:B------:R1:W-:Y:S01]  /*158c0*/  STL [R1+0x328], R6 ;  /* 0x0003280601007387 */ /* 0x0003e20000100800 */
[----:B0-----:R-:W-:-:S03]  /*158d0*/  @P2 IMAD.MOV.U32 R4, RZ, RZ, R3 ;  /* 0x000000ffff042224 */ /* 0x001fc600078e0003 */
[----:B------:R-:W-:Y:S01]  /*158e0*/  STL [R1+0x344], R2 ;  /* 0x0003440201007387 */ /* 0x000fe20000100800 */
[----:B------:R-:W-:-:S03]  /*158f0*/  @P2 IMAD.MOV.U32 R5, RZ, RZ, R6 ;  /* 0x000000ffff052224 */ /* 0x000fc600078e0006 */
[----:B------:R-:W-:Y:S04]  /*15900*/  STL [R1+0xf78], R105 ;  /* 0x000f786901007387 */ /* 0x000fe80000100800 */
[----:B------:R-:W-:Y:S04]  /*15910*/  STL [R1+0xf7c], R105 ;  /* 0x000f7c6901007387 */ /* 0x000fe80000100800 */
[----:B------:R0:W-:Y:S04]  /*15920*/  STL [R1+0x340], R12 ;  /* 0x0003400c01007387 */ /* 0x0001e80000100800 */
[----:B-1----:R-:W2:Y:S04]  /*15930*/  LDL R6, [R1+0xcec] ;  /* 0x000cec0001067983 */ /* 0x002ea80000100800 */
[----:B------:R-:W3:Y:S04]  /*15940*/  LDL R3, [R1+0x9e0] ;  /* 0x0009e00001037983 */ /* 0x000ee80000100800 */
[----:B------:R-:W-:Y:S04]  /*15950*/  STL [R1+0x35c], R102 ;  /* 0x00035c6601007387 */ /* 0x000fe80000100800 */
[----:B------:R-:W3:Y:S01]  /*15960*/  LDL R16, [R1+0x9e4] ;  /* 0x0009e40001107983 */ /* 0x000ee20000100800 */
[----:B------:R-:W-:Y:S01]  /*15970*/  LEA.HI.X.SX32 R103, R107, R7, 0x1, P6 ;  /* 0x000000076b677211 */ /* 0x000fe200030f0eff */
[----:B----4-:R-:W-:Y:S01]  /*15980*/  IMAD R109, R109, UR4, RZ ;  /* 0x000000046d6d7c24 */ /* 0x010fe2000f8e02ff */
[----:B------:R-:W-:Y:S01]  /*15990*/  PRMT R40, RZ, 0x7610, R40 ;  /* 0x00007610ff287816 */ /* 0x000fe20000000028 */
[----:B------:R-:W-:Y:S01]  /*159a0*/  STL [R1+0xf84], R107 ;  /* 0x000f846b01007387 */ /* 0x000fe20000100800 */
[----:B------:R-:W-:Y:S01]  /*159b0*/  IMAD R111, R111, UR17, RZ ;  /* 0x000000116f6f7c24 */ /* 0x000fe2000f8e02ff */
[----:B------:R-:W-:Y:S01]  /*159c0*/  PRMT R39, RZ, 0x7610, R39 ;  /* 0x00007610ff277816 */ /* 0x000fe20000000027 */
[----:B------:R-:W1:Y:S01]  /*159d0*/  LDCU UR4, c[0x0][0x3b0] ;  /* 0x00007600ff0477ac */ /* 0x000e620008000800 */
[----:B------:R-:W-:Y:S01]  /*159e0*/  STL [R1+0x358], R103 ;  /* 0x0003586701007387 */ /* 0x000fe20000100800 */
[----:B------:R-:W-:-:S03]  /*159f0*/  IADD3 R18, P6, PT, R109, R8, RZ ;  /* 0x000000086d127210 */ /* 0x000fc60007fde0ff */
[----:B------:R-:W4:Y:S04]  /*15a00*/  LDL R20, [R1+0xa04] ;  /* 0x000a040001147983 */ /* 0x000f280000100800 */
[----:B------:R0:W4:Y:S01]  /*15a10*/  @P2 LDG.E.U8 R43, desc[UR22][R4.64] ;  /* 0x00000016042b2981 */ /* 0x000122000c1e1100 */
[----:B------:R-:W-:Y:S01]  /*15a20*/  LEA.HI.X.SX32 R101, R109, R7, 0x1, P6 ;  /* 0x000000076d657211 */ /* 0x000fe200030f0eff */
[----:B0-----:R-:W-:Y:S02]  /*15a30*/  @P2 IMAD.MOV.U32 R4, RZ, RZ, R2 ;  /* 0x000000ffff042224 */ /* 0x001fe400078e0002 */
[----:B------:R-:W-:Y:S02]  /*15a40*/  @P2 IMAD.MOV.U32 R5, RZ, RZ, R12 ;  /* 0x000000ffff052224 */ /* 0x000fe400078e000c */
[----:B------:R-:W4:Y:S04]  /*15a50*/  LDL R12, [R1+0xa00] ;  /* 0x000a0000010c7983 */ /* 0x000f280000100800 */
[----:B------:R-:W-:Y:S04]  /*15a60*/  STL [R1+0x374], R18 ;  /* 0x0003741201007387 */ /* 0x000fe80000100800 */
[----:B------:R0:W4:Y:S01]  /*15a70*/  @P2 LDG.E.U8 R42, desc[UR22][R4.64] ;  /* 0x00000016042a2981 */ /* 0x000122000c1e1100 */
[----:B------:R-:W-:-:S03]  /*15a80*/  IADD3 R2, P6, PT, R111, R8, RZ ;  /* 0x000000086f027210 */ /* 0x000fc60007fde0ff */
[----:B------:R-:W4:Y:S04]  /*15a90*/  LDL R19, [R1+0x830] ;  /* 0x0008300001137983 */ /* 0x000f280000100800 */
[----:B------:R-:W4:Y:S01]  /*15aa0*/  LDL R14, [R1+0x838] ;  /* 0x00083800010e7983 */ /* 0x000f220000100800 */
[----:B0-----:R-:W-:Y:S02]  /*15ab0*/  @P2 IMAD.MOV.U32 R4, RZ, RZ, R102 ;  /* 0x000000ffff042224 */ /* 0x001fe400078e0066 */
[----:B------:R-:W-:Y:S01]  /*15ac0*/  @P2 IMAD.MOV.U32 R5, RZ, RZ, R103 ;  /* 0x000000ffff052224 */ /* 0x000fe200078e0067 */
[----:B------:R-:W4:Y:S04]  /*15ad0*/  LDL.LU R13, [R1+0xe8] ;  /* 0x0000e800010d7983 */ /* 0x000f280000300800 */
[----:B------:R-:W4:Y:S04]  /*15ae0*/  LDL.LU R17, [R1+0xe4] ;  /* 0x0000e40001117983 */ /* 0x000f280000300800 */
[----:B------:R-:W-:Y:S04]  /*15af0*/  STL [R1+0xf88], R109 ;  /* 0x000f886d01007387 */ /* 0x000fe80000100800 */
[----:B------:R0:W4:Y:S04]  /*15b00*/  @P2 LDG.E.U8 R41, desc[UR22][R4.64] ;  /* 0x0000001604292981 */ /* 0x000128000c1e1100 */
[----:B------:R1:W-:Y:S01]  /*15b10*/  STL [R1+0x370], R101 ;  /* 0x0003706501007387 */ /* 0x0003e20000100800 */
[----:B0-----:R-:W-:-:S02]  /*15b20*/  @P2 IMAD.MOV.U32 R4, RZ, RZ, R18 ;  /* 0x000000ffff042224 */ /* 0x001fc400078e0012 */
[----:B------:R-:W-:Y:S01]  /*15b30*/  @P2 IMAD.MOV.U32 R5, RZ, RZ, R101 ;  /* 0x000000ffff052224 */ /* 0x000fe200078e0065 */
[----:B-1----:R-:W-:-:S04]  /*15b40*/  LEA.HI.X.SX32 R101, R111, R7, 0x1, P6 ;  /* 0x000000076f657211 */ /* 0x002fc800030f0eff */
[----:B------:R0:W4:Y:S04]  /*15b50*/  @P2 LDG.E.U8 R40, desc[UR22][R4.64] ;  /* 0x0000001604282981 */ /* 0x000128000c1e1100 */
[----:B------:R1:W-:Y:S04]  /*15b60*/  STL [R1+0x38c], R2 ;  /* 0x00038c0201007387 */ /* 0x0003e80000100800 */
[----:B------:R-:W4:Y:S01]  /*15b70*/  LDL R18, [R1+0xce4] ;  /* 0x000ce40001127983 */ /* 0x000f220000100800 */
[----:B0-----:R-:W-:Y:S02]  /*15b80*/  @P2 IMAD.MOV.U32 R4, RZ, RZ, R2 ;  /* 0x000000ffff042224 */ /* 0x001fe400078e0002 */
[----:B------:R-:W-:Y:S01]  /*15b90*/  @P2 IMAD.MOV.U32 R5, RZ, RZ, R101 ;  /* 0x000000ffff052224 */ /* 0x000fe200078e0065 */
[----:B------:R-:W-:Y:S04]  /*15ba0*/  STL [R1+0x388], R101 ;  /* 0x0003886501007387 */ /* 0x000fe80000100800 */
[----:B------:R3:W4:Y:S01]  /*15bb0*/  @P2 LDG.E.U8 R39, desc[UR22][R4.64] ;  /* 0x0000001604272981 */ /* 0x000722000c1e1100 */
[----:B--2---:R-:W-:-:S03]  /*15bc0*/  ISETP.GE.AND P6, PT, R6, RZ, PT ;  /* 0x000000ff0600720c */ /* 0x004fc60003fc6270 */
[----:B------:R-:W2:Y:S01]  /*15bd0*/  LDL.LU R6, [R1+0xe0] ;  /* 0x0000e00001067983 */ /* 0x000ea20000300800 */
[----:B---3--:R-:W-:Y:S02]  /*15be0*/  @P5 IMAD.MOV.U32 R5, RZ, RZ, R3 ;  /* 0x000000ffff055224 */ /* 0x008fe400078e0003 */
[----:B------:R-:W-:Y:S02]  /*15bf0*/  IMAD.MOV.U32 R3, RZ, RZ, R10 ;  /* 0x000000ffff037224 */ /* 0x000fe400078e000a */
[----:B------:R-:W3:Y:S01]  /*15c00*/  LDL.LU R10, [R1+0xfc8] ;  /* 0x000fc800010a7983 */ /* 0x000ee20000300800 */
[----:B------:R-:W-:-:S03]  /*15c10*/  @P5 IMAD.MOV.U32 R4, RZ, RZ, R16 ;  /* 0x000000ffff045224 */ /* 0x000fc600078e0010 */
[----:B------:R-:W2:Y:S01]  /*15c20*/  LDL R16, [R1+0xcdc] ;  /* 0x000cdc0001107983 */ /* 0x000ea20000100800 */
[----:B------:R-:W-:-:S06]  /*15c30*/  PRMT R38, RZ, 0x7610, R38 ;  /* 0x00007610ff267816 */ /* 0x000fcc0000000026 */
[----:B------:R4:W3:Y:S01]  /*15c40*/  @P5 LDG.E.U8 R38, desc[UR22][R4.64] ;  /* 0x0000001604265981 */ /* 0x0008e2000c1e1100 */
[----:B------:R-:W-:Y:S01]  /*15c50*/  PRMT R37, RZ, 0x7610, R37 ;  /* 0x00007610ff257816 */ /* 0x000fe20000000025 */
[----:B----4-:R-:W-:Y:S02]  /*15c60*/  @P4 IMAD.MOV.U32 R4, RZ, RZ, R20 ;  /* 0x000000ffff044224 */ /* 0x010fe400078e0014 */
[----:B------:R-:W4:Y:S01]  /*15c70*/  LDL.LU R20, [R1+0x18] ;  /* 0x0000180001147983 */ /* 0x000f220000300800 */
[----:B------:R-:W-:-:S03]  /*15c80*/  SEL R113, R11, R113, !P3 ;  /* 0x000000710b717207 */ /* 0x000fc60005800000 */
[----:B------:R-:W3:Y:S01]  /*15c90*/  LDL.LU R122, [R1+0x1c] ;  /* 0x00001c00017a7983 */ /* 0x000ee20000300800 */
[----:B------:R-:W-:-:S03]  /*15ca0*/  @P4 IMAD.MOV.U32 R5, RZ, RZ, R12 ;  /* 0x000000ffff054224 */ /* 0x000fc600078e000c */
[----:B------:R-:W3:Y:S01]  /*15cb0*/  LDL R124, [R1+0xcd4] ;  /* 0x000cd400017c7983 */ /* 0x000ee20000100800 */
[----:B------:R-:W-:Y:S01]  /*15cc0*/  @!P6 IMAD.MOV R3, RZ, RZ, -R3 ;  /* 0x000000ffff03e224 */ /* 0x000fe200078e0a03 */
[----:B------:R-:W-:Y:S02]  /*15cd0*/  ISETP.GT.U32.AND P5, PT, R9, R15, PT ;  /* 0x0000000f0900720c */ /* 0x000fe40003fa4070 */
[----:B------:R0:W3:Y:S01]  /*15ce0*/  @P4 LDG.E.U8 R37, desc[UR22][R4.64] ;  /* 0x0000001604254981 */ /* 0x0000e2000c1e1100 */
[----:B------:R-:W-:Y:S01]  /*15cf0*/  PRMT R21, RZ, 0x7610, R21 ;  /* 0x00007610ff157816 */ /* 0x000fe20000000015 */
[----:B------:R-:W-:Y:S01]  /*15d00*/  IMAD R113, R113, UR4, RZ ;  /* 0x0000000471717c24 */ /* 0x000fe2000f8e02ff */
[----:B------:R-:W-:Y:S01]  /*15d10*/  SEL R3, R11, R3, !P3 ;  /* 0x000000030b037207 */ /* 0x000fe20005800000 */
[----:B------:R-:W1:Y:S01]  /*15d20*/  LDCU UR4, c[0x0][0x3b0] ;  /* 0x00007600ff0477ac */ /* 0x000e620008000800 */
[----:B0-----:R-:W-:Y:S02]  /*15d30*/  @P0 IMAD.MOV.U32 R5, RZ, RZ, R19 ;  /* 0x000000ffff050224 */ /* 0x001fe400078e0013 */
[----:B------:R-:W-:Y:S01]  /*15d40*/  @P0 IMAD.MOV.U32 R4, RZ, RZ, R14 ;  /* 0x000000ffff040224 */ /* 0x000fe200078e000e */
[----:B------:R-:W-:-:S04]  /*15d50*/  ISETP.GT.U32.AND P4, PT, R9, R17, PT ;  /* 0x000000110900720c */ /* 0x000fc80003f84070 */
[----:B------:R0:W3:Y:S01]  /*15d60*/  @P0 LDG.E.U8 R21, desc[UR22][R4.64] ;  /* 0x0000001604150981 */ /* 0x0000e2000c1e1100 */
[----:B------:R-:W-:Y:S01]  /*15d70*/  ISETP.GT.U32.AND P6, PT, R9, R13, PT ;  /* 0x0000000d0900720c */ /* 0x000fe20003fc4070 */
[----:B------:R-:W-:Y:S01]  /*15d80*/  IMAD R3, R3, UR14, RZ ;  /* 0x0000000e03037c24 */ /* 0x000fe2000f8e02ff */
[-C--:B------:R-:W-:Y:S01]  /*15d90*/  IADD3 R12, P0, PT, R113, R8.reuse, RZ ;  /* 0x00000008710c7210 */ /* 0x080fe20007f1e0ff */
[--C-:B------:R-:W-:Y:S01]  /*15da0*/  @!P5 IMAD.IADD R15, R15, 0x1, -R9.reuse ;  /* 0x000000010f0fd824 */ /* 0x100fe200078e0a09 */
[----:B------:R-:W-:Y:S01]  /*15db0*/  PRMT R22, RZ, 0x7610, R22 ;  /* 0x00007610ff167816 */ /* 0x000fe20000000016 */
[----:B------:R-:W2:Y:S01]  /*15dc0*/  LDCU UR14, c[0x0][0x3b0] ;  /* 0x00007600ff0e77ac */ /* 0x000ea20008000800 */
[----:B0-----:R-:W-:Y:S02]  /*15dd0*/  LEA.HI.X.SX32 R4, R113, R7, 0x1, P0 ;  /* 0x0000000771047211 */ /* 0x001fe400000f0eff */
[----:B------:R-:W-:Y:S01]  /*15de0*/  @!P4 IMAD.IADD R17, R17, 0x1, -R9 ;  /* 0x000000011111c824 */ /* 0x000fe200078e0a09 */
[----:B-1----:R-:W-:-:S04]  /*15df0*/  IADD3 R2, P4, PT, R3, R8, RZ ;  /* 0x0000000803027210 */ /* 0x002fc80007f9e0ff */
[----:B------:R-:W-:Y:S01]  /*15e00*/  @!P6 IMAD.IADD R13, R13, 0x1, -R9 ;  /* 0x000000010d0de824 */ /* 0x000fe200078e0a09 */
[----:B------:R-:W-:Y:S02]  /*15e10*/  ISETP.GE.AND P5, PT, R18, RZ, PT ;  /* 0x000000ff1200720c */ /* 0x000fe40003fa6270 */
[----:B------:R-:W3:Y:S04]  /*15e20*/  LDL.LU R18, [R1+0xdc] ;  /* 0x0000dc0001127983 */ /* 0x000ee80000300800 */
[----:B------:R-:W-:Y:S04]  /*15e30*/  STL [R1+0x3a4], R12 ;  /* 0x0003a40c01007387 */ /* 0x000fe80000100800 */
[----:B------:R0:W-:Y:S04]  /*15e40*/  STL [R1+0x3a0], R4 ;  /* 0x0003a00401007387 */ /* 0x0001e80000100800 */
[----:B------:R-:W3:Y:S04]  /*15e50*/  LDL.LU R19, [R1+0xd8] ;  /* 0x0000d80001137983 */ /* 0x000ee80000300800 */
[----:B------:R-:W-:Y:S01]  /*15e60*/  STL [R1+0x3bc], R2 ;  /* 0x0003bc0201007387 */ /* 0x000fe20000100800 */
[----:B--2---:R-:W-:-:S03]  /*15e70*/  ISETP.GE.AND P6, PT, R16, RZ, PT ;  /* 0x000000ff1000720c */ /* 0x004fc60003fc6270 */
[----:B------:R-:W2:Y:S01]  /*15e80*/  LDL R16, [R1+0xccc] ;  /* 0x000ccc0001107983 */ /* 0x000ea20000100800 */
[----:B------:R-:W-:Y:S02]  /*15e90*/  @P2 IMAD.MOV.U32 R5, RZ, RZ, R4 ;  /* 0x000000ffff052224 */ /* 0x000fe400078e0004 */
[----:B0-----:R-:W-:Y:S01]  /*15ea0*/  @P2 IMAD.MOV.U32 R4, RZ, RZ, R12 ;  /* 0x000000ffff042224 */ /* 0x001fe200078e000c */
[----:B------:R-:W-:Y:S01]  /*15eb0*/  LEA.HI.X.SX32 R3, R3, R7, 0x1, P4 ;  /* 0x0000000703037211 */ /* 0x000fe200020f0eff */
[----:B------:R-:W2:Y:S01]  /*15ec0*/  LDL.LU R14, [R1+0x20] ;  /* 0x00002000010e7983 */ /* 0x000ea20000300800 */
[----:B------:R-:W-:-:S03]  /*15ed0*/  ISETP.GT.U32.AND P0, PT, R9, R6, PT ;  /* 0x000000060900720c */ /* 0x000fc60003f04070 */
[----:B------:R0:W2:Y:S04]  /*15ee0*/  @P2 LDG.E.U8 R22, desc[UR22][R4.64] ;  /* 0x0000001604162981 */ /* 0x0000a8000c1e1100 */
[----:B------:R1:W-:Y:S01]  /*15ef0*/  STL [R1+0x3b8], R3 ;  /* 0x0003b80301007387 */ /* 0x0003e20000100800 */
[----:B0-----:R-:W-:Y:S02]  /*15f00*/  IMAD.MOV.U32 R4, RZ, RZ, R13 ;  /* 0x000000ffff047224 */ /* 0x001fe400078e000d */
[----:B------:R-:W-:Y:S02]  /*15f10*/  @P2 IMAD.MOV.U32 R13, RZ, RZ, R3 ;  /* 0x000000ffff0d2224 */ /* 0x000fe400078e0003 */
[----:B-1----:R-:W-:Y:S01]  /*15f20*/  IMAD.MOV.U32 R3, RZ, RZ, R17 ;  /* 0x000000ffff037224 */ /* 0x002fe200078e0011 */
[----:B----4-:R-:W-:Y:S01]  /*15f30*/  ISETP.GT.U32.AND P4, PT, R9, R20, PT ;  /* 0x000000140900720c */ /* 0x010fe20003f84070 */
[----:B------:R-:W-:Y:S01]  /*15f40*/  @!P5 IMAD.MOV R4, RZ, RZ, -R4 ;  /* 0x000000ffff04d224 */ /* 0x000fe200078e0a04 */
[----:B------:R-:W4:Y:S04]  /*15f50*/  LDL.LU R17, [R1+0xf0] ;  /* 0x0000f00001117983 */ /* 0x000f280000300800 */
[----:B------:R-:W4:Y:S01]  /*15f60*/  LDL R118, [R1+0xcc4] ;  /* 0x000cc40001767983 */ /* 0x000f220000100800 */
[----:B------:R-:W-:Y:S01]  /*15f70*/  SEL R4, R11, R4, !P3 ;  /* 0x000000040b047207 */ /* 0x000fe20005800000 */
[----:B------:R-:W-:Y:S01]  /*15f80*/  @!P0 IMAD.IADD R6, R6, 0x1, -R9 ;  /* 0x0000000106068824 */ /* 0x000fe200078e0a09 */
[----:B------:R-:W-:Y:S01]  /*15f90*/  PRMT R36, RZ, 0x7610, R36 ;  /* 0x00007610ff247816 */ /* 0x000fe20000000024 */
[----:B------:R-:W-:Y:S01]  /*15fa0*/  @!P6 IMAD.MOV R3, RZ, RZ, -R3 ;  /* 0x000000ffff03e224 */ /* 0x000fe200078e0a03 */
[----:B---3--:R-:W-:Y:S01]  /*15fb0*/  ISETP.GE.AND P0, PT, R124, RZ, PT ;  /* 0x000000ff7c00720c */ /* 0x008fe20003f06270 */
[----:B------:R-:W-:-:S02]  /*15fc0*/  @P2 IMAD.MOV.U32 R12, RZ, RZ, R2 ;  /* 0x000000ffff0c2224 */ /* 0x000fc400078e0002 */
[----:B------:R-:W-:Y:S01]  /*15fd0*/  @!P4 IMAD.IADD R20, R20, 0x1, -R9 ;  /* 0x000000011414c824 */ /* 0x000fe200078e0a09 */
[----:B------:R-:W-:Y:S01]  /*15fe0*/  ISETP.GT.U32.AND P5, PT, R9, R122, PT ;  /* 0x0000007a0900720c */ /* 0x000fe20003fa4070 */
[----:B------:R-:W-:Y:S01]  /*15ff0*/  IMAD R5, R4, UR4, RZ ;  /* 0x0000000404057c24 */ /* 0x000fe2000f8e02ff */
[----:B------:R-:W-:Y:S01]  /*16000*/  SEL R4, R11, R3, !P3 ;  /* 0x000000030b047207 */ /* 0x000fe20005800000 */
[----:B------:R0:W3:Y:S01]  /*16010*/  @P2 LDG.E.U8 R36, desc[UR22][R12.64] ;  /* 0x000000160c242981 */ /* 0x0000e2000c1e1100 */
[----:B------:R-:W-:Y:S01]  /*16020*/  IMAD.MOV.U32 R3, RZ, RZ, R6 ;  /* 0x000000ffff037224 */ /* 0x000fe200078e0006 */
[----:B------:R-:W-:Y:S01]  /*16030*/  PRMT R35, RZ, 0x7610, R35 ;  /* 0x00007610ff237816 */ /* 0x000fe20000000023 */
[----:B------:R-:W1:Y:S01]  /*16040*/  LDCU UR4, c[0x0][0x3b0] ;  /* 0x00007600ff0477ac */ /* 0x000e620008000800 */
[----:B------:R-:W-:Y:S01]  /*16050*/  IMAD R6, R4, UR14, RZ ;  /* 0x0000000e04067c24 */ /* 0x000fe2000f8e02ff */
[----:B------:R-:W3:Y:S01]  /*16060*/  LDL.LU R124, [R1+0x14] ;  /* 0x00001400017c7983 */ /* 0x000ee20000300800 */
[----:B0-----:R-:W-:Y:S01]  /*16070*/  IADD3 R12, P4, PT, R5, R8, RZ ;  /* 0x00000008050c7210 */ /* 0x001fe20007f9e0ff */
[----:B------:R-:W-:-:S02]  /*16080*/  @!P0 IMAD.MOV R3, RZ, RZ, -R3 ;  /* 0x000000ffff038224 */ /* 0x000fc400078e0a03 */
[----:B------:R-:W-:Y:S01]  /*16090*/  IADD3 R2, P0, PT, R6, R8, RZ ;  /* 0x0000000806027210 */ /* 0x000fe20007f1e0ff */
[----:B------:R-:W-:Y:S01]  /*160a0*/  @!P5 IMAD.IADD R122, R122, 0x1, -R9 ;  /* 0x000000017a7ad824 */ /* 0x000fe200078e0a09 */
[-C--:B------:R-:W-:Y:S01]  /*160b0*/  LEA.HI.X.SX32 R5, R5, R7.reuse, 0x1, P4 ;  /* 0x0000000705057211 */ /* 0x080fe200020f0eff */
[----:B------:R-:W-:Y:S01]  /*160c0*/  @P2 IMAD.MOV.U32 R4, RZ, RZ, R12 ;  /* 0x000000ffff042224 */ /* 0x000fe200078e000c */
[----:B------:R-:W-:Y:S01]  /*160d0*/  STL [R1+0x3d4], R12 ;  /* 0x0003d40c01007387 */ /* 0x000fe20000100800 */
[----:B------:R-:W-:Y:S01]  /*160e0*/  PRMT R34, RZ, 0x7610, R34 ;  /* 0x00007610ff227816 */ /* 0x000fe20000000022 */
[----:B------:R-:W0:Y:S02]  /*160f0*/  LDCU UR14, c[0x0][0x3b0] ;  /* 0x00007600ff0e77ac */ /* 0x000e240008000800 */
[----:B------:R1:W3:Y:S04]  /*16100*/  @P2 LDG.E.U8 R35, desc[UR22][R4.64] ;  /* 0x0000001604232981 */ /* 0x0002e8000c1e1100 */
[----:B------:R0:W-:Y:S01]  /*16110*/  STL [R1+0x3d0], R5 ;  /* 0x0003d00501007387 */ /* 0x0001e20000100800 */
[----:B-1----:R-:W-:-:S03]  /*16120*/  LEA.HI.X.SX32 R4, R6, R7, 0x1, P0 ;  /* 0x0000000706047211 */ /* 0x002fc600000f0eff */
[----:B------:R-:W-:Y:S04]  /*16130*/  STL [R1+0x3ec], R2 ;  /* 0x0003ec0201007387 */ /* 0x000fe80000100800 */
[----:B------:R1:W-:Y:S04]  /*16140*/  STL [R1+0x3e8], R4 ;  /* 0x0003e80401007387 */ /* 0x0003e80000100800 */
[----:B------:R-:W3:Y:S01]  /*16150*/  LDL R120, [R1+0xcbc] ;  /* 0x000cbc0001787983 */ /* 0x000ee20000100800 */
[----:B------:R-:W-:Y:S02]  /*16160*/  ISETP.GT.U32.AND P6, PT, R9, R18, PT ;  /* 0x000000120900720c */ /* 0x000fe40003fc4070 */
[----:B------:R-:W-:Y:S01]  /*16170*/  SEL R6, R11, R3, !P3 ;  /* 0x000000030b067207 */ /* 0x000fe20005800000 */
[----:B0-----:R-:W-:-:S04]  /*16180*/  @P2 IMAD.MOV.U32 R5, RZ, RZ, R4 ;  /* 0x000000ffff052224 */ /* 0x001fc800078e0004 */
[----:B------:R-:W-:Y:S01]  /*16190*/  IMAD R6, R6, UR4, RZ ;  /* 0x0000000406067c24 */ /* 0x000fe2000f8e02ff */
[----:B------:R-:W0:Y:S01]  /*161a0*/  LDCU UR4, c[0x0][0x3b0] ;  /* 0x00007600ff0477ac */ /* 0x000e220008000800 */
[----:B------:R-:W-:-:S04]  /*161b0*/  ISETP.GT.U32.AND P4, PT, R9, R19, PT ;  /* 0x000000130900720c */ /* 0x000fc80003f84070 */
[----:B------:R-:W-:-:S04]  /*161c0*/  @!P6 IMAD.IADD R18, R18, 0x1, -R9 ;  /* 0x000000011212e824 */ /* 0x000fc800078e0a09 */
[----:B------:R-:W-:Y:S02]  /*161d0*/  IMAD.MOV.U32 R3, RZ, RZ, R18 ;  /* 0x000000ffff037224 */ /* 0x000fe400078e0012 */
[----:B-1----:R-:W-:-:S05]  /*161e0*/  @P2 IMAD.MOV.U32 R4, RZ, RZ, R2 ;  /* 0x000000ffff042224 */ /* 0x002fca00078e0002 */
[----:B------:R1:W3:Y:S01]  /*161f0*/  @P2 LDG.E.U8 R34, desc[UR22][R4.64] ;  /* 0x0000001604222981 */ /* 0x0002e2000c1e1100 */
[----:B------:R-:W-:Y:S01]  /*16200*/  @!P4 IMAD.IADD R19, R19, 0x1, -R9 ;  /* 0x000000011313c824 */ /* 0x000fe200078e0a09 */
[----:B--2---:R-:W-:Y:S02]  /*16210*/  ISETP.GE.AND P5, PT, R16, RZ, PT ;  /* 0x000000ff1000720c */ /* 0x004fe40003fa6270 */
[----:B------:R-:W2:Y:S04]  /*16220*/  LDL R16, [R1+0xcb4] ;  /* 0x000cb40001107983 */ /* 0x000ea80000100800 */
[----:B------:R-:W2:Y:S07]  /*16230*/  LDL.LU R18, [R1+0xf4] ;  /* 0x0000f40001127983 */ /* 0x000eae0000300800 */
[----:B------:R-:W-:Y:S01]  /*16240*/  @!P5 IMAD.MOV R3, RZ, RZ, -R3 ;  /* 0x000000ffff03d224 */ /* 0x000fe200078e0a03 */
[----:B------:R-:W-:-:S04]  /*16250*/  IADD3 R2, P5, PT, R6, R8, RZ ;  /* 0x0000000806027210 */ /* 0x000fc80007fbe0ff */
[----:B-1----:R-:W-:Y:S01]  /*16260*/  LEA.HI.X.SX32 R5, R6, R7, 0x1, P5 ;  /* 0x0000000706057211 */ /* 0x002fe200028f0eff */
[----:B------:R1:W-:Y:S01]  /*16270*/  STL [R1+0x404], R2 ;  /* 0x0004040201007387 */ /* 0x0003e20000100800 */
[----:B------:R-:W-:Y:S01]  /*16280*/  SEL R4, R11, R3, !P3 ;  /* 0x000000030b047207 */ /* 0x000fe20005800000 */
[----:B------:R-:W-:Y:S02]  /*16290*/  IMAD.MOV.U32 R3, RZ, RZ, R19 ;  /* 0x000000ffff037224 */ /* 0x000fe400078e0013 */
[----:B------:R0:W-:Y:S04]  /*162a0*/  STL [R1+0x400], R5 ;  /* 0x0004000501007387 */ /* 0x0001e80000100800 */
[----:B------:R-:W2:Y:S01]  /*162b0*/  LDL R19, [R1+0xcac] ;  /* 0x000cac0001137983 */ /* 0x000ea20000100800 */
[----:B------:R-:W-:-:S02]  /*162c0*/  ISETP.GT.U32.AND P0, PT, R9, R14, PT ;  /* 0x0000000e0900720c */ /* 0x000fc40003f04070 */
[----:B----4-:R-:W-:Y:S01]  /*162d0*/  ISETP.GE.AND P4, PT, R118, RZ, PT ;  /* 0x000000ff7600720c */ /* 0x010fe20003f86270 */
[----:B------:R-:W-:Y:S01]  /*162e0*/  IMAD R6, R4, UR14, RZ ;  /* 0x0000000e04067c24 */ /* 0x000fe2000f8e02ff */
[C---:B------:R-:W-:Y:S01]  /*162f0*/  ISETP.GT.U32.AND P6, PT, R9.reuse, R17, PT ;  /* 0x000000110900720c */ /* 0x040fe20003fc4070 */
[----:B------:R-:W-:Y:S01]  /*16300*/  @P2 IMAD.MOV.U32 R4, RZ, RZ, R2 ;  /* 0x000000ffff042224 */ /* 0x000fe200078e0002 */
[----:B------:R-:W-:Y:S01]  /*16310*/  PRMT R33, RZ, 0x7610, R33 ;  /* 0x00007610ff217816 */ /* 0x000fe20000000021 */
[----:B------:R-:W4:Y:S05]  /*16320*/  LDCU UR14, c[0x0][0x3b0] ;  /* 0x00007600ff0e77ac */ /* 0x000f2a0008000800 */
[----:B------:R0:W4:Y:S01]  /*16330*/  @P2 LDG.E.U8 R33, desc[UR22][R4.64] ;  /* 0x0000001604212981 */ /* 0x000122000c1e1100 */
[----:B------:R-:W-:Y:S01]  /*16340*/  @!P0 IMAD.IADD R14, R14, 0x1, -R9 ;  /* 0x000000010e0e8824 */ /* 0x000fe200078e0a09 */
[----:B------:R-:W-:Y:S01]  /*16350*/  ISETP.GT.U32.AND P0, PT, R9, R15, PT ;  /* 0x0000000f0900720c */ /* 0x000fe20003f04070 */
[----:B------:R-:W-:Y:S01]  /*16360*/  @!P4 IMAD.MOV R3, RZ, RZ, -R3 ;  /* 0x000000ffff03c224 */ /* 0x000fe200078e0a03 */
[----:B-1----:R-:W-:-:S04]  /*16370*/  IADD3 R2, P4, PT, R6, R8, RZ ;  /* 0x0000000806027210 */ /* 0x002fc80007f9e0ff */
[----:B------:R-:W-:Y:S02]  /*16380*/  SEL R3, R11, R3, !P3 ;  /* 0x000000030b037207 */ /* 0x000fe40005800000 */
[----:B------:R-:W-:-:S03]  /*16390*/  LEA.HI.X.SX32 R12, R6, R7, 0x1, P4 ;  /* 0x00000007060c7211 */ /* 0x000fc600020f0eff */
[----:B0-----:R-:W-:Y:S01]  /*163a0*/  IMAD R6, R3, UR4, RZ ;  /* 0x0000000403067c24 */ /* 0x001fe2000f8e02ff */
[----:B------:R0:W-:Y:S01]  /*163b0*/  STL [R1+0x41c], R2 ;  /* 0x00041c0201007387 */ /* 0x0001e20000100800 */
[----:B------:R-:W-:Y:S01]  /*163c0*/  @P2 IMAD.MOV.U32 R4, RZ, RZ, R2 ;  /* 0x000000ffff042224 */ /* 0x000fe200078e0002 */
[----:B---3--:R-:W-:Y:S01]  /*163d0*/  ISETP.GT.U32.AND P5, PT, R9, R124, PT ;  /* 0x0000007c0900720c */ /* 0x008fe20003fa4070 */
[--C-:B------:R-:W-:Y:S01]  /*163e0*/  @!P0 IMAD.IADD R15, R15, 0x1, -R9.reuse ;  /* 0x000000010f0f8824 */ /* 0x100fe200078e0a09 */
[----:B------:R-:W-:Y:S01]  /*163f0*/  STL [R1+0x418], R12 ;  /* 0x0004180c01007387 */ /* 0x000fe20000100800 */
[----:B------:R-:W-:Y:S01]  /*16400*/  @!P6 IMAD.IADD R17, R17, 0x1, -R9 ;  /* 0x000000011111e824 */ /* 0x000fe200078e0a09 */
[----:B------:R-:W-:Y:S01]  /*16410*/  PRMT R32, RZ, 0x7610, R32 ;  /* 0x00007610ff207816 */ /* 0x000fe20000000020 */
[----:B------:R-:W-:Y:S01]  /*16420*/  @P2 IMAD.MOV.U32 R5, RZ, RZ, R12 ;  /* 0x000000ffff052224 */ /* 0x000fe200078e000c */
[----:B------:R-:W1:Y:S01]  /*16430*/  LDCU UR4, c[0x0][0x3b0] ;  /* 0x00007600ff0477ac */ /* 0x000e620008000800 */
[----:B0-----:R-:W-:-:S03]  /*16440*/  IADD3 R2, P0, PT, R6, R8, RZ ;  /* 0x0000000806027210 */ /* 0x001fc60007f1e0ff */
[----:B------:R0:W3:Y:S03]  /*16450*/  @P2 LDG.E.U8 R32, desc[UR22][R4.64] ;  /* 0x0000001604202981 */ /* 0x0000e6000c1e1100 */
[----:B------:R-:W-:Y:S01]  /*16460*/  @!P5 IMAD.IADD R124, R124, 0x1, -R9 ;  /* 0x000000017c7cd824 */ /* 0x000fe200078e0a09 */
[----:B------:R-:W-:Y:S02]  /*16470*/  ISETP.GE.AND P6, PT, R120, RZ, PT ;  /* 0x000000ff7800720c */ /* 0x000fe40003fc6270 */
[----:B0-----:R-:W-:Y:S01]  /*16480*/  LEA.HI.X.SX32 R5, R6, R7, 0x1, P0 ;  /* 0x0000000706057211 */ /* 0x001fe200000f0eff */
[----:B------:R-:W-:Y:S02]  /*16490*/  IMAD.MOV.U32 R4, RZ, RZ, R124 ;  /* 0x000000ffff047224 */ /* 0x000fe400078e007c */
[----:B------:R-:W-:Y:S01]  /*164a0*/  IMAD.MOV.U32 R3, RZ, RZ, R15 ;  /* 0x000000ffff037224 */ /* 0x000fe200078e000f */
[----:B------:R-:W-:-:S07]  /*164b0*/  ISETP.GT.U32.AND P0, PT, R9, R20, PT ;  /* 0x000000140900720c */ /* 0x000fce0003f04070 */
[----:B------:R-:W-:-:S05]  /*164c0*/  @!P6 IMAD.MOV R4, RZ, RZ, -R4 ;  /* 0x000000ffff04e224 */ /* 0x000fca00078e0a04 */
[----:B------:R-:W-:Y:S01]  /*164d0*/  SEL R4, R11, R4, !P3 ;  /* 0x000000040b047207 */ /* 0x000fe20005800000 */
[----:B------:R-:W-:Y:S02]  /*164e0*/  @!P0 IMAD.IADD R20, R20, 0x1, -R9 ;  /* 0x0000000114148824 */ /* 0x000fe400078e0a09 */
[----:B------:R-:W-:Y:S01]  /*164f0*/  @P2 IMAD.MOV.U32 R13, RZ, RZ, R5 ;  /* 0x000000ffff0d2224 */ /* 0x000fe200078e0005 */
[----:B--2---:R-:W-:Y:S02]  /*16500*/  ISETP.GE.AND P4, PT, R16, RZ, PT ;  /* 0x000000ff1000720c */ /* 0x004fe40003f86270 */
[----:B------:R-:W2:Y:S04]  /*16510*/  LDL.LU R16, [R1+0xf8] ;  /* 0x0000f80001107983 */ /* 0x000ea80000300800 */
[----:B------:R-:W-:Y:S04]  /*16520*/  STL [R1+0x434], R2 ;  /* 0x0004340201007387 */ /* 0x000fe80000100800 */
[----:B------:R-:W3:Y:S04]  /*16530*/  LDL R120, [R1+0xca0] ;  /* 0x000ca00001787983 */ /* 0x000ee80000100800 */
[----:B------:R4:W-:Y:S04]  /*16540*/  STL [R1+0x430], R5 ;  /* 0x0004300501007387 */ /* 0x0009e80000100800 */
[----:B------:R-:W3:Y:S04]  /*16550*/  LDL R124, [R1+0xbec] ;  /* 0x000bec00017c7983 */ /* 0x000ee80000100800 */
[----:B------:R-:W3:Y:S01]  /*16560*/  LDL R15, [R1+0xc9c] ;  /* 0x000c9c00010f7983 */ /* 0x000ee20000100800 */
[----:B------:R-:W-:Y:S01]  /*16570*/  @!P4 IMAD.MOV R3, RZ, RZ, -R3 ;  /* 0x000000ffff03c224 */ /* 0x000fe200078e0a03 */
[----:B------:R-:W-:-:S02]  /*16580*/  ISETP.GE.AND P4, PT, R19, RZ, PT ;  /* 0x000000ff1300720c */ /* 0x000fc40003f86270 */
[----:B------:R-:W3:Y:S02]  /*16590*/  LDL R19, [R1+0xc08] ;  /* 0x000c080001137983 */ /* 0x000ee40000100800 */
[----:B------:R-:W-:Y:S01]  /*165a0*/  SEL R3, R11, R3, !P3 ;  /* 0x000000030b037207 */ /* 0x000fe20005800000 */
[----:B----4-:R-:W-:Y:S01]  /*165b0*/  IMAD R5, R4, UR14, RZ ;  /* 0x0000000e04057c24 */ /* 0x010fe2000f8e02ff */
[C---:B------:R-:W-:Y:S01]  /*165c0*/  ISETP.GT.U32.AND P5, PT, R9.reuse, R18, PT ;  /* 0x000000120900720c */ /* 0x040fe20003fa4070 */
[----:B------:R-:W-:Y:S01]  /*165d0*/  @P2 IMAD.MOV.U32 R12, RZ, RZ, R2 ;  /* 0x000000ffff0c2224 */ /* 0x000fe200078e0002 */
[----:B------:R-:W-:Y:S01]  /*165e0*/  ISETP.GT.U32.AND P6, PT, R9, R122, PT ;  /* 0x0000007a0900720c */ /* 0x000fe20003fc4070 */
[----:B-1----:R-:W-:Y:S01]  /*165f0*/  IMAD R4, R3, UR4, RZ ;  /* 0x0000000403047c24 */ /* 0x002fe2000f8e02ff */
[C---:B------:R-:W-:Y:S01]  /*16600*/  IADD3 R6, P0, PT, R5.reuse, R8, RZ ;  /* 0x0000000805067210 */ /* 0x040fe20007f1e0ff */
[----:B------:R-:W-:Y:S01]  /*16610*/  IMAD.MOV.U32 R3, RZ, RZ, R20 ;  /* 0x000000ffff037224 */ /* 0x000fe200078e0014 */
[----:B------:R-:W-:Y:S01]  /*16620*/  PRMT R31, RZ, 0x7610, R31 ;  /* 0x00007610ff1f7816 */ /* 0x000fe2000000001f */
[----:B------:R-:W4:Y:S01]  /*16630*/  LDL R20, [R1+0xc1c] ;  /* 0x000c1c0001147983 */ /* 0x000f220000100800 */
[----:B------:R-:W-:Y:S01]  /*16640*/  LEA.HI.X.SX32 R5, R5, R7, 0x1, P0 ;  /* 0x0000000705057211 */ /* 0x000fe200000f0eff */
[----:B------:R-:W-:Y:S01]  /*16650*/  @!P4 IMAD.MOV R3, RZ, RZ, -R3 ;  /* 0x000000ffff03c224 */ /* 0x000fe200078e0a03 */
[----:B------:R-:W-:Y:S01]  /*16660*/  ISETP.GT.U32.AND P4, PT, R9, R14, PT ;  /* 0x0000000e0900720c */ /* 0x000fe20003f84070 */
[----:B------:R-:W0:Y:S01]  /*16670*/  LDCU UR4, c[0x0][0x3b0] ;  /* 0x00007600ff0477ac */ /* 0x000e220008000800 */
[----:B------:R1:W4:Y:S01]  /*16680*/  @P2 LDG.E.U8 R31, desc[UR22][R12.64] ;  /* 0x000000160c1f2981 */ /* 0x000322000c1e1100 */
[----:B------:R-:W-:-:S02]  /*16690*/  @!P5 IMAD.IADD R18, R18, 0x1, -R9 ;  /* 0x000000011212d824 */ /* 0x000fc400078e0a09 */
[----:B------:R-:W-:Y:S01]  /*166a0*/  @!P6 IMAD.IADD R122, R122, 0x1, -R9 ;  /* 0x000000017a7ae824 */ /* 0x000fe200078e0a09 */
[C---:B------:R-:W-:Y:S01]  /*166b0*/  IADD3 R2, P6, PT, R4.reuse, R8, RZ ;  /* 0x0000000804027210 */ /* 0x040fe20007fde0ff */
[----:B------:R0:W-:Y:S01]  /*166c0*/  STL [R1+0x44c], R6 ;  /* 0x00044c0601007387 */ /* 0x0001e20000100800 */
[----:B------:R-:W-:Y:S01]  /*166d0*/  PRMT R30, RZ, 0x7610, R30 ;  /* 0x00007610ff1e7816 */ /* 0x000fe2000000001e */
[----:B------:R-:W2:Y:S01]  /*166e0*/  LDCU UR14, c[0x0][0x3b0] ;  /* 0x00007600ff0e77ac */ /* 0x000ea20008000800 */
[----:B-1----:R-:W-:Y:S01]  /*166f0*/  LEA.HI.X.SX32 R12, R4, R7, 0x1, P6 ;  /* 0x00000007040c7211 */ /* 0x002fe200030f0eff */
[----:B------:R-:W-:Y:S01]  /*16700*/  @P2 IMAD.MOV.U32 R4, RZ, RZ, R6 ;  /* 0x000000ffff042224 */ /* 0x000fe200078e0006 */
[----:B0-----:R-:W-:Y:S01]  /*16710*/  SEL R6, R11, R3, !P3 ;  /* 0x000000030b067207 */ /* 0x001fe20005800000 */
[----:B------:R-:W-:Y:S01]  /*16720*/  IMAD.MOV.U32 R3, RZ, RZ, R122 ;  /* 0x000000ffff037224 */ /* 0x000fe200078e007a */
[----:B------:R-:W-:Y:S01]  /*16730*/  STL [R1+0x464], R2 ;  /* 0x0004640201007387 */ /* 0x000fe20000100800 */
[----:B------:R-:W-:-:S02]  /*16740*/  PRMT R29, RZ, 0x7610, R29 ;  /* 0x00007610ff1d7816 */ /* 0x000fc4000000001d */
[----:B------:R-:W-:Y:S01]  /*16750*/  IMAD R6, R6, UR15, RZ ;  /* 0x0000000f06067c24 */ /* 0x000fe2000f8e02ff */
[----:B------:R0:W-:Y:S01]  /*16760*/  STL [R1+0x448], R5 ;  /* 0x0004480501007387 */ /* 0x0001e20000100800 */
[----:B------:R-:W-:-:S03]  /*16770*/  @!P4 IMAD.IADD R14, R14, 0x1, -R9 ;  /* 0x000000010e0ec824 */ /* 0x000fc600078e0a09 */
[----:B------:R1:W4:Y:S02]  /*16780*/  @P2 LDG.E.U8 R30, desc[UR22][R4.64] ;  /* 0x00000016041e2981 */ /* 0x000324000c1e1100 */
[----:B-1----:R-:W-:Y:S02]  /*16790*/  @P2 IMAD.MOV.U32 R4, RZ, RZ, R2 ;  /* 0x000000ffff042224 */ /* 0x002fe400078e0002 */
[----:B0-----:R-:W-:Y:S01]  /*167a0*/  @P2 IMAD.MOV.U32 R5, RZ, RZ, R12 ;  /* 0x000000ffff052224 */ /* 0x001fe200078e000c */
[----:B------:R0:W-:Y:S04]  /*167b0*/  STL [R1+0x460], R12 ;  /* 0x0004600c01007387 */ /* 0x0001e80000100800 */
[----:B------:R1:W4:Y:S01]  /*167c0*/  @P2 LDG.E.U8 R29, desc[UR22][R4.64] ;  /* 0x00000016041d2981 */ /* 0x000322000c1e1100 */
[----:B------:R-:W-:Y:S01]  /*167d0*/  PRMT R28, RZ, 0x7610, R28 ;  /* 0x00007610ff1c7816 */ /* 0x000fe2000000001c */
[----:B-1----:R-:W-:Y:S01]  /*167e0*/  IMAD.MOV.U32 R5, RZ, RZ, R17 ;  /* 0x000000ffff057224 */ /* 0x002fe200078e0011 */
[----:B------:R-:W-:-:S02]  /*167f0*/  PRMT R26, RZ, 0x7610, R26 ;  /* 0x00007610ff1a7816 */ /* 0x000fc4000000001a */
[----:B------:R-:W-:Y:S02]  /*16800*/  PRMT R25, RZ, 0x7610, R25 ;  /* 0x00007610ff197816 */ /* 0x000fe40000000019 */
[----:B------:R-:W-:Y:S02]  /*16810*/  PRMT R24, RZ, 0x7610, R24 ;  /* 0x00007610ff187816 */ /* 0x000fe40000000018 */
[----:B------:R-:W-:Y:S02]  /*16820*/  PRMT R23, RZ, 0x7610, R23 ;  /* 0x00007610ff177816 */ /* 0x000fe40000000017 */
[----:B------:R-:W-:Y:S02]  /*16830*/  PRMT R27, RZ, 0x7610, R27 ;  /* 0x00007610ff1b7816 */ /* 0x000fe4000000001b */
[----:B--2---:R-:W-:Y:S02]  /*16840*/  ISETP.GT.U32.AND P5, PT, R9, R16, PT ;  /* 0x000000100900720c */ /* 0x004fe40003fa4070 */
[----:B---3--:R-:W-:-:S11]  /*16850*/  ISETP.GE.AND P0, PT, R120, RZ, PT ;  /* 0x000000ff7800720c */ /* 0x008fd60003f06270 */
[----:B------:R-:W-:Y:S01]  /*16860*/  @!P5 IMAD.IADD R16, R16, 0x1, -R9 ;  /* 0x000000011010d824 */ /* 0x000fe200078e0a09 */
[----:B------:R-:W-:Y:S01]  /*16870*/  ISETP.GE.AND P5, PT, R124, RZ, PT ;  /* 0x000000ff7c00720c */ /* 0x000fe20003fa6270 */
[----:B------:R-:W-:Y:S01]  /*16880*/  @!P0 IMAD.MOV R3, RZ, RZ, -R3 ;  /* 0x000000ffff038224 */ /* 0x000fe200078e0a03 */
[----:B------:R-:W-:Y:S02]  /*16890*/  ISETP.GE.AND P4, PT, R15, RZ, PT ;  /* 0x000000ff0f00720c */ /* 0x000fe40003f86270 */
[C---:B------:R-:W-:Y:S02]  /*168a0*/  IADD3 R2, P0, PT, R6.reuse, R8, RZ ;  /* 0x0000000806027210 */ /* 0x040fe40007f1e0ff */
[----:B------:R-:W-:Y:S02]  /*168b0*/  SEL R4, R11, R3, !P3 ;  /* 0x000000030b047207 */ /* 0x000fe40005800000 */
[----:B0-----:R-:W-:Y:S01]  /*168c0*/  LEA.HI.X.SX32 R12, R6, R7, 0x1, P0 ;  /* 0x00000007060c7211 */ /* 0x001fe200000f0eff */
[----:B------:R-:W-:Y:S01]  /*168d0*/  IMAD.MOV.U32 R3, RZ, RZ, R14 ;  /* 0x000000ffff037224 */ /* 0x000fe200078e000e */
[----:B------:R-:W-:Y:S01]  /*168e0*/  STL [R1+0x474], R2 ;  /* 0x0004740201007387 */ /* 0x000fe20000100800 */
[----:B------:R-:W-:-:S02]  /*168f0*/  IMAD R14, R4, UR4, RZ ;  /* 0x00000004040e7c24 */ /* 0x000fc4000f8e02ff */
[----:B------:R-:W-:Y:S01]  /*16900*/  @P2 IMAD.MOV.U32 R13, RZ, RZ, R12 ;  /* 0x000000ffff0d2224 */ /* 0x000fe200078e000c */
[----:B------:R0:W-:Y:S01]  /*16910*/  STL [R1+0x470], R12 ;  /* 0x0004700c01007387 */ /* 0x0001e20000100800 */
[----:B------:R-:W-:Y:S01]  /*16920*/  ISETP.GE.AND P0, PT, R19, RZ, PT ;  /* 0x000000ff1300720c */ /* 0x000fe20003f06270 */
[----:B------:R-:W-:Y:S02]  /*16930*/  @!P5 IMAD.MOV R5, RZ, RZ, -R5 ;  /* 0x000000ffff05d224 */ /* 0x000fe400078e0a05 */
[----:B------:R-:W-:Y:S02]  /*16940*/  @!P4 IMAD.MOV R3, RZ, RZ, -R3 ;  /* 0x000000ffff03c224 */ /* 0x000fe400078e0a03 */
[----:B0-----:R-:W-:Y:S01]  /*16950*/  @P2 IMAD.MOV.U32 R12, RZ, RZ, R2 ;  /* 0x000000ffff0c2224 */ /* 0x001fe200078e0002 */
[----:B------:R-:W-:Y:S02]  /*16960*/  IADD3 R2, P5, PT, R14, R8, RZ ;  /* 0x000000080e027210 */ /* 0x000fe40007fbe0ff */
[----:B------:R-:W-:-:S02]  /*16970*/  SEL R6, R11, R3, !P3 ;  /* 0x000000030b067207 */ /* 0x000fc40005800000 */
[----:B------:R0:W2:Y:S01]  /*16980*/  @P2 LDG.E.U8 R28, desc[UR22][R12.64] ;  /* 0x000000160c1c2981 */ /* 0x0000a2000c1e1100 */
[----:B----4-:R-:W-:Y:S01]  /*16990*/  ISETP.GE.AND P4, PT, R20, RZ, PT ;  /* 0x000000ff1400720c */ /* 0x010fe20003f86270 */
[----:B------:R-:W-:Y:S02]  /*169a0*/  IMAD.MOV.U32 R4, RZ, RZ, R18 ;  /* 0x000000ffff047224 */ /* 0x000fe400078e0012 */
[----:B------:R-:W-:Y:S01]  /*169b0*/  STL [R1+0x484], R2 ;  /* 0x0004840201007387 */ /* 0x000fe20000100800 */
[----:B0-----:R-:W-:Y:S01]  /*169c0*/  LEA.HI.X.SX32 R12, R14, R7, 0x1, P5 ;  /* 0x000000070e0c7211 */ /* 0x001fe200028f0eff */
[----:B------:R-:W-:Y:S01]  /*169d0*/  IMAD R6, R6, UR14, RZ ;  /* 0x0000000e06067c24 */ /* 0x000fe2000f8e02ff */
[----:B------:R-:W-:Y:S01]  /*169e0*/  SEL R5, R11, R5, !P3 ;  /* 0x000000050b057207 */ /* 0x000fe20005800000 */
[----:B------:R-:W-:Y:S01]  /*169f0*/  @!P0 IMAD.MOV R4, RZ, RZ, -R4 ;  /* 0x000000ffff048224 */ /* 0x000fe200078e0a04 */
[----:B------:R-:W0:Y:S01]  /*16a00*/  S2R R124, SR_TID.X ;  /* 0x00000000007c7919 */ /* 0x000e220000002100 */
[----:B------:R-:W-:Y:S01]  /*16a10*/  @P2 IMAD.MOV.U32 R13, RZ, RZ, R12 ;  /* 0x000000ffff0d2224 */ /* 0x000fe200078e000c */
[----:B------:R-:W-:-:S04]  /*16a20*/  @!UP1 UIADD3 UR4, UPT, UPT, -UR5, 0x100000, URZ ;  /* 0x0010000005049890 */ /* 0x000fc8000fffe1ff */
[----:B------:R-:W-:Y:S02]  /*16a30*/  @!UP1 USHF.L.U32 UR5, UR4, 0xb, URZ ;  /* 0x0000000b04059899 */ /* 0x000fe400080006ff */
[----:B------:R-:W-:Y:S01]  /*16a40*/  @!UP1 USHF.L.U32 UR4, UR4, 0x1, URZ ;  /* 0x0000000104049899 */ /* 0x000fe200080006ff */
[----:B------:R-:W-:Y:S01]  /*16a50*/  IMAD.MOV.U32 R3, RZ, RZ, R16 ;  /* 0x000000ffff037224 */ /* 0x000fe200078e0010 */
[----:B------:R1:W-:Y:S01]  /*16a60*/  STL [R1+0x480], R12 ;  /* 0x0004800c01007387 */ /* 0x0003e20000100800 */
[----:B------:R-:W-:Y:S01]  /*16a70*/  SEL R4, R11, R4, !P3 ;  /* 0x000000040b047207 */ /* 0x000fe20005800000 */
[----:B------:R-:W3:Y:S01]  /*16a80*/  LDCU UR14, c[0x0][0x3b0] ;  /* 0x00007600ff0e77ac */ /* 0x000ee20008000800 */
[----:B-1----:R-:W-:Y:S01]  /*16a90*/  @P2 IMAD.MOV.U32 R12, RZ, RZ, R2 ;  /* 0x000000ffff0c2224 */ /* 0x002fe200078e0002 */
[----:B------:R-:W-:-:S04]  /*16aa0*/  IADD3 R2, P0, PT, R6, R8, RZ ;  /* 0x0000000806027210 */ /* 0x000fc80007f1e0ff */
[----:B------:R1:W4:Y:S01]  /*16ab0*/  @P2 LDG.E.U8 R26, desc[UR22][R12.64] ;  /* 0x000000160c1a2981 */ /* 0x000322000c1e1100 */
[----:B------:R-:W-:Y:S01]  /*16ac0*/  LEA.HI.X.SX32 R14, R6, R7, 0x1, P0 ;  /* 0x00000007060e7211 */ /* 0x000fe200000f0eff */
[----:B------:R-:W-:Y:S02]  /*16ad0*/  @!P4 IMAD.MOV R3, RZ, RZ, -R3 ;  /* 0x000000ffff03c224 */ /* 0x000fe400078e0a03 */
[----:B------:R-:W-:Y:S02]  /*16ae0*/  IMAD R6, R4, UR6, RZ ;  /* 0x0000000604067c24 */ /* 0x000fe4000f8e02ff */
[----:B-1----:R-:W-:Y:S01]  /*16af0*/  IMAD R12, R5, UR6, RZ ;  /* 0x00000006050c7c24 */ /* 0x002fe2000f8e02ff */
[----:B------:R-:W-:Y:S01]  /*16b00*/  SEL R3, R11, R3, !P3 ;  /* 0x000000030b037207 */ /* 0x000fe20005800000 */
[----:B------:R-:W-:-:S03]  /*16b10*/  @P2 IMAD.MOV.U32 R4, RZ, RZ, R2 ;  /* 0x000000ffff042224 */ /* 0x000fc600078e0002 */
[CC--:B------:R-:W-:Y:S01]  /*16b20*/  IADD3 R15, P0, PT, R12.reuse, R8.reuse, RZ ;  /* 0x000000080c0f7210 */ /* 0x0c0fe20007f1e0ff */
[----:B------:R-:W-:Y:S01]  /*16b30*/  @P2 IMAD.MOV.U32 R5, RZ, RZ, R14 ;  /* 0x000000ffff052224 */ /* 0x000fe200078e000e */
[----:B------:R1:W-:Y:S02]  /*16b40*/  STL [R1+0x494], R2 ;  /* 0x0004940201007387 */ /* 0x0003e40000100800 */
[----:B------:R-:W-:Y:S01]  /*16b50*/  LEA.HI.X.SX32 R12, R12, R7, 0x1, P0 ;  /* 0x000000070c0c7211 */ /* 0x000fe200000f0eff */
[----:B------:R-:W-:Y:S01]  /*16b60*/  IMAD R3, R3, UR6, RZ ;  /* 0x0000000603037c24 */ /* 0x000fe2000f8e02ff */
[----:B------:R0:W2:Y:S01]  /*16b70*/  @P2 LDG.E.U8 R25, desc[UR22][R4.64] ;  /* 0x0000001604192981 */ /* 0x0000a2000c1e1100 */
[----:B-1----:R-:W-:-:S03]  /*16b80*/  IADD3 R2, P4, PT, R6, R8, RZ ;  /* 0x0000000806027210 */ /* 0x002fc60007f9e0ff */
[----:B------:R1:W-:Y:S01]  /*16b90*/  STL [R1+0x490], R14 ;  /* 0x0004900e01007387 */ /* 0x0003e20000100800 */
[----:B0-----:R-:W-:Y:S02]  /*16ba0*/  @P2 IMAD.MOV.U32 R4, RZ, RZ, R15 ;  /* 0x000000ffff042224 */ /* 0x001fe400078e000f */
[----:B------:R-:W-:Y:S01]  /*16bb0*/  @P2 IMAD.MOV.U32 R5, RZ, RZ, R12 ;  /* 0x000000ffff052224 */ /* 0x000fe200078e000c */
[C---:B------:R-:W-:Y:S02]  /*16bc0*/  IADD3 R13, P0, PT, R3.reuse, R8, RZ ;  /* 0x00000008030d7210 */ /* 0x040fe40007f1e0ff */
[-C--:B-1----:R-:W-:Y:S02]  /*16bd0*/  LEA.HI.X.SX32 R14, R6, R7.reuse, 0x1, P4 ;  /* 0x00000007060e7211 */ /* 0x082fe400020f0eff */
[----:B------:R0:W2:Y:S01]  /*16be0*/  @P2 LDG.E.U8 R24, desc[UR22][R4.64] ;  /* 0x0000001604182981 */ /* 0x0000a2000c1e1100 */
[----:B------:R-:W-:-:S03]  /*16bf0*/  LEA.HI.X.SX32 R3, R3, R7, 0x1, P0 ;  /* 0x0000000703037211 */ /* 0x000fc600000f0eff */
[----:B------:R-:W-:Y:S01]  /*16c00*/  STL [R1+0x74], R15 ;  /* 0x0000740f01007387 */ /* 0x000fe20000100800 */
[----:B0-----:R-:W-:Y:S02]  /*16c10*/  @P2 IMAD.MOV.U32 R4, RZ, RZ, R2 ;  /* 0x000000ffff042224 */ /* 0x001fe400078e0002 */
[----:B------:R-:W-:Y:S01]  /*16c20*/  @P2 IMAD.MOV.U32 R5, RZ, RZ, R14 ;  /* 0x000000ffff052224 */ /* 0x000fe200078e000e */
[----:B------:R0:W-:Y:S01]  /*16c30*/  STL [R1+0x84], R2 ;  /* 0x0000840201007387 */ /* 0x0001e20000100800 */
[----:B------:R-:W-:-:S03]  /*16c40*/  LOP3.LUT R6, R0, 0x1a6, RZ, 0xfc, !PT ;  /* 0x000001a600067812 */ /* 0x000fc600078efcff */
[----:B------:R-:W-:Y:S04]  /*16c50*/  STL [R1+0x70], R12 ;  /* 0x0000700c01007387 */ /* 0x000fe80000100800 */
[----:B------:R1:W2:Y:S01]  /*16c60*/  @P2 LDG.E.U8 R23, desc[UR22][R4.64] ;  /* 0x0000001604172981 */ /* 0x0002a2000c1e1100 */
[----:B0-----:R-:W-:-:S03]  /*16c70*/  LOP3.LUT R2, R0, 0x19e, RZ, 0xfc, !PT ;  /* 0x0000019e00027812 */ /* 0x001fc600078efcff */
[----:B------:R0:W-:Y:S04]  /*16c80*/  STL [R1+0x94], R13 ;  /* 0x0000940d01007387 */ /* 0x0001e80000100800 */
[----:B------:R-:W-:Y:S01]  /*16c90*/  STL [R1+0x80], R14 ;  /* 0x0000800e01007387 */ /* 0x000fe20000100800 */
[----:B-1----:R-:W-:-:S03]  /*16ca0*/  @P2 IMAD.MOV.U32 R4, RZ, RZ, R13 ;  /* 0x000000ffff042224 */ /* 0x002fc600078e000d */
[----:B------:R1:W-:Y:S01]  /*16cb0*/  STL [R1+0x90], R3 ;  /* 0x0000900301007387 */ /* 0x0003e20000100800 */
[----:B------:R-:W-:Y:S01]  /*16cc0*/  @P2 IMAD.MOV.U32 R5, RZ, RZ, R3 ;  /* 0x000000ffff052224 */ /* 0x000fe200078e0003 */
[C---:B0-----:R-:W-:Y:S02]  /*16cd0*/  LOP3.LUT R13, R0.reuse, 0x1a4, RZ, 0xfc, !PT ;  /* 0x000001a4000d7812 */ /* 0x041fe400078efcff */
[----:B------:R-:W-:Y:S01]  /*16ce0*/  IABS R12, R2 ;  /* 0x00000002000c7213 */ /* 0x000fe20000000000 */
[----:B------:R0:W-:Y:S01]  /*16cf0*/  STL [R1+0xb90], R2 ;  /* 0x000b900201007387 */ /* 0x0001e20000100800 */
[----:B-1----:R-:W-:-:S03]  /*16d00*/  LOP3.LUT R3, R0, 0x1ac, RZ, 0xfc, !PT ;  /* 0x000001ac00037812 */ /* 0x002fc600078efcff */
[----:B------:R1:W-:Y:S01]  /*16d10*/  STL [R1+0xb8c], R13 ;  /* 0x000b8c0d01007387 */ /* 0x0003e20000100800 */
[----:B------:R-:W-:Y:S02]  /*16d20*/  IABS R14, R6 ;  /* 0x00000006000e7213 */ /* 0x000fe40000000000 */
[----:B------:R-:W-:Y:S01]  /*16d30*/  IABS R15, R3 ;  /* 0x00000003000f7213 */ /* 0x000fe20000000000 */
[----:B------:R-:W-:Y:S01]  /*16d40*/  STL [R1+0xb88], R6 ;  /* 0x000b880601007387 */ /* 0x000fe20000100800 */
[----:B0-----:R-:W-:-:S03]  /*16d50*/  LOP3.LUT R2, R0, 0x1ae, RZ, 0xfc, !PT ;  /* 0x000001ae00027812 */ /* 0x001fc600078efcff */
[----:B------:R0:W-:Y:S01]  /*16d60*/  STL [R1+0xb84], R3 ;  /* 0x000b840301007387 */ /* 0x0001e20000100800 */
[----:B-1----:R-:W-:-:S03]  /*16d70*/  IABS R13, R13 ;  /* 0x0000000d000d7213 */ /* 0x002fc60000000000 */
[----:B------:R1:W2:Y:S01]  /*16d80*/  @P2 LDG.E.U8 R27, desc[UR22][R4.64] ;  /* 0x00000016041b2981 */ /* 0x0002a2000c1e1100 */
[----:B------:R-:W-:Y:S01]  /*16d90*/  IABS R16, R2 ;  /* 0x0000000200107213 */ /* 0x000fe20000000000 */
[----:B0-----:R-:W-:-:S04]  /*16da0*/  IMAD.HI.U32 R3, R10, R12, RZ ;  /* 0x0000000c0a037227 */ /* 0x001fc800078e00ff */
[----:B-1----:R-:W-:-:S04]  /*16db0*/  IMAD.HI.U32 R4, R10, R13, RZ ;  /* 0x0000000d0a047227 */ /* 0x002fc800078e00ff */
[----:B------:R-:W-:Y:S02]  /*16dc0*/  IMAD.MOV R3, RZ, RZ, -R3 ;  /* 0x000000ffff037224 */ /* 0x000fe400078e0a03 */
[----:B------:R-:W-:-:S04]  /*16dd0*/  IMAD.HI.U32 R5, R10, R14, RZ ;  /* 0x0000000e0a057227 */ /* 0x000fc800078e00ff */
[----:B------:R-:W-:-:S04]  /*16de0*/  IMAD.HI.U32 R6, R10, R15, RZ ;  /* 0x0000000f0a067227 */ /* 0x000fc800078e00ff */
[----:B------:R-:W-:-:S04]  /*16df0*/  IMAD.HI.U32 R18, R10, R16, RZ ;  /* 0x000000100a127227 */ /* 0x000fc800078e00ff */
[----:B------:R-:W-:Y:S02]  /*16e00*/  IMAD.MOV R17, RZ, RZ, -R4 ;  /* 0x000000ffff117224 */ /* 0x000fe400078e0a04 */
[C---:B------:R-:W-:Y:S02]  /*16e10*/  IMAD R12, R9.reuse, R3, R12 ;  /* 0x00000003090c7224 */ /* 0x040fe400078e020c */
[----:B------:R-:W-:Y:S02]  /*16e20*/  IMAD.MOV R3, RZ, RZ, -R5 ;  /* 0x000000ffff037224 */ /* 0x000fe400078e0a05 */
[----:B------:R-:W-:Y:S01]  /*16e30*/  IMAD.MOV R4, RZ, RZ, -R6 ;  /* 0x000000ffff047224 */ /* 0x000fe200078e0a06 */
[----:B------:R0:W-:Y:S01]  /*16e40*/  STL [R1+0xb80], R2 ;  /* 0x000b800201007387 */ /* 0x0001e20000100800 */
[----:B------:R-:W-:Y:S02]  /*16e50*/  IMAD.MOV R5, RZ, RZ, -R18 ;  /* 0x000000ffff057224 */ /* 0x000fe400078e0a12 */
[----:B------:R-:W-:-:S02]  /*16e60*/  IMAD R13, R9, R17, R13 ;  /* 0x00000011090d7224 */ /* 0x000fc400078e020d */
[C---:B------:R-:W-:Y:S01]  /*16e70*/  IMAD R14, R9.reuse, R3, R14 ;  /* 0x00000003090e7224 */ /* 0x040fe200078e020e */
[----:B------:R-:W-:Y:S01]  /*16e80*/  STL [R1+0xf54], R12 ;  /* 0x000f540c01007387 */ /* 0x000fe20000100800 */
[C---:B------:R-:W-:Y:S01]  /*16e90*/  IMAD R15, R9.reuse, R4, R15 ;  /* 0x00000004090f7224 */ /* 0x040fe200078e020f */
[C---:B0-----:R-:W-:Y:S01]  /*16ea0*/  LOP3.LUT R2, R0.reuse, 0x1b4, RZ, 0xfc, !PT ;  /* 0x000001b400027812 */ /* 0x041fe200078efcff */
[----:B------:R-:W-:Y:S01]  /*16eb0*/  IMAD R16, R9, R5, R16 ;  /* 0x0000000509107224 */ /* 0x000fe200078e0210 */
[----:B------:R-:W-:Y:S01]  /*16ec0*/  STL [R1+0xf58], R13 ;  /* 0x000f580d01007387 */ /* 0x000fe20000100800 */
[C---:B------:R-:W-:Y:S02]  /*16ed0*/  LOP3.LUT R4, R0.reuse, 0x1bc, RZ, 0xfc, !PT ;  /* 0x000001bc00047812 */ /* 0x040fe400078efcff */
[----:B------:R-:W-:Y:S01]  /*16ee0*/  LOP3.LUT R3, R0, 0x1b6, RZ, 0xfc, !PT ;  /* 0x000001b600037812 */ /* 0x000fe200078efcff */
[----:B------:R-:W-:Y:S04]  /*16ef0*/  STL [R1+0xf5c], R14 ;  /* 0x000f5c0e01007387 */ /* 0x000fe80000100800 */
[----:B------:R0:W-:Y:S01]  /*16f00*/  STL [R1+0xb7c], R2 ;  /* 0x000b7c0201007387 */ /* 0x0001e20000100800 */
[----:B------:R-:W-:-:S03]  /*16f10*/  IABS R19, R2 ;  /* 0x0000000200137213 */ /* 0x000fc60000000000 */
[----:B------:R-:W-:Y:S04]  /*16f20*/  STL [R1+0xf60], R15 ;  /* 0x000f600f01007387 */ /* 0x000fe80000100800 */
[----:B------:R-:W-:Y:S01]  /*16f30*/  STL [R1+0xf64], R16 ;  /* 0x000f641001007387 */ /* 0x000fe20000100800 */
[----:B0-----:R-:W-:-:S03]  /*16f40*/  LOP3.LUT R2, R0, 0x1be, RZ, 0xfc, !PT ;  /* 0x000001be00027812 */ /* 0x001fc600078efcff */
[----:B------:R-:W-:Y:S04]  /*16f50*/  STL [R1+0xb74], R4 ;  /* 0x000b740401007387 */ /* 0x000fe80000100800 */
[----:B------:R-:W-:Y:S04]  /*16f60*/  STL [R1+0xb78], R3 ;  /* 0x000b780301007387 */ /* 0x000fe80000100800 */
[----:B------:R0:W-:Y:S04]  /*16f70*/  STL [R1+0xf50], R0 ;  /* 0x000f500001007387 */ /* 0x0001e80000100800 */
[----:B0-----:R-:W2:Y:S04]  /*16f80*/  LDL R0, [R1+0xb74] ;  /* 0x000b740001007983 */ /* 0x001ea80000100800 */
[----:B------:R0:W-:Y:S01]  /*16f90*/  STL [R1+0xb70], R2 ;  /* 0x000b700201007387 */ /* 0x0001e20000100800 */
[----:B------:R-:W-:Y:S01]  /*16fa0*/  IABS R18, R3 ;  /* 0x0000000300127213 */ /* 0x000fe20000000000 */
[----:B------:R-:W-:Y:S01]  /*16fb0*/  IMAD.HI.U32 R3, R10, R19, RZ ;  /* 0x000000130a037227 */ /* 0x000fe200078e00ff */
[----:B------:R-:W-:-:S03]  /*16fc0*/  SHF.R.S32.HI R101, RZ, 0x7, R124 ;  /* 0x00000007ff657819 */ /* 0x000fc6000001147c */
[----:B------:R-:W-:Y:S01]  /*16fd0*/  IMAD.MOV R3, RZ, RZ, -R3 ;  /* 0x000000ffff037224 */ /* 0x000fe200078e0a03 */
[----:B------:R-:W-:-:S03]  /*16fe0*/  SGXT R101, R101, 0x1 ;  /* 0x000000016565781a */ /* 0x000fc60000000200 */
[----:B------:R-:W-:Y:S01]  /*16ff0*/  IMAD R19, R9, R3, R19 ;  /* 0x0000000309137224 */ /* 0x000fe200078e0213 */
[----:B------:R-:W-:Y:S02]  /*17000*/  LOP3.LUT R3, R101, 0x90, RZ, 0xc0, !PT ;  /* 0x0000009065037812 */ /* 0x000fe400078ec0ff */
[----:B------:R-:W-:Y:S02]  /*17010*/  IABS R20, R2 ;  /* 0x0000000200147213 */ /* 0x000fe40000000000 */
[----:B------:R-:W-:Y:S01]  /*17020*/  LOP3.LUT R3, R3, 0x7f, R124, 0x78, !PT ;  /* 0x0000007f03037812 */ /* 0x000fe200078e787c */
[----:B--2---:R-:W-:Y:S04]  /*17030*/  STL [R1+0xf68], R0 ;  /* 0x000f680001007387 */ /* 0x004fe80000100800 */
[----:B------:R-:W2:Y:S04]  /*17040*/  LDL.LU R15, [R1+0x390] ;  /* 0x00039000010f7983 */ /* 0x000ea80000300800 */
[----:B------:R-:W3:Y:S04]  /*17050*/  LDL.LU R14, [R1+0x384] ;  /* 0x00038400010e7983 */ /* 0x000ee80000300800 */
[----:B------:R-:W4:Y:S04]  /*17060*/  LDL.LU R13, [R1+0x37c] ;  /* 0x00037c00010d7983 */ /* 0x000f280000300800 */
        /* <DEDUP_REMOVED lines=11> */
[----:B0-----:R-:W4:Y:S04]  /*17120*/  LDL.LU R2, [R1+0x2f4] ;  /* 0x0002f40001027983 */ /* 0x001f280000300800 */
[----:B------:R-:W4:Y:S04]  /*17130*/  LDL.LU R122, [R1+0x2e4] ;  /* 0x0002e400017a7983 */ /* 0x000f280000300800 */
[----:B------:R-:W-:Y:S04]  /*17140*/  STL [R1+0xf6c], R10 ;  /* 0x000f6c0a01007387 */ /* 0x000fe80000100800 */
[----:B------:R-:W4:Y:S01]  /*17150*/  LDL.LU R124, [R1+0x2f0] ;  /* 0x0002f000017c7983 */ /* 0x000f220000300800 */
[----:B------:R-:W-:Y:S01]  /*17160*/  IMAD.HI.U32 R4, R10, R18, RZ ;  /* 0x000000120a047227 */ /* 0x000fe200078e00ff */
[----:B------:R-:W-:-:S02]  /*17170*/  VOTEU.ALL UP1, P1 ;  /* 0x0000000000ff7886 */ /* 0x000fc40000820000 */
[----:B------:R-:W4:Y:S01]  /*17180*/  LDL.LU R102, [R1+0x2dc] ;  /* 0x0002dc0001667983 */ /* 0x000f220000300800 */
[----:B------:R-:W-:Y:S02]  /*17190*/  IMAD.MOV R4, RZ, RZ, -R4 ;  /* 0x000000ffff047224 */ /* 0x000fe400078e0a04 */
[----:B------:R0:W1:Y:S01]  /*171a0*/  @!UP1 SYNCS.EXCH.64 URZ, [UR9+0x28008], UR4 ;  /* 0x0280080409ff95b2 */ /* 0x0000620008000100 */
[----:B------:R-:W4:Y:S01]  /*171b0*/  LDL.LU R106, [R1+0x2d8] ;  /* 0x0002d800016a7983 */ /* 0x000f220000300800 */
[----:B------:R-:W-:-:S03]  /*171c0*/  IMAD R18, R9, R4, R18 ;  /* 0x0000000409127224 */ /* 0x000fc600078e0212 */
[----:B------:R-:W4:Y:S01]  /*171d0*/  LDL.LU R110, [R1+0x2cc] ;  /* 0x0002cc00016e7983 */ /* 0x000f220000300800 */
[----:B------:R-:W-:-:S03]  /*171e0*/  LOP3.LUT R4, R3, 0x20, RZ, 0x3c, !PT ;  /* 0x0000002003047812 */ /* 0x000fc600078e3cff */
[----:B------:R-:W4:Y:S01]  /*171f0*/  LDL.LU R114, [R1+0x2c4] ;  /* 0x0002c40001727983 */ /* 0x000f220000300800 */
[----:B------:R-:W-:Y:S01]  /*17200*/  IABS R17, R0 ;  /* 0x0000000000117213 */ /* 0x000fe20000000000 */
[C---:B------:R-:W-:Y:S01]  /*17210*/  IMAD.HI.U32 R6, R10.reuse, R20, RZ ;  /* 0x000000140a067227 */ /* 0x040fe200078e00ff */
[----:B------:R-:W-:Y:S01]  /*17220*/  PRMT R113, RZ, 0x7610, R113 ;  /* 0x00007610ff717816 */ /* 0x000fe20000000071 */
[----:B------:R-:W4:Y:S01]  /*17230*/  LDL.LU R116, [R1+0x2b4] ;  /* 0x0002b40001747983 */ /* 0x000f220000300800 */
[----:B------:R-:W-:Y:S01]  /*17240*/  PRMT R111, RZ, 0x7610, R111 ;  /* 0x00007610ff6f7816 */ /* 0x000fe2000000006f */
[----:B0-----:R-:W0:Y:S02]  /*17250*/  LDCU UR4, c[0x0][0x3b0] ;  /* 0x00007600ff0477ac */ /* 0x001e240008000800 */
[----:B------:R-:W4:Y:S01]  /*17260*/  LDL.LU R118, [R1+0x2b0] ;  /* 0x0002b00001767983 */ /* 0x000f220000300800 */
[----:B------:R-:W-:Y:S01]  /*17270*/  PRMT R101, RZ, 0x7610, R101 ;  /* 0x00007610ff657816 */ /* 0x000fe20000000065 */
[----:B------:R-:W0:Y:S02]  /*17280*/  LDCU UR5, c[0x0][0x3b0] ;  /* 0x00007600ff0577ac */ /* 0x000e240008000800 */
[----:B--2---:R-:W-:Y:S04]  /*17290*/  STS.U8 [R3+UR9+0x20000], R15 ;  /* 0x0200000f03007988 */ /* 0x004fe80008000009 */
[----:B---3--:R-:W-:Y:S04]  /*172a0*/  STS.U8 [R3+UR9+0x20400], R14 ;  /* 0x0204000e03007988 */ /* 0x008fe80008000009 */
[----:B----4-:R-:W-:Y:S04]  /*172b0*/  STS.U8 [R3+UR9+0x20800], R13 ;  /* 0x0208000d03007988 */ /* 0x010fe80008000009 */
[----:B------:R-:W-:Y:S04]  /*172c0*/  STS.U8 [R3+UR9+0x20c00], R12 ;  /* 0x020c000c03007988 */ /* 0x000fe80008000009 */
        /* <DEDUP_REMOVED lines=8> */
[----:B------:R2:W-:Y:S04]  /*17350*/  STS.U8 [R3+UR9+0x23000], R120 ;  /* 0x0230007803007988 */ /* 0x0005e80008000009 */
[----:B------:R3:W-:Y:S04]  /*17360*/  STS.U8 [R3+UR9+0x23400], R125 ;  /* 0x0234007d03007988 */ /* 0x0007e80008000009 */
[----:B--2---:R-:W2:Y:S04]  /*17370*/  LDL.LU R120, [R1+0x2ac] ;  /* 0x0002ac0001787983 */ /* 0x004ea80000300800 */
[----:B------:R-:W4:Y:S04]  /*17380*/  LDL.LU R121, [R1+0x2a8] ;  /* 0x0002a80001797983 */ /* 0x000f280000300800 */
[----:B------:R-:W4:Y:S04]  /*17390*/  LDL.LU R123, [R1+0x29c] ;  /* 0x00029c00017b7983 */ /* 0x000f280000300800 */
[----:B------:R0:W-:Y:S04]  /*173a0*/  STS.U8 [R3+UR9+0x23800], R2 ;  /* 0x0238000203007988 */ /* 0x0001e80008000009 */
[----:B---3--:R-:W3:Y:S04]  /*173b0*/  LDL.LU R125, [R1+0x294] ;  /* 0x00029400017d7983 */ /* 0x008ee80000300800 */
[----:B------:R1:W-:Y:S04]  /*173c0*/  STS.U8 [R3+UR9+0x23c00], R122 ;  /* 0x023c007a03007988 */ /* 0x0003e80008000009 */
[----:B0-----:R-:W3:Y:S04]  /*173d0*/  LDL.LU R2, [R1+0x284] ;  /* 0x0002840001027983 */ /* 0x001ee80000300800 */
[----:B------:R0:W-:Y:S04]  /*173e0*/  STS.U8 [R4+UR9+0x20100], R124 ;  /* 0x0201007c04007988 */ /* 0x0001e80008000009 */
[----:B-1----:R-:W3:Y:S04]  /*173f0*/  LDL.LU R122, [R1+0x290] ;  /* 0x00029000017a7983 */ /* 0x002ee80000300800 */
[----:B0-----:R-:W3:Y:S04]  /*17400*/  LDL.LU R124, [R1+0x27c] ;  /* 0x00027c00017c7983 */ /* 0x001ee80000300800 */
[----:B------:R-:W3:Y:S04]  /*17410*/  LDL.LU R15, [R1+0x26c] ;  /* 0x00026c00010f7983 */ /* 0x000ee80000300800 */
        /* <DEDUP_REMOVED lines=8> */
[----:B------:R0:W-:Y:S04]  /*174a0*/  STS.U8 [R4+UR9+0x20500], R102 ;  /* 0x0205006604007988 */ /* 0x0001e80008000009 */
[----:B------:R-:W3:Y:S04]  /*174b0*/  LDL.LU R119, [R1+0x230] ;  /* 0x0002300001777983 */ /* 0x000ee80000300800 */
[----:B------:R1:W-:Y:S04]  /*174c0*/  STS.U8 [R4+UR9+0x20900], R106 ;  /* 0x0209006a04007988 */ /* 0x0003e80008000009 */
[----:B0-----:R-:W3:Y:S04]  /*174d0*/  LDL.LU R102, [R1+0x224] ;  /* 0x0002240001667983 */ /* 0x001ee80000300800 */
[----:B------:R0:W-:Y:S04]  /*174e0*/  STS.U8 [R4+UR9+0x20d00], R110 ;  /* 0x020d006e04007988 */ /* 0x0001e80008000009 */
[----:B-1----:R-:W3:Y:S04]  /*174f0*/  LDL.LU R106, [R1+0x214] ;  /* 0x00021400016a7983 */ /* 0x002ee80000300800 */
[----:B------:R1:W-:Y:S04]  /*17500*/  STS.U8 [R4+UR9+0x21100], R114 ;  /* 0x0211007204007988 */ /* 0x0003e80008000009 */
[----:B0-----:R-:W3:Y:S04]  /*17510*/  LDL.LU R110, [R1+0x210] ;  /* 0x00021000016e7983 */ /* 0x001ee80000300800 */
[----:B------:R0:W-:Y:S04]  /*17520*/  STS.U8 [R4+UR9+0x21500], R116 ;  /* 0x0215007404007988 */ /* 0x0001e80008000009 */
[----:B-1----:R-:W3:Y:S04]  /*17530*/  LDL.LU R114, [R1+0x208] ;  /* 0x0002080001727983 */ /* 0x002ee80000300800 */
[----:B------:R1:W-:Y:S04]  /*17540*/  STS.U8 [R4+UR9+0x21900], R118 ;  /* 0x0219007604007988 */ /* 0x0003e80008000009 */
[----:B0-----:R-:W3:Y:S04]  /*17550*/  LDL.LU R116, [R1+0x20c] ;  /* 0x00020c0001747983 */ /* 0x001ee80000300800 */
[----:B-1----:R-:W3:Y:S04]  /*17560*/  LDL.LU R118, [R1+0x1fc] ;  /* 0x0001fc0001767983 */ /* 0x002ee80000300800 */
[----:B--2---:R0:W-:Y:S04]  /*17570*/  STS.U8 [R4+UR9+0x21d00], R120 ;  /* 0x021d007804007988 */ /* 0x0041e80008000009 */
[----:B----4-:R1:W-:Y:S04]  /*17580*/  STS.U8 [R4+UR9+0x22100], R121 ;  /* 0x0221007904007988 */ /* 0x0103e80008000009 */
[----:B------:R2:W-:Y:S04]  /*17590*/  STS.U8 [R4+UR9+0x22500], R123 ;  /* 0x0225007b04007988 */ /* 0x0005e80008000009 */
[----:B0-----:R-:W4:Y:S04]  /*175a0*/  LDL.LU R120, [R1+0x1f4] ;  /* 0x0001f40001787983 */ /* 0x001f280000300800 */
[----:B-1----:R-:W4:Y:S04]  /*175b0*/  LDL.LU R121, [R1+0x174] ;  /* 0x0001740001797983 */ /* 0x002f280000300800 */
[----:B---3--:R0:W-:Y:S04]  /*175c0*/  STS.U8 [R4+UR9+0x22900], R125 ;  /* 0x0229007d04007988 */ /* 0x0081e80008000009 */
[----:B--2---:R-:W2:Y:S04]  /*175d0*/  LDL.LU R123, [R1+0x178] ;  /* 0x00017800017b7983 */ /* 0x004ea80000300800 */
[----:B------:R1:W-:Y:S04]  /*175e0*/  STS.U8 [R4+UR9+0x22d00], R2 ;  /* 0x022d000204007988 */ /* 0x0003e80008000009 */
[----:B0-----:R-:W3:Y:S04]  /*175f0*/  LDL.LU R125, [R1+0x170] ;  /* 0x00017000017d7983 */ /* 0x001ee80000300800 */
[----:B------:R0:W-:Y:S04]  /*17600*/  STS.U8 [R4+UR9+0x23100], R122 ;  /* 0x0231007a04007988 */ /* 0x0001e80008000009 */
[----:B-1----:R-:W3:Y:S04]  /*17610*/  LDL.LU R2, [R1+0x16c] ;  /* 0x00016c0001027983 */ /* 0x002ee80000300800 */
[----:B------:R1:W-:Y:S04]  /*17620*/  STS.U8 [R4+UR9+0x23500], R124 ;  /* 0x0235007c04007988 */ /* 0x0003e80008000009 */
[----:B0-----:R-:W3:Y:S04]  /*17630*/  LDL.LU R122, [R1+0x168] ;  /* 0x00016800017a7983 */ /* 0x001ee80000300800 */
[----:B-1----:R-:W3:Y:S01]  /*17640*/  LDL.LU R124, [R1+0x164] ;  /* 0x00016400017c7983 */ /* 0x002ee20000300800 */
[----:B------:R-:W-:-:S04]  /*17650*/  IMAD.HI.U32 R5, R10, R17, RZ ;  /* 0x000000110a057227 */ /* 0x000fc800078e00ff */
[----:B------:R-:W-:-:S04]  /*17660*/  IMAD.MOV R5, RZ, RZ, -R5 ;  /* 0x000000ffff057224 */ /* 0x000fc800078e0a05 */
[----:B------:R-:W-:Y:S01]  /*17670*/  IMAD R17, R9, R5, R17 ;  /* 0x0000000509117224 */ /* 0x000fe200078e0211 */
[----:B------:R-:W-:Y:S01]  /*17680*/  LOP3.LUT R5, R3, 0x40, RZ, 0x3c, !PT ;  /* 0x0000004003057812 */ /* 0x000fe200078e3cff */
[----:B------:R-:W-:Y:S01]  /*17690*/  IMAD.MOV R6, RZ, RZ, -R6 ;  /* 0x000000ffff067224 */ /* 0x000fe200078e0a06 */
[----:B------:R-:W-:Y:S04]  /*176a0*/  STS.U8 [R4+UR9+0x23900], R15 ;  /* 0x0239000f04007988 */ /* 0x000fe80008000009 */
[----:B------:R-:W-:Y:S01]  /*176b0*/  STS.U8 [R4+UR9+0x23d00], R14 ;  /* 0x023d000e04007988 */ /* 0x000fe20008000009 */
[----:B------:R-:W-:Y:S01]  /*176c0*/  IMAD R20, R9, R6, R20 ;  /* 0x0000000609147224 */ /* 0x000fe200078e0214 */
[----:B------:R-:W-:Y:S02]  /*176d0*/  LOP3.LUT R6, R3, 0x60, RZ, 0x3c, !PT ;  /* 0x0000006003067812 */ /* 0x000fe400078e3cff */
[----:B------:R-:W-:Y:S04]  /*176e0*/  STS.U8 [R5+UR9+0x20200], R13 ;  /* 0x0202000d05007988 */ /* 0x000fe80008000009 */
[----:B------:R-:W-:Y:S04]  /*176f0*/  STS.U8 [R5+UR9+0x20600], R12 ;  /* 0x0206000c05007988 */ /* 0x000fe80008000009 */
[----:B------:R-:W-:Y:S04]  /*17700*/  STS.U8 [R5+UR9+0x20a00], R109 ;  /* 0x020a006d05007988 */ /* 0x000fe80008000009 */
[----:B------:R0:W-:Y:S04]  /*17710*/  STS.U8 [R5+UR9+0x22200], R102 ;  /* 0x0222006605007988 */ /* 0x0001e80008000009 */
        /* <DEDUP_REMOVED lines=10> */
[----:B------:R-:W-:Y:S04]  /*177c0*/  STS.U8 [R5+UR9+0x20e00], R107 ;  /* 0x020e006b05007988 */ /* 0x000fe80008000009 */
[----:B------:R-:W-:Y:S04]  /*177d0*/  STS.U8 [R5+UR9+0x21200], R105 ;  /* 0x0212006905007988 */ /* 0x000fe80008000009 */
[----:B------:R-:W-:Y:S04]  /*177e0*/  STS.U8 [R5+UR9+0x21600], R103 ;  /* 0x0216006705007988 */ /* 0x000fe80008000009 */
[----:B------:R-:W-:Y:S04]  /*177f0*/  STS.U8 [R5+UR9+0x21a00], R117 ;  /* 0x021a007505007988 */ /* 0x000fe80008000009 */
[----:B------:R-:W-:Y:S04]  /*17800*/  STS.U8 [R5+UR9+0x21e00], R119 ;  /* 0x021e007705007988 */ /* 0x000fe80008000009 */
[----:B-1----:R-:W3:Y:S04]  /*17810*/  LDL.LU R118, [R1+0xd4] ;  /* 0x0000d40001767983 */ /* 0x002ee80000300800 */
[----:B----4-:R0:W-:Y:S04]  /*17820*/  STS.U8 [R5+UR9+0x23a00], R120 ;  /* 0x023a007805007988 */ /* 0x0101e80008000009 */
[----:B------:R-:W-:Y:S04]  /*17830*/  STS.U8 [R5+UR9+0x23e00], R121 ;  /* 0x023e007905007988 */ /* 0x000fe80008000009 */
[----:B0-----:R-:W4:Y:S04]  /*17840*/  LDL.LU R120, [R1+0xd0] ;  /* 0x0000d00001787983 */ /* 0x001f280000300800 */
[----:B--2---:R-:W-:Y:S04]  /*17850*/  STS.U8 [R6+UR9+0x20300], R123 ;  /* 0x0203007b06007988 */ /* 0x004fe80008000009 */
[----:B---3--:R-:W-:Y:S04]  /*17860*/  STS.U8 [R6+UR9+0x20700], R125 ;  /* 0x0207007d06007988 */ /* 0x008fe80008000009 */
[----:B------:R0:W-:Y:S04]  /*17870*/  STS.U8 [R6+UR9+0x20f00], R122 ;  /* 0x020f007a06007988 */ /* 0x0001e80008000009 */
[----:B------:R1:W-:Y:S04]  /*17880*/  STS.U8 [R6+UR9+0x21300], R124 ;  /* 0x0213007c06007988 */ /* 0x0003e80008000009 */
[----:B0-----:R-:W2:Y:S04]  /*17890*/  LDL.LU R122, [R1+0xcc] ;  /* 0x0000cc00017a7983 */ /* 0x001ea80000300800 */
[----:B-1----:R-:W3:Y:S04]  /*178a0*/  LDL.LU R124, [R1+0xc8] ;  /* 0x0000c800017c7983 */ /* 0x002ee80000300800 */
        /* <DEDUP_REMOVED lines=16> */
[----:B0-----:R-:W3:Y:S04]  /*179b0*/  LDL.LU R2, [R1] ;  /* 0x0000000001027983 */ /* 0x001ee80000300800 */
[----:B------:R0:W-:Y:S04]  /*179c0*/  STS.U8 [R6+UR9+0x21700], R102 ;  /* 0x0217006606007988 */ /* 0x0001e80008000009 */
[----:B------:R1:W-:Y:S04]  /*179d0*/  STS.U8 [R6+UR9+0x21b00], R106 ;  /* 0x021b006a06007988 */ /* 0x0003e80008000009 */
[----:B------:R1:W-:Y:S04]  /*179e0*/  STS.U8 [R6+UR9+0x21f00], R110 ;  /* 0x021f006e06007988 */ /* 0x0003e80008000009 */
[----:B0-----:R-:W3:Y:S04]  /*179f0*/  LDL.LU R102, [R1+0xfc4] ;  /* 0x000fc40001667983 */ /* 0x001ee80000300800 */
[----:B-1----:R-:W3:Y:S04]  /*17a00*/  LDL.LU R106, [R1+0xfc0] ;  /* 0x000fc000016a7983 */ /* 0x002ee80000300800 */
[----:B------:R-:W3:Y:S04]  /*17a10*/  LDL.LU R110, [R1+0xfbc] ;  /* 0x000fbc00016e7983 */ /* 0x000ee80000300800 */
[----:B------:R0:W-:Y:S04]  /*17a20*/  STS.U8 [R6+UR9+0x22300], R114 ;  /* 0x0223007206007988 */ /* 0x0001e80008000009 */
[----:B------:R1:W-:Y:S04]  /*17a30*/  STS.U8 [R6+UR9+0x22700], R116 ;  /* 0x0227007406007988 */ /* 0x0003e80008000009 */
[----:B------:R1:W-:Y:S04]  /*17a40*/  STS.U8 [R6+UR9+0x22b00], R118 ;  /* 0x022b007606007988 */ /* 0x0003e80008000009 */
[----:B0-----:R-:W3:Y:S04]  /*17a50*/  LDL.LU R114, [R1+0xfb8] ;  /* 0x000fb80001727983 */ /* 0x001ee80000300800 */
[----:B-1----:R-:W3:Y:S04]  /*17a60*/  LDL.LU R116, [R1+0xfb4] ;  /* 0x000fb40001747983 */ /* 0x002ee80000300800 */
[----:B------:R-:W3:Y:S04]  /*17a70*/  LDL.LU R118, [R1+0xfb0] ;  /* 0x000fb00001767983 */ /* 0x000ee80000300800 */
[----:B------:R-:W-:Y:S04]  /*17a80*/  STS.U8 [R6+UR9+0x23f00], R21 ;  /* 0x023f001506007988 */ /* 0x000fe80008000009 */
[----:B------:R-:W-:Y:S04]  /*17a90*/  STS.U8 [R6+UR9+0x23300], R45 ;  /* 0x0233002d06007988 */ /* 0x000fe80008000009 */
[----:B------:R-:W-:Y:S04]  /*17aa0*/  STS.U8 [R6+UR9+0x23700], R38 ;  /* 0x0237002606007988 */ /* 0x000fe80008000009 */
[----:B------:R-:W-:Y:S04]  /*17ab0*/  STS.U8 [R6+UR9+0x23b00], R37 ;  /* 0x023b002506007988 */ /* 0x000fe80008000009 */
[----:B----4-:R0:W-:Y:S04]  /*17ac0*/  STS.U8 [R6+UR9+0x22f00], R120 ;  /* 0x022f007806007988 */ /* 0x0101e80008000009 */
[----:B0-----:R-:W4:Y:S04]  /*17ad0*/  LDL.LU R120, [R1+0xfac] ;  /* 0x000fac0001787983 */ /* 0x001f280000300800 */
[----:B------:R-:W4:Y:S04]  /*17ae0*/  LDL.LU R21, [R1+0xc4] ;  /* 0x0000c40001157983 */ /* 0x000f280000300800 */
[----:B------:R-:W-:Y:S04]  /*17af0*/  STL [R1+0xf38], R6 ;  /* 0x000f380601007387 */ /* 0x000fe80000100800 */
[----:B--2---:R0:W-:Y:S04]  /*17b00*/  STS.U8 [R3+UR9], R122 ;  /* 0x0000007a03007988 */ /* 0x0041e80008000009 */
[----:B---3--:R1:W-:Y:S04]  /*17b10*/  STS.U8 [R3+UR9+0x400], R124 ;  /* 0x0004007c03007988 */ /* 0x0083e80008000009 */
[----:B0-----:R-:W2:Y:S04]  /*17b20*/  LDL.LU R122, [R1+0xfa8] ;  /* 0x000fa800017a7983 */ /* 0x001ea80000300800 */
[----:B-1----:R-:W3:Y:S04]  /*17b30*/  LDL.LU R124, [R1+0xfa4] ;  /* 0x000fa400017c7983 */ /* 0x002ee80000300800 */
[----:B------:R0:W-:Y:S04]  /*17b40*/  STS.U8 [R3+UR9+0x3400], R117 ;  /* 0x0034007503007988 */ /* 0x0001e80008000009 */
[----:B------:R1:W-:Y:S04]  /*17b50*/  STS.U8 [R3+UR9+0x3800], R119 ;  /* 0x0038007703007988 */ /* 0x0003e80008000009 */
[----:B------:R1:W-:Y:S04]  /*17b60*/  STS.U8 [R3+UR9+0x3c00], R121 ;  /* 0x003c007903007988 */ /* 0x0003e80008000009 */
[----:B0-----:R-:W2:Y:S04]  /*17b70*/  LDL.LU R117, [R1+0x7c] ;  /* 0x00007c0001757983 */ /* 0x001ea80000300800 */
[----:B-1----:R-:W2:Y:S04]  /*17b80*/  LDL.LU R119, [R1+0x78] ;  /* 0x0000780001777983 */ /* 0x002ea80000300800 */
[----:B------:R0:W-:Y:S04]  /*17b90*/  STS.U8 [R3+UR9+0x4000], R123 ;  /* 0x0040007b03007988 */ /* 0x0001e80008000009 */
[----:B------:R-:W2:Y:S04]  /*17ba0*/  LDL.LU R121, [R1+0x5c] ;  /* 0x00005c0001797983 */ /* 0x000ea80000300800 */
[----:B------:R1:W-:Y:S04]  /*17bb0*/  STS.U8 [R3+UR9+0x4400], R125 ;  /* 0x0044007d03007988 */ /* 0x0003e80008000009 */
[----:B0-----:R-:W2:Y:S04]  /*17bc0*/  LDL.LU R123, [R1+0x58] ;  /* 0x00005800017b7983 */ /* 0x001ea80000300800 */
[----:B------:R0:W-:Y:S04]  /*17bd0*/  STS.U8 [R3+UR9+0x4800], R2 ;  /* 0x0048000203007988 */ /* 0x0001e80008000009 */
[----:B-1----:R-:W2:Y:S04]  /*17be0*/  LDL.LU R125, [R1+0x54] ;  /* 0x00005400017d7983 */ /* 0x002ea80000300800 */
[----:B0-----:R-:W2:Y:S04]  /*17bf0*/  LDL.LU R2, [R1+0x50] ;  /* 0x0000500001027983 */ /* 0x001ea80000300800 */
[----:B------:R0:W-:Y:S04]  /*17c00*/  STS.U8 [R3+UR9+0x2800], R107 ;  /* 0x0028006b03007988 */ /* 0x0001e80008000009 */
[----:B0-----:R-:W2:Y:S04]  /*17c10*/  LDL.LU R107, [R1+0x48] ;  /* 0x00004800016b7983 */ /* 0x001ea80000300800 */
[----:B------:R0:W-:Y:S04]  /*17c20*/  STS.U8 [R3+UR9+0x3000], R103 ;  /* 0x0030006703007988 */ /* 0x0001e80008000009 */
[----:B------:R-:W-:Y:S04]  /*17c30*/  STS.U8 [R3+UR9+0xc00], R10 ;  /* 0x000c000a03007988 */ /* 0x000fe80008000009 */
[----:B------:R-:W-:Y:S04]  /*17c40*/  STS.U8 [R3+UR9+0x1000], R16 ;  /* 0x0010001003007988 */ /* 0x000fe80008000009 */
[----:B0-----:R-:W2:Y:S04]  /*17c50*/  LDL.LU R103, [R1+0x44] ;  /* 0x0000440001677983 */ /* 0x001ea80000300800 */
        /* <DEDUP_REMOVED lines=35> */
[----:B----4-:R0:W-:Y:S04]  /*17e90*/  STS.U8 [R3+UR9+0x800], R21 ;  /* 0x0008001503007988 */ /* 0x0101e80008000009 */
[----:B0-----:R-:W4:Y:S04]  /*17ea0*/  LDL.LU R21, [R1+0x40] ;  /* 0x0000400001157983 */ /* 0x001f280000300800 */
        /* <DEDUP_REMOVED lines=8> */
[----:B---3--:R-:W-:Y:S04]  /*17f30*/  STS.U8 [R3+UR9+0x4c00], R124 ;  /* 0x004c007c03007988 */ /* 0x008fe80008000009 */
[----:B--2---:R-:W-:Y:S04]  /*17f40*/  STS.U8 [R3+UR9+0x5000], R122 ;  /* 0x0050007a03007988 */ /* 0x004fe80008000009 */
[----:B------:R-:W-:Y:S04]  /*17f50*/  STS.U8 [R3+UR9+0x5400], R120 ;  /* 0x0054007803007988 */ /* 0x000fe80008000009 */
[----:B------:R-:W2:Y:S04]  /*17f60*/  LDL.LU R67, [R1+0x4c] ;  /* 0x00004c0001437983 */ /* 0x000ea80000300800 */
        /* <DEDUP_REMOVED lines=13> */
[----:B------:R-:W-:Y:S04]  /*18040*/  STL [R1+0xf30], R3 ;  /* 0x000f300301007387 */ /* 0x000fe80000100800 */
[----:B------:R0:W-:Y:S04]  /*18050*/  STS.U8 [R4+UR9+0x100], R117 ;  /* 0x0001007504007988 */ /* 0x0001e80008000009 */
[----:B------:R1:W-:Y:S04]  /*18060*/  STS.U8 [R4+UR9+0x500], R119 ;  /* 0x0005007704007988 */ /* 0x0003e80008000009 */
[----:B------:R3:W-:Y:S04]  /*18070*/  STS.U8 [R4+UR9+0x900], R121 ;  /* 0x0009007904007988 */ /* 0x0007e80008000009 */
[----:B0-----:R-:W2:Y:S04]  /*18080*/  LDL.LU R117, [R1+0xfa0] ;  /* 0x000fa00001757983 */ /* 0x001ea80000300800 */
[----:B-1----:R-:W2:Y:S04]  /*18090*/  LDL.LU R119, [R1+0xf9c] ;  /* 0x000f9c0001777983 */ /* 0x002ea80000300800 */
[----:B---3--:R-:W3:Y:S04]  /*180a0*/  LDL.LU R121, [R1+0xf98] ;  /* 0x000f980001797983 */ /* 0x008ee80000300800 */
[----:B------:R0:W-:Y:S04]  /*180b0*/  STS.U8 [R4+UR9+0xd00], R123 ;  /* 0x000d007b04007988 */ /* 0x0001e80008000009 */
[----:B------:R1:W-:Y:S04]  /*180c0*/  STS.U8 [R4+UR9+0x1100], R125 ;  /* 0x0011007d04007988 */ /* 0x0003e80008000009 */
[----:B------:R1:W-:Y:S04]  /*180d0*/  STS.U8 [R4+UR9+0x1500], R2 ;  /* 0x0015000204007988 */ /* 0x0003e80008000009 */
[----:B0-----:R-:W2:Y:S04]  /*180e0*/  LDL.LU R123, [R1+0xf94] ;  /* 0x000f9400017b7983 */ /* 0x001ea80000300800 */
[----:B-1----:R-:W2:Y:S04]  /*180f0*/  LDL.LU R125, [R1+0xf90] ;  /* 0x000f9000017d7983 */ /* 0x002ea80000300800 */
[----:B------:R-:W2:Y:S04]  /*18100*/  LDL.LU R2, [R1+0xf8c] ;  /* 0x000f8c0001027983 */ /* 0x000ea80000300800 */
[----:B------:R0:W-:Y:S04]  /*18110*/  STS.U8 [R4+UR9+0x1d00], R107 ;  /* 0x001d006b04007988 */ /* 0x0001e80008000009 */
[----:B0-----:R-:W3:Y:S04]  /*18120*/  LDL.LU R107, [R1+0x108] ;  /* 0x00010800016b7983 */ /* 0x001ee80000300800 */
[----:B------:R0:W-:Y:S04]  /*18130*/  STS.U8 [R4+UR9+0x2100], R103 ;  /* 0x0021006704007988 */ /* 0x0001e80008000009 */
[----:B0-----:R-:W3:Y:S04]  /*18140*/  LDL.LU R103, [R1+0x104] ;  /* 0x0001040001677983 */ /* 0x001ee80000300800 */
[----:B----4-:R0:W-:Y:S04]  /*18150*/  STS.U8 [R4+UR9+0x3d00], R12 ;  /* 0x003d000c04007988 */ /* 0x0101e80008000009 */
[----:B0-----:R-:W4:Y:S04]  /*18160*/  LDL R12, [R1+0xba8] ;  /* 0x000ba800010c7983 */ /* 0x001f280000100800 */
[----:B--2---:R0:W-:Y:S04]  /*18170*/  STS.U8 [R4+UR9+0x4500], R2 ;  /* 0x0045000204007988 */ /* 0x0041e80008000009 */
[----:B0-----:R-:W2:Y:S04]  /*18180*/  LDL R2, [R1+0xbc4] ;  /* 0x000bc40001027983 */ /* 0x001ea80000100800 */
[----:B------:R0:W-:Y:S04]  /*18190*/  STS.U8 [R4+UR9+0x4100], R105 ;  /* 0x0041006904007988 */ /* 0x0001e80008000009 */
[----:B------:R1:W-:Y:S04]  /*181a0*/  STS.U8 [R4+UR9+0x3900], R13 ;  /* 0x0039000d04007988 */ /* 0x0003e80008000009 */
[----:B------:R3:W-:Y:S04]  /*181b0*/  STS.U8 [R4+UR9+0x1900], R67 ;  /* 0x0019004304007988 */ /* 0x0007e80008000009 */
[----:B0-----:R-:W2:Y:S04]  /*181c0*/  LDL.LU R105, [R1+0xfc] ;  /* 0x0000fc0001697983 */ /* 0x001ea80000300800 */
[----:B-1----:R-:W2:Y:S04]  /*181d0*/  LDL.LU R13, [R1+0x110] ;  /* 0x00011000010d7983 */ /* 0x002ea80000300800 */
[----:B---3--:R-:W3:Y:S04]  /*181e0*/  LDL.LU R67, [R1+0x114] ;  /* 0x0001140001437983 */ /* 0x008ee80000300800 */
[----:B------:R0:W-:Y:S01]  /*181f0*/  STS.U8 [R4+UR9+0xb100], R66 ;  /* 0x00b1004204007988 */ /* 0x0001e20008000009 */
[----:B------:R-:W-:-:S03]  /*18200*/  ISETP.GT.U32.AND P0, PT, R9, R109, PT ;  /* 0x0000006d0900720c */ /* 0x000fc60003f04070 */
[----:B0-----:R-:W3:Y:S01]  /*18210*/  LDL.LU R66, [R1+0x100] ;  /* 0x0001000001427983 */ /* 0x001ee20000300800 */
[----:B------:R-:W-:-:S09]  /*18220*/  ISETP.GT.U32.AND P5, PT, R9, R107, PT ;  /* 0x0000006b0900720c */ /* 0x000fd20003fa4070 */
[----:B------:R-:W-:-:S05]  /*18230*/  @!P0 IMAD.IADD R109, R109, 0x1, -R9 ;  /* 0x000000016d6d8824 */ /* 0x000fca00078e0a09 */
[----:B------:R-:W-:Y:S01]  /*18240*/  ISETP.GT.U32.AND P6, PT, R9, R109, PT ;  /* 0x0000006d0900720c */ /* 0x000fe20003fc4070 */
[----:B------:R-:W-:-:S05]  /*18250*/  @!P5 IMAD.IADD R107, R107, 0x1, -R9 ;  /* 0x000000016b6bd824 */ /* 0x000fca00078e0a09 */
[----:B------:R-:W-:Y:S01]  /*18260*/  ISETP.GT.U32.AND P5, PT, R9, R107, PT ;  /* 0x0000006b0900720c */ /* 0x000fe20003fa4070 */
[----:B------:R0:W-:Y:S06]  /*18270*/  STS.U8 [R4+UR9+0x2d00], R16 ;  /* 0x002d001004007988 */ /* 0x0001ec0008000009 */
[--C-:B------:R-:W-:Y:S01]  /*18280*/  @!P6 IMAD.IADD R109, R109, 0x1, -R9.reuse ;  /* 0x000000016d6de824 */ /* 0x100fe200078e0a09 */
[----:B------:R1:W-:Y:S04]  /*18290*/  STS.U8 [R4+UR9+0x3500], R14 ;  /* 0x0035000e04007988 */ /* 0x0003e80008000009 */
[----:B0-----:R-:W3:Y:S01]  /*182a0*/  LDL.LU R16, [R1+0x118] ;  /* 0x0001180001107983 */ /* 0x001ee20000300800 */
[----:B------:R-:W-:-:S03]  /*182b0*/  @!P5 IMAD.IADD R107, R107, 0x1, -R9 ;  /* 0x000000016b6bd824 */ /* 0x000fc600078e0a09 */
[----:B-1----:R-:W3:Y:S04]  /*182c0*/  LDL.LU R14, [R1+0x11c] ;  /* 0x00011c00010e7983 */ /* 0x002ee80000300800 */
[----:B------:R0:W-:Y:S04]  /*182d0*/  STS.U8 [R4+UR9+0x2500], R21 ;  /* 0x0025001504007988 */ /* 0x0001e80008000009 */
[----:B------:R-:W-:Y:S04]  /*182e0*/  STS.U8 [R4+UR9+0x3100], R15 ;  /* 0x0031000f04007988 */ /* 0x000fe80008000009 */
[----:B------:R1:W-:Y:S01]  /*182f0*/  STS.U8 [R4+UR9+0xd100], R22 ;  /* 0x00d1001604007988 */ /* 0x0003e20008000009 */
[----:B0-----:R-:W-:-:S03]  /*18300*/  IMAD.MOV.U32 R21, RZ, RZ, R109 ;  /* 0x000000ffff157224 */ /* 0x001fc600078e006d */
[----:B------:R0:W-:Y:S01]  /*18310*/  STS.U8 [R4+UR9+0x2900], R10 ;  /* 0x0029000a04007988 */ /* 0x0001e20008000009 */
[----:B-1----:R-:W-:-:S03]  /*18320*/  IMAD.MOV.U32 R22, RZ, RZ, R107 ;  /* 0x000000ffff167224 */ /* 0x002fc600078e006b */
[----:B------:R1:W-:Y:S04]  /*18330*/  STS.U8 [R4+UR9+0xf900], R26 ;  /* 0x00f9001a04007988 */ /* 0x0003e80008000009 */
[----:B------:R0:W-:Y:S01]  /*18340*/  STS.U8 [R4+UR9+0xfd00], R25 ;  /* 0x00fd001904007988 */ /* 0x0001e20008000009 */
[----:B----4-:R-:W-:Y:S02]  /*18350*/  ISETP.GE.AND P0, PT, R12, RZ, PT ;  /* 0x000000ff0c00720c */ /* 0x010fe40003f06270 */
[----:B--2---:R-:W-:Y:S02]  /*18360*/  ISETP.GE.AND P5, PT, R2, RZ, PT ;  /* 0x000000ff0200720c */ /* 0x004fe40003fa6270 */
[----:B------:R-:W2:Y:S04]  /*18370*/  LDL.LU R2, [R1+0x120] ;  /* 0x0001200001027983 */ /* 0x000ea80000300800 */
[----:B------:R-:W4:Y:S04]  /*18380*/  LDL.LU R15, [R1+0x6c] ;  /* 0x00006c00010f7983 */ /* 0x000f280000300800 */
[----:B------:R-:W4:Y:S04]  /*18390*/  LDL.LU R109, [R1+0x68] ;  /* 0x00006800016d7983 */ /* 0x000f280000300800 */
[----:B------:R-:W4:Y:S04]  /*183a0*/  LDL.LU R107, [R1+0x64] ;  /* 0x00006400016b7983 */ /* 0x000f280000300800 */
[----:B0-----:R-:W4:Y:S04]  /*183b0*/  LDL R10, [R1+0xbd8] ;  /* 0x000bd800010a7983 */ /* 0x001f280000100800 */
[----:B------:R-:W4:Y:S04]  /*183c0*/  LDL R12, [R1+0xbfc] ;  /* 0x000bfc00010c7983 */ /* 0x000f280000100800 */
[----:B-1----:R-:W4:Y:S04]  /*183d0*/  LDL R26, [R1+0xbe0] ;  /* 0x000be000011a7983 */ /* 0x002f280000100800 */
[----:B------:R-:W4:Y:S01]  /*183e0*/  LDL.LU R25, [R1+0x60] ;  /* 0x0000600001197983 */ /* 0x000f220000300800 */
[----:B------:R-:W-:-:S02]  /*183f0*/  ISETP.GT.U32.AND P4, PT, R9, R103, PT ;  /* 0x000000670900720c */ /* 0x000fc40003f84070 */
[----:B---3--:R-:W-:-:S11]  /*18400*/  ISETP.GT.U32.AND P6, PT, R9, R66, PT ;  /* 0x000000420900720c */ /* 0x008fd60003fc4070 */
[----:B------:R-:W-:Y:S02]  /*18410*/  @!P4 IMAD.IADD R103, R103, 0x1, -R9 ;  /* 0x000000016767c824 */ /* 0x000fe400078e0a09 */
[----:B------:R-:W-:-:S03]  /*18420*/  @!P0 IMAD.MOV R21, RZ, RZ, -R21 ;  /* 0x000000ffff158224 */ /* 0x000fc600078e0a15 */
[C---:B------:R-:W-:Y:S02]  /*18430*/  ISETP.GT.U32.AND P4, PT, R9.reuse, R103, PT ;  /* 0x000000670900720c */ /* 0x040fe40003f84070 */
[C---:B------:R-:W-:Y:S01]  /*18440*/  ISETP.GT.U32.AND P0, PT, R9.reuse, R105, PT ;  /* 0x000000690900720c */ /* 0x040fe20003f04070 */
[----:B------:R-:W-:Y:S01]  /*18450*/  @!P6 IMAD.IADD R66, R66, 0x1, -R9 ;  /* 0x000000014242e824 */ /* 0x000fe200078e0a09 */
[----:B------:R-:W-:Y:S01]  /*18460*/  ISETP.GT.U32.AND P6, PT, R9, R67, PT ;  /* 0x000000430900720c */ /* 0x000fe20003fc4070 */
[----:B------:R-:W-:-:S08]  /*18470*/  @!P5 IMAD.MOV R22, RZ, RZ, -R22 ;  /* 0x000000ffff16d224 */ /* 0x000fd000078e0a16 */
[--C-:B------:R-:W-:Y:S01]  /*18480*/  @!P4 IMAD.IADD R103, R103, 0x1, -R9.reuse ;  /* 0x000000016767c824 */ /* 0x100fe200078e0a09 */
[----:B------:R-:W-:Y:S01]  /*18490*/  ISETP.GT.U32.AND P4, PT, R9, R13, PT ;  /* 0x0000000d0900720c */ /* 0x000fe20003f84070 */
[--C-:B------:R-:W-:Y:S02]  /*184a0*/  @!P0 IMAD.IADD R105, R105, 0x1, -R9.reuse ;  /* 0x0000000169698824 */ /* 0x100fe400078e0a09 */
[----:B------:R-:W-:-:S03]  /*184b0*/  @!P6 IMAD.IADD R67, R67, 0x1, -R9 ;  /* 0x000000014343e824 */ /* 0x000fc600078e0a09 */
[C---:B------:R-:W-:Y:S02]  /*184c0*/  ISETP.GT.U32.AND P5, PT, R9.reuse, R105, PT ;  /* 0x000000690900720c */ /* 0x040fe40003fa4070 */
[C---:B------:R-:W-:Y:S02]  /*184d0*/  ISETP.GT.U32.AND P0, PT, R9.reuse, R66, PT ;  /* 0x000000420900720c */ /* 0x040fe40003f04070 */
[----:B------:R-:W-:-:S03]  /*184e0*/  ISETP.GT.U32.AND P6, PT, R9, R67, PT ;  /* 0x000000430900720c */ /* 0x000fc60003fc4070 */
[----:B------:R-:W-:-:S05]  /*184f0*/  @!P4 IMAD.IADD R13, R13, 0x1, -R9 ;  /* 0x000000010d0dc824 */ /* 0x000fca00078e0a09 */
[----:B------:R-:W-:Y:S01]  /*18500*/  ISETP.GT.U32.AND P4, PT, R9, R13, PT ;  /* 0x0000000d0900720c */ /* 0x000fe20003f84070 */
[--C-:B------:R-:W-:Y:S01]  /*18510*/  @!P5 IMAD.IADD R105, R105, 0x1, -R9.reuse ;  /* 0x000000016969d824 */ /* 0x100fe200078e0a09 */
[C---:B------:R-:W-:Y:S01]  /*18520*/  ISETP.GT.U32.AND P5, PT, R9.reuse, R14, PT ;  /* 0x0000000e0900720c */ /* 0x040fe20003fa4070 */
[--C-:B------:R-:W-:Y:S01]  /*18530*/  @!P0 IMAD.IADD R66, R66, 0x1, -R9.reuse ;  /* 0x0000000142428824 */ /* 0x100fe200078e0a09 */
[----:B------:R-:W-:Y:S01]  /*18540*/  ISETP.GT.U32.AND P0, PT, R9, R16, PT ;  /* 0x000000100900720c */ /* 0x000fe20003f04070 */
[--C-:B------:R-:W-:Y:S01]  /*18550*/  @!P6 IMAD.IADD R67, R67, 0x1, -R9.reuse ;  /* 0x000000014343e824 */ /* 0x100fe200078e0a09 */
[----:B------:R-:W-:Y:S04]  /*18560*/  STS.U8 [R4+UR9+0x4900], R125 ;  /* 0x0049007d04007988 */ /* 0x000fe80008000009 */
[----:B------:R-:W-:Y:S03]  /*18570*/  STS.U8 [R4+UR9+0x4d00], R123 ;  /* 0x004d007b04007988 */ /* 0x000fe60008000009 */
[--C-:B------:R-:W-:Y:S01]  /*18580*/  @!P4 IMAD.IADD R13, R13, 0x1, -R9.reuse ;  /* 0x000000010d0dc824 */ /* 0x100fe200078e0a09 */
        /* <DEDUP_REMOVED lines=39> */
[----:B------:R-:W-:Y:S01]  /*18800*/  STS.U8 [R4+UR9+0xf500], R28 ;  /* 0x00f5001c04007988 */ /* 0x000fe20008000009 */
[----:B------:R-:W-:-:S03]  /*18810*/  @!P5 IMAD.IADD R14, R14, 0x1, -R9 ;  /* 0x000000010e0ed824 */ /* 0x000fc600078e0a09 */
[----:B------:R-:W-:Y:S01]  /*18820*/  STL [R1+0xf34], R4 ;  /* 0x000f340401007387 */ /* 0x000fe20000100800 */
[----:B------:R-:W-:-:S03]  /*18830*/  @!P0 IMAD.IADD R16, R16, 0x1, -R9 ;  /* 0x0000000110108824 */ /* 0x000fc600078e0a09 */
[----:B------:R1:W-:Y:S01]  /*18840*/  STS.U8 [R5+UR9+0x1600], R23 ;  /* 0x0016001705007988 */ /* 0x0003e20008000009 */
[----:B0-----:R-:W-:-:S03]  /*18850*/  PRMT R68, RZ, 0x7610, R68 ;  /* 0x00007610ff447816 */ /* 0x001fc60000000044 */
[----:B------:R-:W-:Y:S01]  /*18860*/  STS.U8 [R5+UR9+0x1a00], R27 ;  /* 0x001a001b05007988 */ /* 0x000fe20008000009 */
[----:B-1----:R-:W-:-:S03]  /*18870*/  IMAD.MOV.U32 R23, RZ, RZ, R105 ;  /* 0x000000ffff177224 */ /* 0x002fc600078e0069 */
[----:B------:R0:W-:Y:S01]  /*18880*/  STS.U8 [R5+UR9+0x1200], R24 ;  /* 0x0012001805007988 */ /* 0x0001e20008000009 */
[----:B------:R-:W-:Y:S01]  /*18890*/  SEL R22, R11, R22, !P3 ;  /* 0x000000160b167207 */ /* 0x000fe20005800000 */
[----:B0-----:R-:W-:Y:S01]  /*188a0*/  IMAD.MOV.U32 R24, RZ, RZ, R66 ;  /* 0x000000ffff187224 */ /* 0x001fe200078e0042 */
[----:B--2---:R-:W-:Y:S01]  /*188b0*/  ISETP.GT.U32.AND P4, PT, R9, R2, PT ;  /* 0x000000020900720c */ /* 0x004fe20003f84070 */
[----:B----4-:R0:W-:Y:S04]  /*188c0*/  STS.U8 [R5+UR9+0x200], R15 ;  /* 0x0002000f05007988 */ /* 0x0101e80008000009 */
[----:B------:R1:W-:Y:S01]  /*188d0*/  STS.U8 [R5+UR9+0x600], R109 ;  /* 0x0006006d05007988 */ /* 0x0003e20008000009 */
[----:B------:R-:W-:-:S03]  /*188e0*/  ISETP.GE.AND P6, PT, R10, RZ, PT ;  /* 0x000000ff0a00720c */ /* 0x000fc60003fc6270 */
[----:B0-----:R-:W2:Y:S01]  /*188f0*/  LDL.LU R15, [R1+0x124] ;  /* 0x00012400010f7983 */ /* 0x001ea20000300800 */
[----:B------:R-:W-:-:S03]  /*18900*/  ISETP.GE.AND P5, PT, R12, RZ, PT ;  /* 0x000000ff0c00720c */ /* 0x000fc60003fa6270 */
[----:B-1----:R-:W3:Y:S04]  /*18910*/  LDL.LU R109, [R1+0xf88] ;  /* 0x000f8800016d7983 */ /* 0x002ee80000300800 */
[----:B------:R0:W-:Y:S04]  /*18920*/  STS.U8 [R5+UR9+0xe00], R25 ;  /* 0x000e001905007988 */ /* 0x0001e80008000009 */
[----:B------:R1:W-:Y:S01]  /*18930*/  STS.U8 [R5+UR9+0xa00], R107 ;  /* 0x000a006b05007988 */ /* 0x0003e20008000009 */
[----:B0-----:R-:W-:Y:S01]  /*18940*/  SEL R25, R11, R21, !P3 ;  /* 0x000000150b197207 */ /* 0x001fe20005800000 */
[----:B------:R-:W-:-:S02]  /*18950*/  IMAD.MOV.U32 R21, RZ, RZ, R103 ;  /* 0x000000ffff157224 */ /* 0x000fc400078e0067 */
[----:B-1----:R-:W4:Y:S02]  /*18960*/  LDL.LU R107, [R1+0xf84] ;  /* 0x000f8400016b7983 */ /* 0x002f240000300800 */
[----:B------:R-:W-:Y:S02]  /*18970*/  IMAD R25, R25, UR6, RZ ;  /* 0x0000000619197c24 */ /* 0x000fe4000f8e02ff */
[----:B------:R-:W2:Y:S01]  /*18980*/  LDL R10, [R1+0xc0c] ;  /* 0x000c0c00010a7983 */ /* 0x000ea20000100800 */
[----:B------:R-:W-:Y:S01]  /*18990*/  ISETP.GE.AND P0, PT, R26, RZ, PT ;  /* 0x000000ff1a00720c */ /* 0x000fe20003f06270 */
[----:B------:R-:W-:Y:S01]  /*189a0*/  @!P6 IMAD.MOV R21, RZ, RZ, -R21 ;  /* 0x000000ffff15e224 */ /* 0x000fe200078e0a15 */
[C---:B------:R-:W-:Y:S01]  /*189b0*/  IADD3 R26, P6, PT, R25.reuse, R8, RZ ;  /* 0x00000008191a7210 */ /* 0x040fe20007fde0ff */
[----:B------:R-:W-:Y:S01]  /*189c0*/  @!P4 IMAD.IADD R2, R2, 0x1, -R9 ;  /* 0x000000010202c824 */ /* 0x000fe200078e0a09 */
[----:B------:R-:W3:Y:S02]  /*189d0*/  LDL.LU R12, [R1+0x128] ;  /* 0x00012800010c7983 */ /* 0x000ee40000300800 */
[----:B------:R-:W-:Y:S01]  /*189e0*/  LEA.HI.X.SX32 R25, R25, R7, 0x1, P6 ;  /* 0x0000000719197211 */ /* 0x000fe200030f0eff */
[----:B------:R-:W-:Y:S01]  /*189f0*/  @!P5 IMAD.MOV R23, RZ, RZ, -R23 ;  /* 0x000000ffff17d224 */ /* 0x000fe200078e0a17 */
[----:B------:R-:W-:Y:S01]  /*18a00*/  ISETP.GT.U32.AND P5, PT, R9, R2, PT ;  /* 0x000000020900720c */ /* 0x000fe20003fa4070 */
[----:B------:R-:W3:Y:S02]  /*18a10*/  LDL.LU R103, [R1+0xf80] ;  /* 0x000f800001677983 */ /* 0x000ee40000300800 */
[----:B------:R-:W-:-:S02]  /*18a20*/  @P2 IMAD.MOV.U32 R27, RZ, RZ, R25 ;  /* 0x000000ffff1b2224 */ /* 0x000fc400078e0019 */
[----:B------:R-:W3:Y:S04]  /*18a30*/  LDL R105, [R1+0xc14] ;  /* 0x000c140001697983 */ /* 0x000ee80000100800 */
[----:B------:R-:W4:Y:S04]  /*18a40*/  LDL.LU R66, [R1+0x12c] ;  /* 0x00012c0001427983 */ /* 0x000f280000300800 */
[----:B------:R-:W-:Y:S04]  /*18a50*/  STL [R1+0x34], R26 ;  /* 0x0000341a01007387 */ /* 0x000fe80000100800 */
[----:B------:R0:W4:Y:S04]  /*18a60*/  @P2 LDG.E.U8 R68, desc[UR22][R26.64] ;  /* 0x000000161a442981 */ /* 0x000128000c1e1100 */
[----:B------:R-:W-:Y:S04]  /*18a70*/  STL [R1+0xf40], R5 ;  /* 0x000f400501007387 */ /* 0x000fe80000100800 */
[----:B------:R1:W-:Y:S01]  /*18a80*/  STL [R1+0x30], R25 ;  /* 0x0000301901007387 */ /* 0x0003e20000100800 */
[----:B------:R-:W-:-:S02]  /*18a90*/  @!P5 IMAD.IADD R2, R2, 0x1, -R9 ;  /* 0x000000010202d824 */ /* 0x000fc400078e0a09 */
[----:B-1----:R-:W-:Y:S01]  /*18aa0*/  IMAD R25, R22, UR6, RZ ;  /* 0x0000000616197c24 */ /* 0x002fe2000f8e02ff */
[----:B------:R-:W-:-:S04]  /*18ab0*/  PRMT R5, RZ, 0x7610, R5 ;  /* 0x00007610ff057816 */ /* 0x000fc80000000005 */
[----:B0-----:R-:W-:-:S04]  /*18ac0*/  IADD3 R26, P5, PT, R25, R8, RZ ;  /* 0x00000008191a7210 */ /* 0x001fc80007fbe0ff */
[----:B------:R-:W-:-:S05]  /*18ad0*/  LEA.HI.X.SX32 R27, R25, R7, 0x1, P5 ;  /* 0x00000007191b7211 */ /* 0x000fca00028f0eff */
[----:B------:R0:W4:Y:S01]  /*18ae0*/  @P2 LDG.E.U8 R5, desc[UR22][R26.64] ;  /* 0x000000161a052981 */ /* 0x000122000c1e1100 */
[----:B------:R-:W-:Y:S02]  /*18af0*/  ISETP.GT.U32.AND P4, PT, R9, R16, PT ;  /* 0x000000100900720c */ /* 0x000fe40003f84070 */
[----:B------:R-:W-:Y:S01]  /*18b00*/  SEL R21, R11, R21, !P3 ;  /* 0x000000150b157207 */ /* 0x000fe20005800000 */
[----:B------:R-:W-:-:S10]  /*18b10*/  IMAD.MOV.U32 R22, RZ, RZ, R13 ;  /* 0x000000ffff167224 */ /* 0x000fd400078e000d */
[----:B------:R-:W-:Y:S02]  /*18b20*/  @!P4 IMAD.IADD R16, R16, 0x1, -R9 ;  /* 0x000000011010c824 */ /* 0x000fe400078e0a09 */
[----:B------:R-:W-:Y:S02]  /*18b30*/  IMAD R21, R21, UR6, RZ ;  /* 0x0000000615157c24 */ /* 0x000fe4000f8e02ff */
[----:B------:R-:W-:Y:S01]  /*18b40*/  @!P0 IMAD.MOV R24, RZ, RZ, -R24 ;  /* 0x000000ffff188224 */ /* 0x000fe200078e0a18 */
[----:B--2---:R-:W-:Y:S02]  /*18b50*/  ISETP.GE.AND P4, PT, R10, RZ, PT ;  /* 0x000000ff0a00720c */ /* 0x004fe40003f86270 */
[----:B------:R-:W2:Y:S04]  /*18b60*/  LDL.LU R10, [R1+0x130] ;  /* 0x00013000010a7983 */ /* 0x000ea80000300800 */
[----:B------:R-:W2:Y:S07]  /*18b70*/  LDL.LU R13, [R1+0x134] ;  /* 0x00013400010d7983 */ /* 0x000eae0000300800 */
[----:B------:R-:W-:Y:S01]  /*18b80*/  @!P4 IMAD.MOV R22, RZ, RZ, -R22 ;  /* 0x000000ffff16c224 */ /* 0x000fe200078e0a16 */
[----:B------:R-:W-:Y:S01]  /*18b90*/  IADD3 R25, P4, PT, R21, R8, RZ ;  /* 0x0000000815197210 */ /* 0x000fe20007f9e0ff */
[----:B------:R0:W-:Y:S01]  /*18ba0*/  STL [R1+0x5c], R26 ;  /* 0x00005c1a01007387 */ /* 0x0001e20000100800 */
[----:B---3--:R-:W-:-:S02]  /*18bb0*/  ISETP.GE.AND P5, PT, R105, RZ, PT ;  /* 0x000000ff6900720c */ /* 0x008fc40003fa6270 */
[----:B------:R-:W-:Y:S02]  /*18bc0*/  LEA.HI.X.SX32 R105, R21, R7, 0x1, P4 ;  /* 0x0000000715697211 */ /* 0x000fe400020f0eff */
[----:B------:R-:W-:Y:S01]  /*18bd0*/  PRMT R103, RZ, 0x7610, R103 ;  /* 0x00007610ff677816 */ /* 0x000fe20000000067 */
[----:B----4-:R1:W-:Y:S01]  /*18be0*/  STL [R1+0x24], R68 ;  /* 0x0000244401007387 */ /* 0x0103e20000100800 */
[----:B0-----:R-:W-:Y:S01]  /*18bf0*/  SEL R26, R11, R24, !P3 ;  /* 0x000000180b1a7207 */ /* 0x001fe20005800000 */
[----:B------:R-:W-:Y:S02]  /*18c00*/  @P2 IMAD.MOV.U32 R24, RZ, RZ, R25 ;  /* 0x000000ffff182224 */ /* 0x000fe400078e0019 */
[----:B-1----:R-:W3:Y:S04]  /*18c10*/  LDL.LU R68, [R1+0x138] ;  /* 0x0001380001447983 */ /* 0x002ee80000300800 */
[----:B------:R0:W-:Y:S04]  /*18c20*/  STL [R1+0x58], R27 ;  /* 0x0000581b01007387 */ /* 0x0001e80000100800 */
[----:B0-----:R-:W4:Y:S04]  /*18c30*/  LDL R27, [R1+0xc24] ;  /* 0x000c2400011b7983 */ /* 0x001f280000100800 */
[----:B------:R0:W-:Y:S02]  /*18c40*/  STL [R1+0x64], R25 ;  /* 0x0000641901007387 */ /* 0x0001e40000100800 */
[----:B0-----:R-:W-:-:S05]  /*18c50*/  @P2 IMAD.MOV.U32 R25, RZ, RZ, R105 ;  /* 0x000000ffff192224 */ /* 0x001fca00078e0069 */
[----:B------:R0:W2:Y:S01]  /*18c60*/  @P2 LDG.E.U8 R103, desc[UR22][R24.64] ;  /* 0x0000001618672981 */ /* 0x0000a2000c1e1100 */
[----:B------:R-:W-:-:S03]  /*18c70*/  IMAD.MOV.U32 R21, RZ, RZ, R67 ;  /* 0x000000ffff157224 */ /* 0x000fc600078e0043 */
[----:B------:R1:W-:Y:S04]  /*18c80*/  STL [R1+0x20], R5 ;  /* 0x0000200501007387 */ /* 0x0003e80000100800 */
[----:B-1----:R-:W3:Y:S04]  /*18c90*/  LDL R5, [R1+0xc34] ;  /* 0x000c340001057983 */ /* 0x002ee80000100800 */
[----:B------:R1:W-:Y:S04]  /*18ca0*/  STL [R1+0x60], R105 ;  /* 0x0000606901007387 */ /* 0x0003e80000100800 */
[----:B------:R-:W3:Y:S04]  /*18cb0*/  LDL R67, [R1+0xc40] ;  /* 0x000c400001437983 */ /* 0x000ee80000100800 */
[----:B-1----:R-:W3:Y:S01]  /*18cc0*/  LDL.LU R105, [R1+0xf7c] ;  /* 0x000f7c0001697983 */ /* 0x002ee20000300800 */
[----:B------:R-:W-:-:S02]  /*18cd0*/  ISETP.GT.U32.AND P0, PT, R9, R14, PT ;  /* 0x0000000e0900720c */ /* 0x000fc40003f04070 */
[----:B------:R-:W-:-:S11]  /*18ce0*/  ISETP.GT.U32.AND P6, PT, R9, R15, PT ;  /* 0x0000000f0900720c */ /* 0x000fd60003fc4070 */
[--C-:B------:R-:W-:Y:S01]  /*18cf0*/  @!P0 IMAD.IADD R14, R14, 0x1, -R9.reuse ;  /* 0x000000010e0e8824 */ /* 0x100fe200078e0a09 */
[----:B------:R-:W-:Y:S01]  /*18d00*/  ISETP.GT.U32.AND P0, PT, R9, R12, PT ;  /* 0x0000000c0900720c */ /* 0x000fe20003f04070 */
[----:B------:R-:W-:Y:S01]  /*18d10*/  @!P6 IMAD.IADD R15, R15, 0x1, -R9 ;  /* 0x000000010f0fe824 */ /* 0x000fe200078e0a09 */
[----:B------:R-:W-:Y:S01]  /*18d20*/  SEL R23, R11, R23, !P3 ;  /* 0x000000170b177207 */ /* 0x000fe20005800000 */
[----:B------:R-:W-:-:S10]  /*18d30*/  IMAD R26, R26, UR6, RZ ;  /* 0x000000061a1a7c24 */ /* 0x000fd4000f8e02ff */
[----:B------:R-:W-:Y:S01]  /*18d40*/  @!P0 IMAD.IADD R12, R12, 0x1, -R9 ;  /* 0x000000010c0c8824 */ /* 0x000fe200078e0a09 */
[----:B------:R-:W-:-:S04]  /*18d50*/  ISETP.GT.U32.AND P0, PT, R9, R15, PT ;  /* 0x0000000f0900720c */ /* 0x000fc80003f04070 */
[----:B------:R-:W-:Y:S01]  /*18d60*/  ISETP.GT.U32.AND P4, PT, R9, R12, PT ;  /* 0x0000000c0900720c */ /* 0x000fe20003f84070 */
[----:B------:R-:W-:-:S08]  /*18d70*/  IMAD R23, R23, UR6, RZ ;  /* 0x0000000617177c24 */ /* 0x000fd0000f8e02ff */
[----:B------:R-:W-:Y:S01]  /*18d80*/  @!P0 IMAD.IADD R15, R15, 0x1, -R9 ;  /* 0x000000010f0f8824 */ /* 0x000fe200078e0a09 */
[----:B0-----:R-:W-:-:S03]  /*18d90*/  IADD3 R25, P0, PT, R26, R8, RZ ;  /* 0x000000081a197210 */ /* 0x001fc60007f1e0ff */
[----:B------:R-:W-:Y:S01]  /*18da0*/  @!P4 IMAD.IADD R12, R12, 0x1, -R9 ;  /* 0x000000010c0cc824 */ /* 0x000fe200078e0a09 */
[----:B------:R-:W-:Y:S02]  /*18db0*/  LEA.HI.X.SX32 R24, R26, R7, 0x1, P0 ;  /* 0x000000071a187211 */ /* 0x000fe400000f0eff */
[----:B------:R-:W-:Y:S01]  /*18dc0*/  PRMT R0, RZ, 0x7610, R0 ;  /* 0x00007610ff007816 */ /* 0x000fe20000000000 */
[----:B--2---:R0:W-:Y:S04]  /*18dd0*/  STL [R1+0x1c], R103 ;  /* 0x00001c6701007387 */ /* 0x0041e80000100800 */
[----:B------:R1:W-:Y:S01]  /*18de0*/  STL [R1+0x6c], R25 ;  /* 0x00006c1901007387 */ /* 0x0003e20000100800 */
[----:B0-----:R-:W-:Y:S02]  /*18df0*/  IADD3 R103, P4, PT, R23, R8, RZ ;  /* 0x0000000817677210 */ /* 0x001fe40007f9e0ff */
[----:B-1----:R-:W-:-:S03]  /*18e00*/  @P2 LOP3.LUT R25, R25, R24, RZ, 0x3c, !PT ;  /* 0x0000001819192212 */ /* 0x002fc600078e3cff */
[----:B------:R-:W-:Y:S04]  /*18e10*/  STL [R1+0x7c], R103 ;  /* 0x00007c6701007387 */ /* 0x000fe80000100800 */
[----:B------:R0:W-:Y:S01]  /*18e20*/  STL [R1+0x68], R24 ;  /* 0x0000681801007387 */ /* 0x0001e20000100800 */
[----:B------:R-:W-:Y:S02]  /*18e30*/  LEA.HI.X.SX32 R23, R23, R7, 0x1, P4 ;  /* 0x0000000717177211 */ /* 0x000fe400020f0eff */
[C---:B0-----:R-:W-:Y:S02]  /*18e40*/  @P2 LOP3.LUT R24, R25.reuse, R24, RZ, 0x3c, !PT ;  /* 0x0000001819182212 */ /* 0x041fe400078e3cff */
[----:B---3--:R-:W-:Y:S02]  /*18e50*/  PRMT R105, RZ, 0x7610, R105 ;  /* 0x00007610ff697816 */ /* 0x008fe40000000069 */
[----:B------:R-:W-:-:S05]  /*18e60*/  @P2 LOP3.LUT R25, R25, R24, RZ, 0x3c, !PT ;  /* 0x0000001819192212 */ /* 0x000fca00078e3cff */
[----:B------:R0:W2:Y:S02]  /*18e70*/  @P2 LDG.E.U8 R105, desc[UR22][R24.64] ;  /* 0x0000001618692981 */ /* 0x0000a4000c1e1100 */
[----:B0-----:R-:W-:Y:S02]  /*18e80*/  @P2 IMAD.MOV.U32 R24, RZ, RZ, R103 ;  /* 0x000000ffff182224 */ /* 0x001fe400078e0067 */
[----:B------:R-:W-:-:S05]  /*18e90*/  @P2 IMAD.MOV.U32 R25, RZ, RZ, R23 ;  /* 0x000000ffff192224 */ /* 0x000fca00078e0017 */
[----:B------:R0:W3:Y:S01]  /*18ea0*/  @P2 LDG.E.U8 R0, desc[UR22][R24.64] ;  /* 0x0000001618002981 */ /* 0x0000e2000c1e1100 */
[C---:B------:R-:W-:Y:S02]  /*18eb0*/  ISETP.GT.U32.AND P0, PT, R9.reuse, R13, PT ;  /* 0x0000000d0900720c */ /* 0x040fe40003f04070 */
[C---:B------:R-:W-:Y:S01]  /*18ec0*/  ISETP.GT.U32.AND P6, PT, R9.reuse, R66, PT ;  /* 0x000000420900720c */ /* 0x040fe20003fc4070 */
[----:B------:R1:W-:Y:S01]  /*18ed0*/  STL [R1+0x78], R23 ;  /* 0x0000781701007387 */ /* 0x0003e20000100800 */
[----:B------:R-:W-:Y:S01]  /*18ee0*/  @!P5 IMAD.MOV R21, RZ, RZ, -R21 ;  /* 0x000000ffff15d224 */ /* 0x000fe200078e0a15 */
[----:B------:R-:W-:-:S08]  /*18ef0*/  ISETP.GT.U32.AND P4, PT, R9, R68, PT ;  /* 0x000000440900720c */ /* 0x000fd00003f84070 */
[--C-:B------:R-:W-:Y:S01]  /*18f00*/  @!P0 IMAD.IADD R13, R13, 0x1, -R9.reuse ;  /* 0x000000010d0d8824 */ /* 0x100fe200078e0a09 */
[----:B------:R-:W-:Y:S01]  /*18f10*/  ISETP.GE.AND P0, PT, R67, RZ, PT ;  /* 0x000000ff4300720c */ /* 0x000fe20003f06270 */
[----:B------:R-:W-:Y:S01]  /*18f20*/  @!P6 IMAD.IADD R66, R66, 0x1, -R9 ;  /* 0x000000014242e824 */ /* 0x000fe200078e0a09 */
[----:B------:R-:W-:Y:S02]  /*18f30*/  ISETP.GT.U32.AND P6, PT, R9, R10, PT ;  /* 0x0000000a0900720c */ /* 0x000fe40003fc4070 */
[C---:B-1----:R-:W-:Y:S02]  /*18f40*/  SEL R23, R11.reuse, R22, !P3 ;  /* 0x000000160b177207 */ /* 0x042fe40005800000 */
[----:B0-----:R-:W-:-:S03]  /*18f50*/  SEL R24, R11, R21, !P3 ;  /* 0x000000150b187207 */ /* 0x001fc60005800000 */
[----:B------:R-:W-:Y:S01]  /*18f60*/  IMAD R25, R23, UR6, RZ ;  /* 0x0000000617197c24 */ /* 0x000fe2000f8e02ff */
[----:B------:R-:W-:Y:S01]  /*18f70*/  ISETP.GT.U32.AND P5, PT, R9, R66, PT ;  /* 0x000000420900720c */ /* 0x000fe20003fa4070 */
[----:B------:R-:W-:Y:S02]  /*18f80*/  IMAD.MOV.U32 R23, RZ, RZ, R2 ;  /* 0x000000ffff177224 */ /* 0x000fe400078e0002 */
[----:B------:R-:W-:Y:S02]  /*18f90*/  IMAD R24, R24, UR6, RZ ;  /* 0x0000000618187c24 */ /* 0x000fe4000f8e02ff */
[----:B------:R-:W-:Y:S01]  /*18fa0*/  @!P4 IMAD.IADD R68, R68, 0x1, -R9 ;  /* 0x000000014444c824 */ /* 0x000fe200078e0a09 */
[-C--:B------:R-:W-:Y:S01]  /*18fb0*/  IADD3 R2, P4, PT, R25, R8.reuse, RZ ;  /* 0x0000000819027210 */ /* 0x080fe20007f9e0ff */
[----:B------:R-:W-:Y:S01]  /*18fc0*/  @!P0 IMAD.MOV R23, RZ, RZ, -R23 ;  /* 0x000000ffff178224 */ /* 0x000fe200078e0a17 */
[----:B------:R-:W-:Y:S01]  /*18fd0*/  IADD3 R26, P0, PT, R24, R8, RZ ;  /* 0x00000008181a7210 */ /* 0x000fe20007f1e0ff */
[----:B------:R-:W-:Y:S01]  /*18fe0*/  @!P6 IMAD.IADD R10, R10, 0x1, -R9 ;  /* 0x000000010a0ae824 */ /* 0x000fe200078e0a09 */
[----:B------:R-:W-:-:S02]  /*18ff0*/  ISETP.GE.AND P6, PT, R5, RZ, PT ;  /* 0x000000ff0500720c */ /* 0x000fc40003fc6270 */
[----:B------:R-:W-:Y:S02]  /*19000*/  PRMT R4, RZ, 0x7610, R4 ;  /* 0x00007610ff047816 */ /* 0x000fe40000000004 */
[-C--:B------:R-:W-:Y:S01]  /*19010*/  LEA.HI.X.SX32 R67, R24, R7.reuse, 0x1, P0 ;  /* 0x0000000718437211 */ /* 0x080fe200000f0eff */
[----:B------:R-:W-:Y:S01]  /*19020*/  @P2 IMAD.MOV.U32 R24, RZ, RZ, R2 ;  /* 0x000000ffff182224 */ /* 0x000fe200078e0002 */
[----:B------:R-:W-:Y:S01]  /*19030*/  LEA.HI.X.SX32 R25, R25, R7, 0x1, P4 ;  /* 0x0000000719197211 */ /* 0x000fe200020f0eff */
[----:B------:R-:W-:Y:S01]  /*19040*/  @!P5 IMAD.IADD R66, R66, 0x1, -R9 ;  /* 0x000000014242d824 */ /* 0x000fe200078e0a09 */
[----:B----4-:R-:W-:-:S03]  /*19050*/  ISETP.GE.AND P5, PT, R27, RZ, PT ;  /* 0x000000ff1b00720c */ /* 0x010fc60003fa6270 */
[----:B------:R0:W4:Y:S04]  /*19060*/  @P2 LDG.E.U8 R4, desc[UR22][R24.64] ;  /* 0x0000001618042981 */ /* 0x000128000c1e1100 */
[----:B--2---:R1:W-:Y:S04]  /*19070*/  STL [R1+0x18], R105 ;  /* 0x0000186901007387 */ /* 0x0043e80000100800 */
[----:B-1----:R-:W2:Y:S04]  /*19080*/  LDL.LU R105, [R1+0xf78] ;  /* 0x000f780001697983 */ /* 0x002ea80000300800 */
[----:B------:R-:W2:Y:S04]  /*19090*/  LDL.LU R103, [R1+0xf74] ;  /* 0x000f740001677983 */ /* 0x000ea80000300800 */
[----:B---3--:R1:W-:Y:S04]  /*190a0*/  STL [R1+0x14], R0 ;  /* 0x0000140001007387 */ /* 0x0083e80000100800 */
[----:B-1----:R-:W3:Y:S04]  /*190b0*/  LDL.LU R0, [R1+0x13c] ;  /* 0x00013c0001007983 */ /* 0x002ee80000300800 */
[----:B------:R-:W2:Y:S04]  /*190c0*/  LDL R5, [R1+0xc50] ;  /* 0x000c500001057983 */ /* 0x000ea80000100800 */
[----:B------:R-:W2:Y:S01]  /*190d0*/  LDL R27, [R1+0xc44] ;  /* 0x000c4400011b7983 */ /* 0x000ea20000100800 */
[----:B------:R-:W-:-:S02]  /*190e0*/  IMAD.MOV.U32 R21, RZ, RZ, R14 ;  /* 0x000000ffff157224 */ /* 0x000fc400078e000e */
[----:B------:R-:W-:Y:S01]  /*190f0*/  IMAD.MOV.U32 R22, RZ, RZ, R16 ;  /* 0x000000ffff167224 */ /* 0x000fe200078e0010 */
[----:B------:R-:W2:Y:S01]  /*19100*/  LDL R14, [R1+0xc48] ;  /* 0x000c4800010e7983 */ /* 0x000ea20000100800 */
[----:B------:R-:W-:-:S03]  /*19110*/  PRMT R3, RZ, 0x7610, R3 ;  /* 0x00007610ff037816 */ /* 0x000fc60000000003 */
[----:B------:R-:W2:Y:S01]  /*19120*/  LDL.LU R16, [R1+0x140] ;  /* 0x0001400001107983 */ /* 0x000ea20000300800 */
[----:B0-----:R-:W-:-:S03]  /*19130*/  @P2 IMAD.MOV.U32 R24, RZ, RZ, R26 ;  /* 0x000000ffff182224 */ /* 0x001fc600078e001a */
[----:B------:R-:W-:Y:S04]  /*19140*/  STL [R1+0x8c], R2 ;  /* 0x00008c0201007387 */ /* 0x000fe80000100800 */
[----:B------:R-:W-:Y:S04]  /*19150*/  STL [R1+0x9c], R26 ;  /* 0x00009c1a01007387 */ /* 0x000fe80000100800 */
[----:B------:R0:W-:Y:S01]  /*19160*/  STL [R1+0x88], R25 ;  /* 0x0000881901007387 */ /* 0x0001e20000100800 */
[----:B------:R-:W-:Y:S02]  /*19170*/  @!P5 IMAD.MOV R22, RZ, RZ, -R22 ;  /* 0x000000ffff16d224 */ /* 0x000fe400078e0a16 */
[----:B0-----:R-:W-:Y:S01]  /*19180*/  @P2 IMAD.MOV.U32 R25, RZ, RZ, R67 ;  /* 0x000000ffff192224 */ /* 0x001fe200078e0043 */
[----:B------:R-:W2:Y:S04]  /*19190*/  LDL.LU R2, [R1+0xf70] ;  /* 0x000f700001027983 */ /* 0x000ea80000300800 */
[----:B------:R0:W2:Y:S01]  /*191a0*/  @P2 LDG.E.U8 R3, desc[UR22][R24.64] ;  /* 0x0000001618032981 */ /* 0x0000a2000c1e1100 */
[----:B------:R-:W-:-:S02]  /*191b0*/  ISETP.GT.U32.AND P5, PT, R9, R13, PT ;  /* 0x0000000d0900720c */ /* 0x000fc40003fa4070 */
[----:B------:R-:W-:Y:S01]  /*191c0*/  SEL R22, R11, R22, !P3 ;  /* 0x000000160b167207 */ /* 0x000fe20005800000 */
[----:B------:R-:W-:Y:S01]  /*191d0*/  @!P6 IMAD.MOV R21, RZ, RZ, -R21 ;  /* 0x000000ffff15e224 */ /* 0x000fe200078e0a15 */
[----:B------:R-:W-:-:S03]  /*191e0*/  ISETP.GT.U32.AND P6, PT, R9, R10, PT ;  /* 0x0000000a0900720c */ /* 0x000fc60003fc4070 */
[----:B0-----:R-:W-:-:S06]  /*191f0*/  IMAD R25, R22, UR6, RZ ;  /* 0x0000000616197c24 */ /* 0x001fcc000f8e02ff */
[----:B------:R-:W-:Y:S01]  /*19200*/  @!P5 IMAD.IADD R13, R13, 0x1, -R9 ;  /* 0x000000010d0dd824 */ /* 0x000fe200078e0a09 */
[----:B------:R-:W-:Y:S01]  /*19210*/  SEL R22, R11, R21, !P3 ;  /* 0x000000150b167207 */ /* 0x000fe20005800000 */
[----:B------:R-:W-:Y:S01]  /*19220*/  IMAD.MOV.U32 R21, RZ, RZ, R15 ;  /* 0x000000ffff157224 */ /* 0x000fe200078e000f */
[----:B------:R-:W-:Y:S01]  /*19230*/  STL [R1+0x98], R67 ;  /* 0x0000984301007387 */ /* 0x000fe20000100800 */
[----:B------:R-:W-:-:S03]  /*19240*/  @!P6 IMAD.IADD R10, R10, 0x1, -R9 ;  /* 0x000000010a0ae824 */ /* 0x000fc600078e0a09 */
[----:B----4-:R0:W-:Y:S01]  /*19250*/  STL [R1+0xf3c], R4 ;  /* 0x000f3c0401007387 */ /* 0x0101e20000100800 */
[----:B---3--:R-:W-:Y:S02]  /*19260*/  ISETP.GT.U32.AND P4, PT, R9, R0, PT ;  /* 0x000000000900720c */ /* 0x008fe40003f84070 */
[----:B--2---:R-:W-:Y:S02]  /*19270*/  ISETP.GE.AND P5, PT, R5, RZ, PT ;  /* 0x000000ff0500720c */ /* 0x004fe40003fa6270 */
[----:B------:R-:W-:Y:S01]  /*19280*/  ISETP.GT.U32.AND P0, PT, R9, R68, PT ;  /* 0x000000440900720c */ /* 0x000fe20003f04070 */
[----:B------:R-:W-:Y:S01]  /*19290*/  IMAD.MOV.U32 R24, RZ, RZ, R12 ;  /* 0x000000ffff187224 */ /* 0x000fe200078e000c */
[----:B0-----:R-:W-:Y:S01]  /*192a0*/  PRMT R4, RZ, 0x7610, R4 ;  /* 0x00007610ff047816 */ /* 0x001fe20000000004 */
[----:B------:R-:W-:Y:S01]  /*192b0*/  IMAD R22, R22, UR6, RZ ;  /* 0x0000000616167c24 */ /* 0x000fe2000f8e02ff */
[----:B------:R-:W-:Y:S01]  /*192c0*/  ISETP.GE.AND P6, PT, R27, RZ, PT ;  /* 0x000000ff1b00720c */ /* 0x000fe20003fc6270 */
[----:B------:R-:W2:Y:S04]  /*192d0*/  LDL.LU R67, [R1+0x14c] ;  /* 0x00014c0001437983 */ /* 0x000ea80000300800 */
[----:B------:R-:W-:Y:S01]  /*192e0*/  @!P4 IMAD.IADD R0, R0, 0x1, -R9 ;  /* 0x000000010000c824 */ /* 0x000fe200078e0a09 */
[----:B------:R-:W-:-:S04]  /*192f0*/  IADD3 R5, P4, PT, R25, R8, RZ ;  /* 0x0000000819057210 */ /* 0x000fc80007f9e0ff */
[----:B------:R-:W-:Y:S01]  /*19300*/  LEA.HI.X.SX32 R15, R25, R7, 0x1, P4 ;  /* 0x00000007190f7211 */ /* 0x000fe200020f0eff */
[----:B------:R-:W-:-:S04]  /*19310*/  @P2 IMAD.MOV.U32 R26, RZ, RZ, R5 ;  /* 0x000000ffff1a2224 */ /* 0x000fc800078e0005 */
[----:B------:R-:W-:-:S05]  /*19320*/  @P2 IMAD.MOV.U32 R27, RZ, RZ, R15 ;  /* 0x000000ffff1b2224 */ /* 0x000fca00078e000f */
[----:B------:R0:W3:Y:S01]  /*19330*/  @P2 LDG.E.U8 R4, desc[UR22][R26.64] ;  /* 0x000000161a042981 */ /* 0x0000e2000c1e1100 */
[----:B------:R-:W-:Y:S01]  /*19340*/  @!P0 IMAD.IADD R68, R68, 0x1, -R9 ;  /* 0x0000000144448824 */ /* 0x000fe200078e0a09 */
[----:B------:R-:W-:Y:S01]  /*19350*/  ISETP.GE.AND P0, PT, R14, RZ, PT ;  /* 0x000000ff0e00720c */ /* 0x000fe20003f06270 */
[----:B------:R-:W-:Y:S01]  /*19360*/  @!P5 IMAD.MOV R24, RZ, RZ, -R24 ;  /* 0x000000ffff18d224 */ /* 0x000fe200078e0a18 */
[----:B------:R1:W-:Y:S04]  /*19370*/  STL [R1+0xf44], R3 ;  /* 0x000f440301007387 */ /* 0x0003e80000100800 */
[----:B------:R-:W4:Y:S04]  /*19380*/  LDL.LU R14, [R1+0x154] ;  /* 0x00015400010e7983 */ /* 0x000f280000300800 */
[----:B------:R-:W4:Y:S01]  /*19390*/  LDL.LU R12, [R1+0x158] ;  /* 0x00015800010c7983 */ /* 0x000f220000300800 */
[----:B-1----:R-:W-:-:S03]  /*193a0*/  IADD3 R3, P5, PT, R22, R8, RZ ;  /* 0x0000000816037210 */ /* 0x002fc60007fbe0ff */
[----:B------:R1:W-:Y:S04]  /*193b0*/  STL [R1+0xa4], R5 ;  /* 0x0000a40501007387 */ /* 0x0003e80000100800 */
[----:B------:R1:W-:Y:S01]  /*193c0*/  STL [R1+0xa0], R15 ;  /* 0x0000a00f01007387 */ /* 0x0003e20000100800 */
[----:B------:R-:W-:Y:S01]  /*193d0*/  PRMT R2, RZ, 0x7610, R2 ;  /* 0x00007610ff027816 */ /* 0x000fe20000000002 */
[----:B0-----:R-:W-:Y:S02]  /*193e0*/  @P2 IMAD.MOV.U32 R26, RZ, RZ, R3 ;  /* 0x000000ffff1a2224 */ /* 0x001fe400078e0003 */
[----:B-1----:R-:W4:Y:S01]  /*193f0*/  LDL R5, [R1+0xc5c] ;  /* 0x000c5c0001057983 */ /* 0x002f220000100800 */
[----:B------:R-:W-:-:S05]  /*19400*/  LEA.HI.X.SX32 R15, R22, R7, 0x1, P5 ;  /* 0x00000007160f7211 */ /* 0x000fca00028f0eff */
[----:B------:R-:W-:-:S05]  /*19410*/  @P2 IMAD.MOV.U32 R27, RZ, RZ, R15 ;  /* 0x000000ffff1b2224 */ /* 0x000fca00078e000f */
[----:B------:R0:W4:Y:S01]  /*19420*/  @P2 LDG.E.U8 R2, desc[UR22][R26.64] ;  /* 0x000000161a022981 */ /* 0x000122000c1e1100 */
[----:B------:R-:W-:-:S03]  /*19430*/  IMAD.MOV.U32 R22, RZ, RZ, R66 ;  /* 0x000000ffff167224 */ /* 0x000fc600078e0042 */
[----:B------:R1:W-:Y:S04]  /*19440*/  STL [R1+0xac], R3 ;  /* 0x0000ac0301007387 */ /* 0x0003e80000100800 */
[----:B---3--:R-:W-:Y:S04]  /*19450*/  STL [R1+0xf48], R4 ;  /* 0x000f480401007387 */ /* 0x008fe80000100800 */
[----:B------:R3:W-:Y:S04]  /*19460*/  STL [R1+0xa8], R15 ;  /* 0x0000a80f01007387 */ /* 0x0007e80000100800 */
[----:B------:R-:W4:Y:S01]  /*19470*/  LDL R66, [R1+0xc68] ;  /* 0x000c680001427983 */ /* 0x000f220000100800 */
[C---:B------:R-:W-:Y:S01]  /*19480*/  ISETP.GT.U32.AND P5, PT, R9.reuse, R0, PT ;  /* 0x000000000900720c */ /* 0x040fe20003fa4070 */
[----:B------:R-:W-:Y:S01]  /*19490*/  @!P6 IMAD.MOV R21, RZ, RZ, -R21 ;  /* 0x000000ffff15e224 */ /* 0x000fe200078e0a15 */
[----:B------:R-:W-:Y:S01]  /*194a0*/  ISETP.GT.U32.AND P4, PT, R9, R16, PT ;  /* 0x000000100900720c */ /* 0x000fe20003f84070 */
[----:B-1----:R-:W4:Y:S01]  /*194b0*/  LDL.LU R3, [R1+0x17c] ;  /* 0x00017c0001037983 */ /* 0x002f220000300800 */
[----:B------:R-:W-:-:S02]  /*194c0*/  SEL R23, R11, R23, !P3 ;  /* 0x000000170b177207 */ /* 0x000fc40005800000 */
[----:B--2---:R-:W-:Y:S01]  /*194d0*/  ISETP.GT.U32.AND P6, PT, R9, R67, PT ;  /* 0x000000430900720c */ /* 0x004fe20003fc4070 */
[----:B---3--:R-:W2:Y:S01]  /*194e0*/  LDL.LU R15, [R1+0x180] ;  /* 0x00018000010f7983 */ /* 0x008ea20000300800 */
[----:B------:R-:W-:Y:S01]  /*194f0*/  SEL R21, R11, R21, !P3 ;  /* 0x000000150b157207 */ /* 0x000fe20005800000 */
[----:B------:R-:W-:-:S04]  /*19500*/  IMAD R23, R23, UR6, RZ ;  /* 0x0000000617177c24 */ /* 0x000fc8000f8e02ff */
[--C-:B------:R-:W-:Y:S01]  /*19510*/  @!P5 IMAD.IADD R0, R0, 0x1, -R9.reuse ;  /* 0x000000010000d824 */ /* 0x100fe200078e0a09 */
[-C--:B0-----:R-:W-:Y:S01]  /*19520*/  IADD3 R27, P5, PT, R23, R8.reuse, RZ ;  /* 0x00000008171b7210 */ /* 0x081fe20007fbe0ff */
[----:B------:R-:W-:Y:S02]  /*19530*/  IMAD R21, R21, UR6, RZ ;  /* 0x0000000615157c24 */ /* 0x000fe4000f8e02ff */
[--C-:B------:R-:W-:Y:S01]  /*19540*/  @!P4 IMAD.IADD R16, R16, 0x1, -R9.reuse ;  /* 0x000000011010c824 */ /* 0x100fe200078e0a09 */
[----:B------:R-:W-:Y:S01]  /*19550*/  LEA.HI.X.SX32 R26, R23, R7, 0x1, P5 ;  /* 0x00000007171a7211 */ /* 0x000fe200028f0eff */
[----:B------:R-:W-:Y:S01]  /*19560*/  @!P6 IMAD.IADD R67, R67, 0x1, -R9 ;  /* 0x000000014343e824 */ /* 0x000fe200078e0a09 */
[----:B------:R-:W-:Y:S01]  /*19570*/  IADD3 R4, P6, PT, R21, R8, RZ ;  /* 0x0000000815047210 */ /* 0x000fe20007fde0ff */
[----:B------:R-:W-:Y:S01]  /*19580*/  @!P0 IMAD.MOV R22, RZ, RZ, -R22 ;  /* 0x000000ffff168224 */ /* 0x000fe200078e0a16 */
[----:B------:R-:W-:Y:S02]  /*19590*/  ISETP.GT.U32.AND P0, PT, R9, R16, PT ;  /* 0x000000100900720c */ /* 0x000fe40003f04070 */
[----:B------:R-:W-:-:S02]  /*195a0*/  PRMT R6, RZ, 0x7610, R6 ;  /* 0x00007610ff067816 */ /* 0x000fc40000000006 */
[----:B------:R-:W-:Y:S02]  /*195b0*/  LEA.HI.X.SX32 R25, R21, R7, 0x1, P6 ;  /* 0x0000000715197211 */ /* 0x000fe400030f0eff */
[----:B----4-:R-:W-:Y:S01]  /*195c0*/  ISETP.GT.U32.AND P4, PT, R9, R14, PT ;  /* 0x0000000e0900720c */ /* 0x010fe20003f84070 */
[----:B------:R-:W-:Y:S04]  /*195d0*/  STL [R1+0xf4c], R2 ;  /* 0x000f4c0201007387 */ /* 0x000fe80000100800 */
[----:B------:R0:W-:Y:S04]  /*195e0*/  STL [R1+0xb4], R27 ;  /* 0x0000b41b01007387 */ /* 0x0001e80000100800 */
[----:B------:R-:W-:Y:S01]  /*195f0*/  STL [R1+0xbc], R4 ;  /* 0x0000bc0401007387 */ /* 0x000fe20000100800 */
[----:B0-----:R-:W-:-:S03]  /*19600*/  @P2 LOP3.LUT R27, R27, R26, RZ, 0x3c, !PT ;  /* 0x0000001a1b1b2212 */ /* 0x001fc600078e3cff */
[----:B------:R0:W-:Y:S01]  /*19610*/  STL [R1+0xb0], R26 ;  /* 0x0000b01a01007387 */ /* 0x0001e20000100800 */
[----:B------:R-:W-:Y:S01]  /*19620*/  @!P0 IMAD.IADD R16, R16, 0x1, -R9 ;  /* 0x0000000110108824 */ /* 0x000fe200078e0a09 */
[----:B0-----:R-:W-:-:S04]  /*19630*/  @P2 LOP3.LUT R26, R27, R26, RZ, 0x3c, !PT ;  /* 0x0000001a1b1a2212 */ /* 0x001fc800078e3cff */
[----:B------:R-:W-:Y:S01]  /*19640*/  @P2 LOP3.LUT R27, R27, R26, RZ, 0x3c, !PT ;  /* 0x0000001a1b1b2212 */ /* 0x000fe200078e3cff */
[----:B------:R-:W-:Y:S01]  /*19650*/  STL [R1+0xb8], R25 ;  /* 0x0000b81901007387 */ /* 0x000fe20000100800 */
[----:B------:R-:W-:Y:S02]  /*19660*/  ISETP.GE.AND P0, PT, R5, RZ, PT ;  /* 0x000000ff0500720c */ /* 0x000fe40003f06270 */
[----:B------:R-:W-:Y:S01]  /*19670*/  ISETP.GT.U32.AND P5, PT, R9, R12, PT ;  /* 0x0000000c0900720c */ /* 0x000fe20003fa4070 */
[----:B------:R0:W3:Y:S01]  /*19680*/  @P2 LDG.E.U8 R6, desc[UR22][R26.64] ;  /* 0x000000161a062981 */ /* 0x0000e2000c1e1100 */
[C---:B------:R-:W-:Y:S02]  /*19690*/  SEL R24, R11.reuse, R24, !P3 ;  /* 0x000000180b187207 */ /* 0x040fe40005800000 */
[----:B------:R-:W-:Y:S01]  /*196a0*/  SEL R23, R11, R22, !P3 ;  /* 0x000000160b177207 */ /* 0x000fe20005800000 */
[----:B------:R-:W-:Y:S01]  /*196b0*/  @!P4 IMAD.IADD R14, R14, 0x1, -R9 ;  /* 0x000000010e0ec824 */ /* 0x000fe200078e0a09 */
[----:B------:R-:W4:Y:S01]  /*196c0*/  LDL R5, [R1+0xc8c] ;  /* 0x000c8c0001057983 */ /* 0x000f220000100800 */
[----:B0-----:R-:W-:-:S03]  /*196d0*/  @P2 IMAD.MOV.U32 R26, RZ, RZ, R4 ;  /* 0x000000ffff1a2224 */ /* 0x001fc600078e0004 */
[----:B------:R-:W3:Y:S01]  /*196e0*/  LDL R4, [R1+0xc7c] ;  /* 0x000c7c0001047983 */ /* 0x000ee20000100800 */
[----:B------:R-:W-:Y:S02]  /*196f0*/  IMAD.MOV.U32 R22, RZ, RZ, R10 ;  /* 0x000000ffff167224 */ /* 0x000fe400078e000a */
[----:B------:R-:W-:Y:S02]  /*19700*/  IMAD R24, R24, UR6, RZ ;  /* 0x0000000618187c24 */ /* 0x000fe4000f8e02ff */
[----:B------:R-:W-:Y:S01]  /*19710*/  IMAD R23, R23, UR6, RZ ;  /* 0x0000000617177c24 */ /* 0x000fe2000f8e02ff */
[----:B------:R-:W-:Y:S01]  /*19720*/  PRMT R125, RZ, 0x7610, R125 ;  /* 0x00007610ff7d7816 */ /* 0x000fe2000000007d */
[----:B------:R-:W-:Y:S02]  /*19730*/  @P2 IMAD.MOV.U32 R27, RZ, RZ, R25 ;  /* 0x000000ffff1b2224 */ /* 0x000fe400078e0019 */
[----:B------:R-:W-:Y:S01]  /*19740*/  @!P0 IMAD.MOV R22, RZ, RZ, -R22 ;  /* 0x000000ffff168224 */ /* 0x000fe200078e0a16 */
[-C--:B------:R-:W-:Y:S01]  /*19750*/  IADD3 R10, P0, PT, R24, R8.reuse, RZ ;  /* 0x00000008180a7210 */ /* 0x080fe20007f1e0ff */
[----:B------:R-:W-:Y:S01]  /*19760*/  @!P5 IMAD.IADD R12, R12, 0x1, -R9 ;  /* 0x000000010c0cd824 */ /* 0x000fe200078e0a09 */
[C---:B------:R-:W-:Y:S01]  /*19770*/  IADD3 R2, P5, PT, R23.reuse, R8, RZ ;  /* 0x0000000817027210 */ /* 0x040fe20007fbe0ff */
[----:B------:R-:W-:Y:S01]  /*19780*/  IMAD.MOV.U32 R21, RZ, RZ, R13 ;  /* 0x000000ffff157224 */ /* 0x000fe200078e000d */
[----:B------:R0:W4:Y:S01]  /*19790*/  @P2 LDG.E.U8 R125, desc[UR22][R26.64] ;  /* 0x000000161a7d2981 */ /* 0x000122000c1e1100 */
[-C--:B------:R-:W-:Y:S01]  /*197a0*/  LEA.HI.X.SX32 R13, R24, R7.reuse, 0x1, P0 ;  /* 0x00000007180d7211 */ /* 0x080fe200000f0eff */
[----:B------:R-:W-:Y:S01]  /*197b0*/  @P2 IMAD.MOV.U32 R24, RZ, RZ, R10 ;  /* 0x000000ffff182224 */ /* 0x000fe200078e000a */
[----:B0-----:R-:W-:-:S02]  /*197c0*/  LEA.HI.X.SX32 R26, R23, R7, 0x1, P5 ;  /* 0x00000007171a7211 */ /* 0x001fc400028f0eff */
[----:B------:R-:W-:Y:S02]  /*197d0*/  ISETP.GE.AND P4, PT, R66, RZ, PT ;  /* 0x000000ff4200720c */ /* 0x000fe40003f86270 */
[----:B------:R-:W4:Y:S04]  /*197e0*/  LDL R66, [R1+0xc80] ;  /* 0x000c800001427983 */ /* 0x000f280000100800 */
[----:B------:R0:W-:Y:S04]  /*197f0*/  STL [R1+0xc4], R10 ;  /* 0x0000c40a01007387 */ /* 0x0001e80000100800 */
[----:B------:R-:W-:Y:S04]  /*19800*/  STL [R1+0xcc], R2 ;  /* 0x0000cc0201007387 */ /* 0x000fe80000100800 */
[----:B------:R1:W-:Y:S04]  /*19810*/  STL [R1+0xc0], R13 ;  /* 0x0000c00d01007387 */ /* 0x0003e80000100800 */
[----:B------:R-:W-:Y:S04]  /*19820*/  STL [R1+0xc8], R26 ;  /* 0x0000c81a01007387 */ /* 0x000fe80000100800 */
[----:B0-----:R-:W4:Y:S01]  /*19830*/  LDL R10, [R1+0xc84] ;  /* 0x000c8400010a7983 */ /* 0x001f220000100800 */
[----:B------:R-:W-:Y:S01]  /*19840*/  ISETP.GT.U32.AND P6, PT, R9, R67, PT ;  /* 0x000000430900720c */ /* 0x000fe20003fc4070 */
[----:B------:R-:W-:-:S02]  /*19850*/  @P2 IMAD.MOV.U32 R25, RZ, RZ, R13 ;  /* 0x000000ffff192224 */ /* 0x000fc400078e000d */
[----:B-1----:R-:W4:Y:S01]  /*19860*/  LDL.LU R13, [R1+0x184] ;  /* 0x00018400010d7983 */ /* 0x002f220000300800 */
[----:B------:R-:W-:Y:S01]  /*19870*/  PRMT R124, RZ, 0x7610, R124 ;  /* 0x00007610ff7c7816 */ /* 0x000fe2000000007c */
[----:B------:R-:W-:-:S08]  /*19880*/  @!P4 IMAD.MOV R21, RZ, RZ, -R21 ;  /* 0x000000ffff15c224 */ /* 0x000fd000078e0a15 */
[----:B------:R-:W-:Y:S01]  /*19890*/  @!P6 IMAD.IADD R67, R67, 0x1, -R9 ;  /* 0x000000014343e824 */ /* 0x000fe200078e0a09 */
[C---:B------:R-:W-:Y:S01]  /*198a0*/  ISETP.GT.U32.AND P6, PT, R9.reuse, R14, PT ;  /* 0x0000000e0900720c */ /* 0x040fe20003fc4070 */
[----:B------:R0:W4:Y:S01]  /*198b0*/  @P2 LDG.E.U8 R124, desc[UR22][R24.64] ;  /* 0x00000016187c2981 */ /* 0x000122000c1e1100 */
[C---:B------:R-:W-:Y:S02]  /*198c0*/  ISETP.GT.U32.AND P0, PT, R9.reuse, R3, PT ;  /* 0x000000030900720c */ /* 0x040fe40003f04070 */
[C---:B------:R-:W-:Y:S02]  /*198d0*/  ISETP.GT.U32.AND P4, PT, R9.reuse, R12, PT ;  /* 0x0000000c0900720c */ /* 0x040fe40003f84070 */
[----:B------:R-:W-:Y:S02]  /*198e0*/  PRMT R123, RZ, 0x7610, R123 ;  /* 0x00007610ff7b7816 */ /* 0x000fe4000000007b */
[----:B--2---:R-:W-:Y:S01]  /*198f0*/  ISETP.GT.U32.AND P5, PT, R9, R15, PT ;  /* 0x0000000f0900720c */ /* 0x004fe20003fa4070 */
[----:B0-----:R-:W-:-:S04]  /*19900*/  @P2 IMAD.MOV.U32 R24, RZ, RZ, R2 ;  /* 0x000000ffff182224 */ /* 0x001fc800078e0002 */
[--C-:B------:R-:W-:Y:S02]  /*19910*/  @!P6 IMAD.IADD R14, R14, 0x1, -R9.reuse ;  /* 0x000000010e0ee824 */ /* 0x100fe400078e0a09 */
[----:B------:R-:W-:Y:S01]  /*19920*/  @P2 IMAD.MOV.U32 R25, RZ, RZ, R26 ;  /* 0x000000ffff192224 */ /* 0x000fe200078e001a */
[----:B------:R-:W-:Y:S01]  /*19930*/  SEL R23, R11, R22, !P3 ;  /* 0x000000160b177207 */ /* 0x000fe20005800000 */
[----:B------:R-:W-:-:S03]  /*19940*/  @!P0 IMAD.IADD R3, R3, 0x1, -R9 ;  /* 0x0000000103038824 */ /* 0x000fc600078e0a09 */
[----:B------:R0:W2:Y:S01]  /*19950*/  @P2 LDG.E.U8 R123, desc[UR22][R24.64] ;  /* 0x00000016187b2981 */ /* 0x0000a2000c1e1100 */
[----:B------:R-:W-:Y:S02]  /*19960*/  IMAD.MOV.U32 R22, RZ, RZ, R68 ;  /* 0x000000ffff167224 */ /* 0x000fe400078e0044 */
[----:B------:R-:W-:Y:S01]  /*19970*/  @!P4 IMAD.IADD R12, R12, 0x1, -R9 ;  /* 0x000000010c0cc824 */ /* 0x000fe200078e0a09 */
[----:B0-----:R-:W-:Y:S01]  /*19980*/  SEL R24, R11, R21, !P3 ;  /* 0x000000150b187207 */ /* 0x001fe20005800000 */
[----:B------:R-:W-:-:S04]  /*19990*/  IMAD R25, R23, UR6, RZ ;  /* 0x0000000617197c24 */ /* 0x000fc8000f8e02ff */
[----:B------:R-:W-:Y:S01]  /*199a0*/  IMAD R24, R24, UR6, RZ ;  /* 0x0000000618187c24 */ /* 0x000fe2000f8e02ff */
[----:B---3--:R-:W-:Y:S02]  /*199b0*/  ISETP.GE.AND P6, PT, R4, RZ, PT ;  /* 0x000000ff0400720c */ /* 0x008fe40003fc6270 */
[----:B----4-:R-:W-:Y:S01]  /*199c0*/  ISETP.GE.AND P0, PT, R5, RZ, PT ;  /* 0x000000ff0500720c */ /* 0x010fe20003f06270 */
[----:B------:R-:W-:Y:S01]  /*199d0*/  @!P5 IMAD.IADD R15, R15, 0x1, -R9 ;  /* 0x000000010f0fd824 */ /* 0x000fe200078e0a09 */
[----:B------:R-:W-:Y:S01]  /*199e0*/  IADD3 R2, P5, PT, R24, R8, RZ ;  /* 0x0000000818027210 */ /* 0x000fe20007fbe0ff */
[----:B------:R-:W-:Y:S02]  /*199f0*/  IMAD.MOV.U32 R23, RZ, RZ, R16 ;  /* 0x000000ffff177224 */ /* 0x000fe400078e0010 */
[----:B------:R-:W-:-:S06]  /*19a00*/  IMAD.MOV.U32 R21, RZ, RZ, R0 ;  /* 0x000000ffff157224 */ /* 0x000fcc00078e0000 */
[----:B------:R-:W-:Y:S01]  /*19a10*/  @!P6 IMAD.MOV R22, RZ, RZ, -R22 ;  /* 0x000000ffff16e224 */ /* 0x000fe200078e0a16 */
[----:B------:R-:W-:-:S04]  /*19a20*/  IADD3 R5, P6, PT, R25, R8, RZ ;  /* 0x0000000819057210 */ /* 0x000fc80007fde0ff */
[----:B------:R-:W-:Y:S01]  /*19a30*/  LEA.HI.X.SX32 R16, R25, R7, 0x1, P6 ;  /* 0x0000000719107211 */ /* 0x000fe200030f0eff */
[----:B------:R-:W-:-:S04]  /*19a40*/  @!P0 IMAD.MOV R23, RZ, RZ, -R23 ;  /* 0x000000ffff178224 */ /* 0x000fc800078e0a17 */
[----:B------:R-:W-:Y:S01]  /*19a50*/  @P2 IMAD.MOV.U32 R25, RZ, RZ, R16 ;  /* 0x000000ffff192224 */ /* 0x000fe200078e0010 */
[----:B------:R-:W-:Y:S02]  /*19a60*/  ISETP.GE.AND P4, PT, R66, RZ, PT ;  /* 0x000000ff4200720c */ /* 0x000fe40003f86270 */
[----:B------:R-:W3:Y:S04]  /*19a70*/  LDL.LU R66, [R1+0x188] ;  /* 0x0001880001427983 */ /* 0x000ee80000300800 */
[----:B------:R-:W4:Y:S04]  /*19a80*/  LDL.LU R0, [R1+0x18c] ;  /* 0x00018c0001007983 */ /* 0x000f280000300800 */
[----:B------:R-:W2:Y:S04]  /*19a90*/  LDL.LU R68, [R1+0x190] ;  /* 0x0001900001447983 */ /* 0x000ea80000300800 */
[----:B------:R-:W-:Y:S04]  /*19aa0*/  STL [R1+0xd4], R5 ;  /* 0x0000d40501007387 */ /* 0x000fe80000100800 */
[----:B------:R-:W-:Y:S01]  /*19ab0*/  STL [R1+0xdc], R2 ;  /* 0x0000dc0201007387 */ /* 0x000fe20000100800 */
[----:B------:R-:W-:-:S03]  /*19ac0*/  ISETP.GE.AND P0, PT, R10, RZ, PT ;  /* 0x000000ff0a00720c */ /* 0x000fc60003f06270 */
[----:B------:R0:W-:Y:S04]  /*19ad0*/  STL [R1+0xd0], R16 ;  /* 0x0000d01001007387 */ /* 0x0001e80000100800 */
[----:B------:R-:W2:Y:S04]  /*19ae0*/  LDL R10, [R1+0xc90] ;  /* 0x000c9000010a7983 */ /* 0x000ea80000100800 */
[----:B0-----:R-:W4:Y:S01]  /*19af0*/  LDL R16, [R1+0xc74] ;  /* 0x000c740001107983 */ /* 0x001f220000100800 */
[C---:B------:R-:W-:Y:S01]  /*19b00*/  ISETP.GT.U32.AND P6, PT, R9.reuse, R13, PT ;  /* 0x0000000d0900720c */ /* 0x040fe20003fc4070 */
[----:B------:R-:W-:Y:S01]  /*19b10*/  @!P4 IMAD.MOV R21, RZ, RZ, -R21 ;  /* 0x000000ffff15c224 */ /* 0x000fe200078e0a15 */
[----:B------:R-:W-:-:S02]  /*19b20*/  ISETP.GT.U32.AND P4, PT, R9, R3, PT ;  /* 0x000000030900720c */ /* 0x000fc40003f84070 */
[----:B------:R-:W-:Y:S02]  /*19b30*/  LEA.HI.X.SX32 R4, R24, R7, 0x1, P5 ;  /* 0x0000000718047211 */ /* 0x000fe400028f0eff */
[----:B------:R-:W-:Y:S02]  /*19b40*/  ISETP.GT.U32.AND P5, PT, R9, R15, PT ;  /* 0x0000000f0900720c */ /* 0x000fe40003fa4070 */
[C---:B------:R-:W-:Y:S01]  /*19b50*/  SEL R26, R11.reuse, R22, !P3 ;  /* 0x000000160b1a7207 */ /* 0x040fe20005800000 */
[----:B------:R-:W-:Y:S01]  /*19b60*/  @P2 IMAD.MOV.U32 R24, RZ, RZ, R5 ;  /* 0x000000ffff182224 */ /* 0x000fe200078e0005 */
[----:B------:R-:W-:Y:S02]  /*19b70*/  PRMT R122, RZ, 0x7610, R122 ;  /* 0x00007610ff7a7816 */ /* 0x000fe4000000007a */
[----:B------:R-:W-:Y:S01]  /*19b80*/  SEL R22, R11, R21, !P3 ;  /* 0x000000150b167207 */ /* 0x000fe20005800000 */
[----:B------:R-:W-:Y:S02]  /*19b90*/  @!P6 IMAD.IADD R13, R13, 0x1, -R9 ;  /* 0x000000010d0de824 */ /* 0x000fe400078e0a09 */
[----:B------:R-:W-:Y:S01]  /*19ba0*/  IMAD.MOV.U32 R21, RZ, RZ, R67 ;  /* 0x000000ffff157224 */ /* 0x000fe200078e0043 */
[----:B------:R-:W-:Y:S01]  /*19bb0*/  PRMT R121, RZ, 0x7610, R121 ;  /* 0x00007610ff797816 */ /* 0x000fe20000000079 */
[----:B------:R-:W-:Y:S01]  /*19bc0*/  IMAD R26, R26, UR6, RZ ;  /* 0x000000061a1a7c24 */ /* 0x000fe2000f8e02ff */
[----:B------:R-:W-:Y:S01]  /*19bd0*/  ISETP.GT.U32.AND P6, PT, R9, R13, PT ;  /* 0x0000000d0900720c */ /* 0x000fe20003fc4070 */
[----:B------:R-:W-:Y:S01]  /*19be0*/  IMAD R22, R22, UR6, RZ ;  /* 0x0000000616167c24 */ /* 0x000fe2000f8e02ff */
[----:B------:R0:W4:Y:S01]  /*19bf0*/  @P2 LDG.E.U8 R122, desc[UR22][R24.64] ;  /* 0x00000016187a2981 */ /* 0x000122000c1e1100 */
[----:B------:R-:W-:-:S02]  /*19c00*/  @!P4 IMAD.IADD R3, R3, 0x1, -R9 ;  /* 0x000000010303c824 */ /* 0x000fc400078e0a09 */
[----:B------:R-:W-:Y:S01]  /*19c10*/  @!P0 IMAD.MOV R21, RZ, RZ, -R21 ;  /* 0x000000ffff158224 */ /* 0x000fe200078e0a15 */
[-C--:B------:R-:W-:Y:S01]  /*19c20*/  IADD3 R5, P0, PT, R26, R8.reuse, RZ ;  /* 0x000000081a057210 */ /* 0x080fe20007f1e0ff */
[--C-:B------:R-:W-:Y:S02]  /*19c30*/  @!P5 IMAD.IADD R15, R15, 0x1, -R9.reuse ;  /* 0x000000010f0fd824 */ /* 0x100fe400078e0a09 */
[----:B0-----:R-:W-:Y:S02]  /*19c40*/  @P2 IMAD.MOV.U32 R24, RZ, RZ, R2 ;  /* 0x000000ffff182224 */ /* 0x001fe400078e0002 */
[----:B------:R-:W-:Y:S01]  /*19c50*/  @P2 IMAD.MOV.U32 R25, RZ, RZ, R4 ;  /* 0x000000ffff192224 */ /* 0x000fe200078e0004 */
[----:B------:R-:W-:Y:S01]  /*19c60*/  IADD3 R2, P5, PT, R22, R8, RZ ;  /* 0x0000000816027210 */ /* 0x000fe20007fbe0ff */
[----:B------:R0:W-:Y:S04]  /*19c70*/  STL [R1+0xd8], R4 ;  /* 0x0000d80401007387 */ /* 0x0001e80000100800 */
[----:B------:R1:W4:Y:S01]  /*19c80*/  @P2 LDG.E.U8 R121, desc[UR22][R24.64] ;  /* 0x0000001618792981 */ /* 0x000322000c1e1100 */
[----:B------:R-:W-:-:S03]  /*19c90*/  @!P6 IMAD.IADD R13, R13, 0x1, -R9 ;  /* 0x000000010d0de824 */ /* 0x000fc600078e0a09 */
[----:B------:R-:W-:Y:S01]  /*19ca0*/  STL [R1+0xe4], R5 ;  /* 0x0000e40501007387 */ /* 0x000fe20000100800 */
[-C--:B0-----:R-:W-:Y:S02]  /*19cb0*/  LEA.HI.X.SX32 R4, R22, R7.reuse, 0x1, P5 ;  /* 0x0000000716047211 */ /* 0x081fe400028f0eff */
[----:B-1----:R-:W-:Y:S01]  /*19cc0*/  LEA.HI.X.SX32 R24, R26, R7, 0x1, P0 ;  /* 0x000000071a187211 */ /* 0x002fe200000f0eff */
[----:B------:R-:W-:Y:S01]  /*19cd0*/  STL [R1+0xec], R2 ;  /* 0x0000ec0201007387 */ /* 0x000fe20000100800 */
[----:B------:R-:W-:-:S03]  /*19ce0*/  SEL R22, R11, R23, !P3 ;  /* 0x000000170b167207 */ /* 0x000fc60005800000 */
[----:B------:R0:W-:Y:S01]  /*19cf0*/  STL [R1+0xe0], R24 ;  /* 0x0000e01801007387 */ /* 0x0001e20000100800 */
[----:B------:R-:W-:-:S03]  /*19d00*/  SEL R23, R11, R21, !P3 ;  /* 0x000000150b177207 */ /* 0x000fc60005800000 */
[----:B------:R1:W-:Y:S01]  /*19d10*/  STL [R1+0xe8], R4 ;  /* 0x0000e80401007387 */ /* 0x0003e20000100800 */
[----:B------:R-:W-:Y:S01]  /*19d20*/  IMAD.MOV.U32 R21, RZ, RZ, R14 ;  /* 0x000000ffff157224 */ /* 0x000fe200078e000e */
[----:B---3--:R-:W-:-:S13]  /*19d30*/  ISETP.GT.U32.AND P4, PT, R9, R66, PT ;  /* 0x000000420900720c */ /* 0x008fda0003f84070 */
[----:B------:R-:W-:Y:S01]  /*19d40*/  @!P4 IMAD.IADD R66, R66, 0x1, -R9 ;  /* 0x000000014242c824 */ /* 0x000fe200078e0a09 */
[----:B--2---:R-:W-:Y:S02]  /*19d50*/  ISETP.GE.AND P6, PT, R10, RZ, PT ;  /* 0x000000ff0a00720c */ /* 0x004fe40003fc6270 */
[----:B------:R-:W2:Y:S01]  /*19d60*/  LDL R10, [R1+0xc10] ;  /* 0x000c1000010a7983 */ /* 0x000ea20000100800 */
[----:B----4-:R-:W-:-:S03]  /*19d70*/  ISETP.GE.AND P4, PT, R16, RZ, PT ;  /* 0x000000ff1000720c */ /* 0x010fc60003f86270 */
[----:B------:R-:W3:Y:S04]  /*19d80*/  LDL.LU R67, [R1+0x194] ;  /* 0x0001940001437983 */ /* 0x000ee80000300800 */
[----:B------:R-:W4:Y:S04]  /*19d90*/  LDL.LU R16, [R1+0x198] ;  /* 0x0001980001107983 */ /* 0x000f280000300800 */
[----:B------:R-:W3:Y:S01]  /*19da0*/  LDL R14, [R1+0xba0] ;  /* 0x000ba000010e7983 */ /* 0x000ee20000100800 */
[----:B------:R-:W-:Y:S01]  /*19db0*/  PRMT R120, RZ, 0x7610, R120 ;  /* 0x00007610ff787816 */ /* 0x000fe20000000078 */
[----:B------:R-:W-:Y:S01]  /*19dc0*/  @P2 IMAD.MOV.U32 R25, RZ, RZ, R24 ;  /* 0x000000ffff192224 */ /* 0x000fe200078e0018 */
[----:B------:R-:W-:Y:S01]  /*19dd0*/  ISETP.GT.U32.AND P0, PT, R9, R0, PT ;  /* 0x000000000900720c */ /* 0x000fe20003f04070 */
[----:B0-----:R-:W-:Y:S01]  /*19de0*/  @P2 IMAD.MOV.U32 R24, RZ, RZ, R5 ;  /* 0x000000ffff182224 */ /* 0x001fe200078e0005 */
[----:B------:R-:W-:-:S02]  /*19df0*/  PRMT R119, RZ, 0x7610, R119 ;  /* 0x00007610ff777816 */ /* 0x000fc40000000077 */
[----:B------:R-:W-:Y:S01]  /*19e00*/  ISETP.GT.U32.AND P5, PT, R9, R68, PT ;  /* 0x000000440900720c */ /* 0x000fe20003fa4070 */
[----:B------:R-:W-:Y:S01]  /*19e10*/  @!P6 IMAD.MOV R21, RZ, RZ, -R21 ;  /* 0x000000ffff15e224 */ /* 0x000fe200078e0a15 */
[----:B------:R0:W4:Y:S01]  /*19e20*/  @P2 LDG.E.U8 R120, desc[UR22][R24.64] ;  /* 0x0000001618782981 */ /* 0x000122000c1e1100 */
[----:B------:R-:W-:-:S03]  /*19e30*/  IMAD R23, R23, UR6, RZ ;  /* 0x0000000617177c24 */ /* 0x000fc6000f8e02ff */
[----:B------:R-:W4:Y:S01]  /*19e40*/  LDL R5, [R1+0xbdc] ;  /* 0x000bdc0001057983 */ /* 0x000f220000100800 */
[----:B0-----:R-:W-:Y:S02]  /*19e50*/  @P2 IMAD.MOV.U32 R24, RZ, RZ, R2 ;  /* 0x000000ffff182224 */ /* 0x001fe400078e0002 */
[----:B------:R-:W-:Y:S02]  /*19e60*/  @P2 IMAD.MOV.U32 R25, RZ, RZ, R4 ;  /* 0x000000ffff192224 */ /* 0x000fe400078e0004 */
[----:B------:R-:W-:-:S03]  /*19e70*/  @!P0 IMAD.IADD R0, R0, 0x1, -R9 ;  /* 0x0000000100008824 */ /* 0x000fc600078e0a09 */
[----:B------:R0:W4:Y:S02]  /*19e80*/  @P2 LDG.E.U8 R119, desc[UR22][R24.64] ;  /* 0x0000001618772981 */ /* 0x000124000c1e1100 */
[----:B0-----:R-:W-:Y:S02]  /*19e90*/  IMAD R24, R22, UR6, RZ ;  /* 0x0000000616187c24 */ /* 0x001fe4000f8e02ff */
[----:B------:R-:W-:Y:S01]  /*19ea0*/  IMAD.MOV.U32 R22, RZ, RZ, R12 ;  /* 0x000000ffff167224 */ /* 0x000fe200078e000c */
[----:B------:R-:W-:Y:S01]  /*19eb0*/  SEL R21, R11, R21, !P3 ;  /* 0x000000150b157207 */ /* 0x000fe20005800000 */
[----:B------:R-:W-:Y:S01]  /*19ec0*/  @!P5 IMAD.IADD R68, R68, 0x1, -R9 ;  /* 0x000000014444d824 */ /* 0x000fe200078e0a09 */
[C---:B------:R-:W-:Y:S01]  /*19ed0*/  IADD3 R25, P6, PT, R24.reuse, R8, RZ ;  /* 0x0000000818197210 */ /* 0x040fe20007fde0ff */
[----:B------:R-:W-:Y:S01]  /*19ee0*/  @!P4 IMAD.MOV R22, RZ, RZ, -R22 ;  /* 0x000000ffff16c224 */ /* 0x000fe200078e0a16 */
[----:B------:R-:W-:Y:S01]  /*19ef0*/  ISETP.GT.U32.AND P4, PT, R9, R0, PT ;  /* 0x000000000900720c */ /* 0x000fe20003f84070 */
[----:B------:R-:W4:Y:S01]  /*19f00*/  LDL.LU R12, [R1+0x19c] ;  /* 0x00019c00010c7983 */ /* 0x000f220000300800 */
[----:B------:R-:W-:-:S02]  /*19f10*/  LEA.HI.X.SX32 R26, R24, R7, 0x1, P6 ;  /* 0x00000007181a7211 */ /* 0x000fc400030f0eff */
[C---:B------:R-:W-:Y:S01]  /*19f20*/  IADD3 R2, P5, PT, R23.reuse, R8, RZ ;  /* 0x0000000817027210 */ /* 0x040fe20007fbe0ff */
[----:B------:R0:W-:Y:S01]  /*19f30*/  STL [R1+0xf4], R25 ;  /* 0x0000f41901007387 */ /* 0x0001e20000100800 */
[----:B------:R-:W-:Y:S01]  /*19f40*/  PRMT R118, RZ, 0x7610, R118 ;  /* 0x00007610ff767816 */ /* 0x000fe20000000076 */
[----:B------:R-:W-:Y:S01]  /*19f50*/  @P2 IMAD.MOV.U32 R24, RZ, RZ, R25 ;  /* 0x000000ffff182224 */ /* 0x000fe200078e0019 */
[----:B-1----:R-:W-:Y:S01]  /*19f60*/  LEA.HI.X.SX32 R4, R23, R7, 0x1, P5 ;  /* 0x0000000717047211 */ /* 0x002fe200028f0eff */
[----:B------:R-:W-:Y:S02]  /*19f70*/  IMAD R23, R21, UR6, RZ ;  /* 0x0000000615177c24 */ /* 0x000fe4000f8e02ff */
[----:B0-----:R-:W-:Y:S01]  /*19f80*/  @P2 IMAD.MOV.U32 R25, RZ, RZ, R26 ;  /* 0x000000ffff192224 */ /* 0x001fe200078e001a */
[----:B------:R0:W-:Y:S01]  /*19f90*/  STL [R1+0xfc], R2 ;  /* 0x0000fc0201007387 */ /* 0x0001e20000100800 */
[----:B------:R-:W-:-:S03]  /*19fa0*/  @!P4 IMAD.IADD R0, R0, 0x1, -R9 ;  /* 0x000000010000c824 */ /* 0x000fc600078e0a09 */
[----:B------:R1:W4:Y:S01]  /*19fb0*/  @P2 LDG.E.U8 R118, desc[UR22][R24.64] ;  /* 0x0000001618762981 */ /* 0x000322000c1e1100 */
[----:B------:R-:W-:-:S03]  /*19fc0*/  IMAD.MOV.U32 R21, RZ, RZ, R3 ;  /* 0x000000ffff157224 */ /* 0x000fc600078e0003 */
[----:B------:R-:W-:Y:S01]  /*19fd0*/  STL [R1+0xf0], R26 ;  /* 0x0000f01a01007387 */ /* 0x000fe20000100800 */
[----:B-1----:R-:W-:Y:S01]  /*19fe0*/  @P2 IMAD.MOV.U32 R24, RZ, RZ, R2 ;  /* 0x000000ffff182224 */ /* 0x002fe200078e0002 */
[C---:B0-----:R-:W-:Y:S02]  /*19ff0*/  IADD3 R2, P4, PT, R23.reuse, R8, RZ ;  /* 0x0000000817027210 */ /* 0x041fe40007f9e0ff */
[----:B------:R0:W-:Y:S02]  /*1a000*/  STL [R1+0xf8], R4 ;  /* 0x0000f80401007387 */ /* 0x0001e40000100800 */
[----:B------:R-:W-:Y:S02]  /*1a010*/  LEA.HI.X.SX32 R3, R23, R7, 0x1, P4 ;  /* 0x0000000717037211 */ /* 0x000fe400020f0eff */
[----:B--2---:R-:W-:Y:S02]  /*1a020*/  ISETP.GE.AND P5, PT, R10, RZ, PT ;  /* 0x000000ff0a00720c */ /* 0x004fe40003fa6270 */
[----:B------:R-:W2:Y:S04]  /*1a030*/  LDL.LU R10, [R1+0x1a0] ;  /* 0x0001a000010a7983 */ /* 0x000ea80000300800 */
[----:B------:R1:W-:Y:S04]  /*1a040*/  STL [R1+0x104], R2 ;  /* 0x0001040201007387 */ /* 0x0003e80000100800 */
[----:B------:R0:W-:Y:S01]  /*1a050*/  STL [R1+0x100], R3 ;  /* 0x0001000301007387 */ /* 0x0001e20000100800 */
[----:B---3--:R-:W-:-:S03]  /*1a060*/  ISETP.GE.AND P4, PT, R14, RZ, PT ;  /* 0x000000ff0e00720c */ /* 0x008fc60003f86270 */
[----:B------:R-:W3:Y:S01]  /*1a070*/  LDL R14, [R1+0xb9c] ;  /* 0x000b9c00010e7983 */ /* 0x000ee20000100800 */
[C---:B------:R-:W-:Y:S02]  /*1a080*/  ISETP.GT.U32.AND P0, PT, R9.reuse, R66, PT ;  /* 0x000000420900720c */ /* 0x040fe40003f04070 */
[----:B------:R-:W-:Y:S01]  /*1a090*/  ISETP.GT.U32.AND P6, PT, R9, R68, PT ;  /* 0x000000440900720c */ /* 0x000fe20003fc4070 */
[----:B------:R-:W-:Y:S01]  /*1a0a0*/  @P2 IMAD.MOV.U32 R25, RZ, RZ, R4 ;  /* 0x000000ffff192224 */ /* 0x000fe200078e0004 */
[----:B------:R-:W-:Y:S02]  /*1a0b0*/  PRMT R117, RZ, 0x7610, R117 ;  /* 0x00007610ff757816 */ /* 0x000fe40000000075 */
[----:B------:R-:W-:Y:S01]  /*1a0c0*/  PRMT R116, RZ, 0x7610, R116 ;  /* 0x00007610ff747816 */ /* 0x000fe20000000074 */
[----:B------:R-:W-:-:S03]  /*1a0d0*/  @!P5 IMAD.MOV R21, RZ, RZ, -R21 ;  /* 0x000000ffff15d224 */ /* 0x000fc600078e0a15 */
[----:B------:R0:W2:Y:S03]  /*1a0e0*/  @P2 LDG.E.U8 R117, desc[UR22][R24.64] ;  /* 0x0000001618752981 */ /* 0x0000a6000c1e1100 */
[--C-:B------:R-:W-:Y:S01]  /*1a0f0*/  @!P0 IMAD.IADD R66, R66, 0x1, -R9.reuse ;  /* 0x0000000142428824 */ /* 0x100fe200078e0a09 */
[----:B------:R-:W-:Y:S01]  /*1a100*/  ISETP.GT.U32.AND P0, PT, R9, R67, PT ;  /* 0x000000430900720c */ /* 0x000fe20003f04070 */
[----:B------:R-:W-:Y:S01]  /*1a110*/  @!P6 IMAD.IADD R68, R68, 0x1, -R9 ;  /* 0x000000014444e824 */ /* 0x000fe200078e0a09 */
[----:B----4-:R-:W-:Y:S01]  /*1a120*/  ISETP.GE.AND P5, PT, R5, RZ, PT ;  /* 0x000000ff0500720c */ /* 0x010fe20003fa6270 */
[----:B0-----:R-:W-:Y:S02]  /*1a130*/  @P2 IMAD.MOV.U32 R24, RZ, RZ, R2 ;  /* 0x000000ffff182224 */ /* 0x001fe400078e0002 */
[----:B------:R-:W-:Y:S01]  /*1a140*/  @P2 IMAD.MOV.U32 R25, RZ, RZ, R3 ;  /* 0x000000ffff192224 */ /* 0x000fe200078e0003 */
[----:B------:R-:W-:Y:S01]  /*1a150*/  ISETP.GT.U32.AND P6, PT, R9, R16, PT ;  /* 0x000000100900720c */ /* 0x000fe20003fc4070 */
[----:B------:R-:W4:Y:S01]  /*1a160*/  LDL R5, [R1+0xdd0] ;  /* 0x000dd00001057983 */ /* 0x000f220000100800 */
[----:B------:R-:W-:Y:S01]  /*1a170*/  SEL R23, R11, R21, !P3 ;  /* 0x000000150b177207 */ /* 0x000fe20005800000 */
[----:B------:R-:W-:-:S02]  /*1a180*/  IMAD.MOV.U32 R21, RZ, RZ, R13 ;  /* 0x000000ffff157224 */ /* 0x000fc400078e000d */
[----:B------:R0:W4:Y:S02]  /*1a190*/  @P2 LDG.E.U8 R116, desc[UR22][R24.64] ;  /* 0x0000001618742981 */ /* 0x000124000c1e1100 */
[----:B------:R-:W-:Y:S02]  /*1a1a0*/  @!P0 IMAD.IADD R67, R67, 0x1, -R9 ;  /* 0x0000000143438824 */ /* 0x000fe400078e0a09 */
[----:B------:R-:W-:Y:S01]  /*1a1b0*/  @!P4 IMAD.MOV R21, RZ, RZ, -R21 ;  /* 0x000000ffff15c224 */ /* 0x000fe200078e0a15 */
[----:B------:R-:W4:Y:S01]  /*1a1c0*/  LDL.LU R13, [R1+0x1a4] ;  /* 0x0001a400010d7983 */ /* 0x000f220000300800 */
[----:B0-----:R-:W-:Y:S01]  /*1a1d0*/  SEL R24, R11, R22, !P3 ;  /* 0x000000160b187207 */ /* 0x001fe20005800000 */
[----:B------:R-:W-:Y:S01]  /*1a1e0*/  IMAD.MOV.U32 R22, RZ, RZ, R15 ;  /* 0x000000ffff167224 */ /* 0x000fe200078e000f */
[----:B------:R-:W-:Y:S01]  /*1a1f0*/  ISETP.GT.U32.AND P4, PT, R9, R67, PT ;  /* 0x000000430900720c */ /* 0x000fe20003f84070 */
[----:B------:R-:W-:Y:S01]  /*1a200*/  IMAD R23, R23, UR6, RZ ;  /* 0x0000000617177c24 */ /* 0x000fe2000f8e02ff */
[----:B------:R-:W4:Y:S01]  /*1a210*/  LDL.LU R4, [R1+0x1a8] ;  /* 0x0001a80001047983 */ /* 0x000f220000300800 */
[----:B------:R-:W-:-:S02]  /*1a220*/  IMAD R24, R24, UR6, RZ ;  /* 0x0000000618187c24 */ /* 0x000fc4000f8e02ff */
[----:B------:R-:W-:Y:S02]  /*1a230*/  @!P5 IMAD.MOV R22, RZ, RZ, -R22 ;  /* 0x000000ffff16d224 */ /* 0x000fe400078e0a16 */
[--C-:B------:R-:W-:Y:S01]  /*1a240*/  @!P6 IMAD.IADD R16, R16, 0x1, -R9.reuse ;  /* 0x000000011010e824 */ /* 0x100fe200078e0a09 */
[CC--:B------:R-:W-:Y:S02]  /*1a250*/  IADD3 R15, P5, PT, R24.reuse, R8.reuse, RZ ;  /* 0x00000008180f7210 */ /* 0x0c0fe40007fbe0ff */
[C---:B-1----:R-:W-:Y:S02]  /*1a260*/  IADD3 R2, P6, PT, R23.reuse, R8, RZ ;  /* 0x0000000817027210 */ /* 0x042fe40007fde0ff */
[-C--:B------:R-:W-:Y:S02]  /*1a270*/  LEA.HI.X.SX32 R25, R24, R7.reuse, 0x1, P5 ;  /* 0x0000000718197211 */ /* 0x080fe400028f0eff */
[----:B------:R-:W-:Y:S01]  /*1a280*/  LEA.HI.X.SX32 R3, R23, R7, 0x1, P6 ;  /* 0x0000000717037211 */ /* 0x000fe200030f0eff */
[----:B------:R0:W-:Y:S01]  /*1a290*/  STL [R1+0x10c], R15 ;  /* 0x00010c0f01007387 */ /* 0x0001e20000100800 */
[----:B------:R-:W-:-:S03]  /*1a2a0*/  @!P4 IMAD.IADD R67, R67, 0x1, -R9 ;  /* 0x000000014343c824 */ /* 0x000fc600078e0a09 */
[----:B------:R-:W-:Y:S04]  /*1a2b0*/  STL [R1+0x114], R2 ;  /* 0x0001140201007387 */ /* 0x000fe80000100800 */
[----:B------:R1:W-:Y:S04]  /*1a2c0*/  STL [R1+0x108], R25 ;  /* 0x0001081901007387 */ /* 0x0003e80000100800 */
[----:B------:R0:W-:Y:S01]  /*1a2d0*/  STL [R1+0x110], R3 ;  /* 0x0001100301007387 */ /* 0x0001e20000100800 */
[----:B---3--:R-:W-:-:S03]  /*1a2e0*/  ISETP.GE.AND P4, PT, R14, RZ, PT ;  /* 0x000000ff0e00720c */ /* 0x008fc60003f86270 */
[----:B------:R-:W3:Y:S01]  /*1a2f0*/  LDL R14, [R1+0xe00] ;  /* 0x000e0000010e7983 */ /* 0x000ee20000100800 */
[C---:B------:R-:W-:Y:S01]  /*1a300*/  ISETP.GT.U32.AND P0, PT, R9.reuse, R12, PT ;  /* 0x0000000c0900720c */ /* 0x040fe20003f04070 */
[----:B------:R-:W-:Y:S01]  /*1a310*/  @P2 IMAD.MOV.U32 R24, RZ, RZ, R15 ;  /* 0x000000ffff182224 */ /* 0x000fe200078e000f */
[----:B------:R-:W-:Y:S01]  /*1a320*/  PRMT R115, RZ, 0x7610, R115 ;  /* 0x00007610ff737816 */ /* 0x000fe20000000073 */
[----:B0-----:R-:W3:Y:S01]  /*1a330*/  LDL.LU R15, [R1+0x1ac] ;  /* 0x0001ac00010f7983 */ /* 0x001ee20000300800 */
[C---:B------:R-:W-:Y:S02]  /*1a340*/  ISETP.GT.U32.AND P5, PT, R9.reuse, R16, PT ;  /* 0x000000100900720c */ /* 0x040fe40003fa4070 */
[----:B--2---:R-:W-:Y:S02]  /*1a350*/  ISETP.GT.U32.AND P6, PT, R9, R10, PT ;  /* 0x0000000a0900720c */ /* 0x004fe40003fc4070 */
[----:B------:R-:W-:Y:S01]  /*1a360*/  PRMT R114, RZ, 0x7610, R114 ;  /* 0x00007610ff727816 */ /* 0x000fe20000000072 */
[----:B------:R0:W2:Y:S01]  /*1a370*/  @P2 LDG.E.U8 R115, desc[UR22][R24.64] ;  /* 0x0000001618732981 */ /* 0x0000a2000c1e1100 */
[----:B------:R-:W-:-:S02]  /*1a380*/  SEL R22, R11, R22, !P3 ;  /* 0x000000160b167207 */ /* 0x000fc40005800000 */
[----:B------:R-:W-:Y:S01]  /*1a390*/  SEL R23, R11, R21, !P3 ;  /* 0x000000150b177207 */ /* 0x000fe20005800000 */
[----:B------:R-:W-:Y:S02]  /*1a3a0*/  @!P0 IMAD.IADD R12, R12, 0x1, -R9 ;  /* 0x000000010c0c8824 */ /* 0x000fe400078e0a09 */
[----:B0-----:R-:W-:Y:S02]  /*1a3b0*/  @P2 IMAD.MOV.U32 R24, RZ, RZ, R2 ;  /* 0x000000ffff182224 */ /* 0x001fe400078e0002 */
[----:B-1----:R-:W-:Y:S01]  /*1a3c0*/  @P2 IMAD.MOV.U32 R25, RZ, RZ, R3 ;  /* 0x000000ffff192224 */ /* 0x002fe200078e0003 */
[----:B----4-:R-:W-:Y:S01]  /*1a3d0*/  ISETP.GE.AND P0, PT, R5, RZ, PT ;  /* 0x000000ff0500720c */ /* 0x010fe20003f06270 */
[----:B------:R-:W-:Y:S01]  /*1a3e0*/  IMAD.MOV.U32 R21, RZ, RZ, R66 ;  /* 0x000000ffff157224 */ /* 0x000fe200078e0042 */
[----:B------:R-:W4:Y:S01]  /*1a3f0*/  LDL R5, [R1+0xee4] ;  /* 0x000ee40001057983 */ /* 0x000f220000100800 */
[----:B------:R-:W-:Y:S01]  /*1a400*/  @!P5 IMAD.IADD R16, R16, 0x1, -R9 ;  /* 0x000000011010d824 */ /* 0x000fe200078e0a09 */
[----:B------:R-:W-:-:S02]  /*1a410*/  ISETP.GT.U32.AND P5, PT, R9, R12, PT ;  /* 0x0000000c0900720c */ /* 0x000fc40003fa4070 */
[----:B------:R0:W2:Y:S01]  /*1a420*/  @P2 LDG.E.U8 R114, desc[UR22][R24.64] ;  /* 0x0000001618722981 */ /* 0x0000a2000c1e1100 */
[----:B------:R-:W-:Y:S02]  /*1a430*/  IMAD R23, R23, UR6, RZ ;  /* 0x0000000617177c24 */ /* 0x000fe4000f8e02ff */
[----:B------:R-:W-:Y:S01]  /*1a440*/  @!P4 IMAD.MOV R21, RZ, RZ, -R21 ;  /* 0x000000ffff15c224 */ /* 0x000fe200078e0a15 */
[----:B------:R-:W2:Y:S01]  /*1a450*/  LDL R66, [R1+0xdb8] ;  /* 0x000db80001427983 */ /* 0x000ea20000100800 */
[----:B------:R-:W-:Y:S02]  /*1a460*/  @!P6 IMAD.IADD R10, R10, 0x1, -R9 ;  /* 0x000000010a0ae824 */ /* 0x000fe400078e0a09 */
[----:B0-----:R-:W-:Y:S02]  /*1a470*/  IMAD R24, R22, UR6, RZ ;  /* 0x0000000616187c24 */ /* 0x001fe4000f8e02ff */
[----:B------:R-:W-:Y:S01]  /*1a480*/  IMAD.MOV.U32 R22, RZ, RZ, R0 ;  /* 0x000000ffff167224 */ /* 0x000fe200078e0000 */
[----:B------:R-:W-:-:S02]  /*1a490*/  IADD3 R0, P6, PT, R23, R8, RZ ;  /* 0x0000000817007210 */ /* 0x000fc40007fde0ff */
[C---:B------:R-:W-:Y:S02]  /*1a4a0*/  IADD3 R3, P4, PT, R24.reuse, R8, RZ ;  /* 0x0000000818037210 */ /* 0x040fe40007f9e0ff */
[-C--:B------:R-:W-:Y:S02]  /*1a4b0*/  LEA.HI.X.SX32 R2, R23, R7.reuse, 0x1, P6 ;  /* 0x0000000717027211 */ /* 0x080fe400030f0eff */
[----:B------:R-:W-:Y:S01]  /*1a4c0*/  LEA.HI.X.SX32 R25, R24, R7, 0x1, P4 ;  /* 0x0000000718197211 */ /* 0x000fe200020f0eff */
[----:B------:R-:W-:Y:S01]  /*1a4d0*/  STL [R1+0x11c], R3 ;  /* 0x00011c0301007387 */ /* 0x000fe20000100800 */
[----:B------:R-:W-:-:S03]  /*1a4e0*/  @!P5 IMAD.IADD R12, R12, 0x1, -R9 ;  /* 0x000000010c0cd824 */ /* 0x000fc600078e0a09 */
[----:B------:R0:W-:Y:S04]  /*1a4f0*/  STL [R1+0x124], R0 ;  /* 0x0001240001007387 */ /* 0x0001e80000100800 */
[----:B------:R1:W-:Y:S04]  /*1a500*/  STL [R1+0x118], R25 ;  /* 0x0001181901007387 */ /* 0x0003e80000100800 */
[----:B------:R0:W-:Y:S01]  /*1a510*/  STL [R1+0x120], R2 ;  /* 0x0001200201007387 */ /* 0x0001e20000100800 */
[----:B---3--:R-:W-:-:S03]  /*1a520*/  ISETP.GE.AND P5, PT, R14, RZ, PT ;  /* 0x000000ff0e00720c */ /* 0x008fc60003fa6270 */
[----:B------:R-:W3:Y:S01]  /*1a530*/  LDL R14, [R1+0xe94] ;  /* 0x000e9400010e7983 */ /* 0x000ee20000100800 */
[----:B------:R-:W-:Y:S02]  /*1a540*/  ISETP.GT.U32.AND P4, PT, R9, R13, PT ;  /* 0x0000000d0900720c */ /* 0x000fe40003f84070 */
[----:B------:R-:W-:Y:S02]  /*1a550*/  SEL R21, R11, R21, !P3 ;  /* 0x000000150b157207 */ /* 0x000fe40005800000 */
[----:B------:R-:W-:Y:S01]  /*1a560*/  ISETP.GT.U32.AND P6, PT, R9, R4, PT ;  /* 0x000000040900720c */ /* 0x000fe20003fc4070 */
[----:B------:R-:W-:Y:S02]  /*1a570*/  @P2 IMAD.MOV.U32 R24, RZ, RZ, R3 ;  /* 0x000000ffff182224 */ /* 0x000fe400078e0003 */
[----:B------:R-:W-:Y:S02]  /*1a580*/  @!P0 IMAD.MOV R22, RZ, RZ, -R22 ;  /* 0x000000ffff168224 */ /* 0x000fe400078e0a16 */
[----:B------:R-:W-:Y:S01]  /*1a590*/  IMAD R23, R21, UR6, RZ ;  /* 0x0000000615177c24 */ /* 0x000fe2000f8e02ff */
[----:B------:R0:W3:Y:S02]  /*1a5a0*/  @P2 LDG.E.U8 R113, desc[UR22][R24.64] ;  /* 0x0000001618712981 */ /* 0x0000e4000c1e1100 */
[----:B------:R-:W-:Y:S01]  /*1a5b0*/  SEL R21, R11, R22, !P3 ;  /* 0x000000160b157207 */ /* 0x000fe20005800000 */
[----:B------:R-:W-:Y:S01]  /*1a5c0*/  @!P4 IMAD.IADD R13, R13, 0x1, -R9 ;  /* 0x000000010d0dc824 */ /* 0x000fe200078e0a09 */
[----:B------:R-:W-:Y:S01]  /*1a5d0*/  PRMT R112, RZ, 0x7610, R112 ;  /* 0x00007610ff707816 */ /* 0x000fe20000000070 */
[----:B0-----:R-:W-:Y:S01]  /*1a5e0*/  @P2 IMAD.MOV.U32 R24, RZ, RZ, R0 ;  /* 0x000000ffff182224 */ /* 0x001fe200078e0000 */
[----:B------:R-:W-:Y:S01]  /*1a5f0*/  IADD3 R0, P4, PT, R23, R8, RZ ;  /* 0x0000000817007210 */ /* 0x000fe20007f9e0ff */
[----:B-1----:R-:W-:-:S02]  /*1a600*/  @P2 IMAD.MOV.U32 R25, RZ, RZ, R2 ;  /* 0x000000ffff192224 */ /* 0x002fc400078e0002 */
[----:B------:R-:W-:Y:S01]  /*1a610*/  @!P6 IMAD.IADD R4, R4, 0x1, -R9 ;  /* 0x000000010404e824 */ /* 0x000fe200078e0a09 */
[----:B------:R-:W-:Y:S01]  /*1a620*/  LEA.HI.X.SX32 R2, R23, R7, 0x1, P4 ;  /* 0x0000000717027211 */ /* 0x000fe200020f0eff */
[----:B------:R-:W-:Y:S01]  /*1a630*/  STL [R1+0x12c], R0 ;  /* 0x00012c0001007387 */ /* 0x000fe20000100800 */
[----:B----4-:R-:W-:Y:S01]  /*1a640*/  ISETP.GE.AND P6, PT, R5, RZ, PT ;  /* 0x000000ff0500720c */ /* 0x010fe20003fc6270 */
[----:B------:R-:W-:Y:S02]  /*1a650*/  IMAD.MOV.U32 R22, RZ, RZ, R68 ;  /* 0x000000ffff167224 */ /* 0x000fe400078e0044 */
[----:B------:R-:W-:Y:S01]  /*1a660*/  IMAD R26, R21, UR6, RZ ;  /* 0x00000006151a7c24 */ /* 0x000fe2000f8e02ff */
[----:B------:R-:W4:Y:S01]  /*1a670*/  LDL.LU R5, [R1+0x1b0] ;  /* 0x0001b00001057983 */ /* 0x000f220000300800 */
[----:B------:R-:W-:-:S03]  /*1a680*/  @!P5 IMAD.MOV R22, RZ, RZ, -R22 ;  /* 0x000000ffff16d224 */ /* 0x000fc600078e0a16 */
[----:B------:R0:W4:Y:S04]  /*1a690*/  @P2 LDG.E.U8 R112, desc[UR22][R24.64] ;  /* 0x0000001618702981 */ /* 0x000128000c1e1100 */
[----:B------:R1:W-:Y:S04]  /*1a6a0*/  STL [R1+0x128], R2 ;  /* 0x0001280201007387 */ /* 0x0003e80000100800 */
[----:B------:R-:W4:Y:S01]  /*1a6b0*/  LDL.LU R68, [R1+0x1b4] ;  /* 0x0001b40001447983 */ /* 0x000f220000300800 */
[----:B0-----:R-:W-:Y:S01]  /*1a6c0*/  @P2 IMAD.MOV.U32 R25, RZ, RZ, R2 ;  /* 0x000000ffff192224 */ /* 0x001fe200078e0002 */
[----:B-1----:R-:W-:Y:S01]  /*1a6d0*/  IADD3 R2, P5, PT, R26, R8, RZ ;  /* 0x000000081a027210 */ /* 0x002fe20007fbe0ff */
[----:B------:R-:W-:-:S02]  /*1a6e0*/  IMAD.MOV.U32 R21, RZ, RZ, R67 ;  /* 0x000000ffff157224 */ /* 0x000fc400078e0043 */
[----:B------:R-:W-:Y:S01]  /*1a6f0*/  @P2 IMAD.MOV.U32 R24, RZ, RZ, R0 ;  /* 0x000000ffff182224 */ /* 0x000fe200078e0000 */
[----:B------:R-:W-:Y:S01]  /*1a700*/  LEA.HI.X.SX32 R3, R26, R7, 0x1, P5 ;  /* 0x000000071a037211 */ /* 0x000fe200028f0eff */
[----:B------:R-:W4:Y:S01]  /*1a710*/  LDL.LU R0, [R1+0x1b8] ;  /* 0x0001b80001007983 */ /* 0x000f220000300800 */
[----:B--2---:R-:W-:Y:S01]  /*1a720*/  ISETP.GE.AND P4, PT, R66, RZ, PT ;  /* 0x000000ff4200720c */ /* 0x004fe20003f86270 */
[----:B------:R-:W-:Y:S02]  /*1a730*/  @!P6 IMAD.MOV R21, RZ, RZ, -R21 ;  /* 0x000000ffff15e224 */ /* 0x000fe400078e0a15 */
[----:B------:R0:W-:Y:S04]  /*1a740*/  STL [R1+0x134], R2 ;  /* 0x0001340201007387 */ /* 0x0001e80000100800 */
[----:B------:R-:W2:Y:S04]  /*1a750*/  LDL R66, [R1+0xf04] ;  /* 0x000f040001427983 */ /* 0x000ea80000100800 */
[----:B------:R-:W-:Y:S01]  /*1a760*/  STL [R1+0x130], R3 ;  /* 0x0001300301007387 */ /* 0x000fe20000100800 */
[----:B------:R-:W-:-:S03]  /*1a770*/  PRMT R110, RZ, 0x7610, R110 ;  /* 0x00007610ff6e7816 */ /* 0x000fc6000000006e */
[----:B------:R1:W2:Y:S02]  /*1a780*/  @P2 LDG.E.U8 R111, desc[UR22][R24.64] ;  /* 0x00000016186f2981 */ /* 0x0002a4000c1e1100 */
[----:B-1----:R-:W-:Y:S02]  /*1a790*/  @P2 IMAD.MOV.U32 R24, RZ, RZ, R2 ;  /* 0x000000ffff182224 */ /* 0x002fe400078e0002 */
[----:B------:R-:W-:-:S05]  /*1a7a0*/  @P2 IMAD.MOV.U32 R25, RZ, RZ, R3 ;  /* 0x000000ffff192224 */ /* 0x000fca00078e0003 */
[----:B------:R1:W2:Y:S02]  /*1a7b0*/  @P2 LDG.E.U8 R110, desc[UR22][R24.64] ;  /* 0x00000016186e2981 */ /* 0x0002a4000c1e1100 */
[----:B-1----:R-:W-:Y:S01]  /*1a7c0*/  SEL R24, R11, R22, !P3 ;  /* 0x000000160b187207 */ /* 0x002fe20005800000 */
[----:B------:R-:W-:Y:S01]  /*1a7d0*/  IMAD.MOV.U32 R22, RZ, RZ, R12 ;  /* 0x000000ffff167224 */ /* 0x000fe200078e000c */
[----:B---3--:R-:W-:Y:S02]  /*1a7e0*/  ISETP.GE.AND P6, PT, R14, RZ, PT ;  /* 0x000000ff0e00720c */ /* 0x008fe40003fc6270 */
[----:B------:R-:W3:Y:S04]  /*1a7f0*/  LDL.LU R14, [R1+0x1bc] ;  /* 0x0001bc00010e7983 */ /* 0x000ee80000300800 */
[----:B------:R-:W3:Y:S04]  /*1a800*/  LDL.LU R67, [R1+0x1c0] ;  /* 0x0001c00001437983 */ /* 0x000ee80000300800 */
[----:B------:R-:W3:Y:S01]  /*1a810*/  LDL R12, [R1+0xe9c] ;  /* 0x000e9c00010c7983 */ /* 0x000ee20000100800 */
[----:B------:R-:W-:-:S13]  /*1a820*/  ISETP.GT.U32.AND P0, PT, R9, R10, PT ;  /* 0x0000000a0900720c */ /* 0x000fda0003f04070 */
[----:B------:R-:W-:Y:S01]  /*1a830*/  @!P0 IMAD.IADD R10, R10, 0x1, -R9 ;  /* 0x000000010a0a8824 */ /* 0x000fe200078e0a09 */
[C---:B------:R-:W-:Y:S01]  /*1a840*/  ISETP.GT.U32.AND P0, PT, R9.reuse, R15, PT ;  /* 0x0000000f0900720c */ /* 0x040fe20003f04070 */
[----:B------:R-:W-:Y:S01]  /*1a850*/  IMAD.MOV.U32 R23, RZ, RZ, R16 ;  /* 0x000000ffff177224 */ /* 0x000fe200078e0010 */
[----:B------:R-:W-:Y:S01]  /*1a860*/  ISETP.GT.U32.AND P5, PT, R9, R4, PT ;  /* 0x000000040900720c */ /* 0x000fe20003fa4070 */
[----:B------:R-:W-:Y:S01]  /*1a870*/  IMAD R24, R24, UR6, RZ ;  /* 0x0000000618187c24 */ /* 0x000fe2000f8e02ff */
[----:B------:R-:W-:Y:S01]  /*1a880*/  SEL R21, R11, R21, !P3 ;  /* 0x000000150b157207 */ /* 0x000fe20005800000 */
[----:B------:R-:W-:Y:S01]  /*1a890*/  @!P4 IMAD.MOV R23, RZ, RZ, -R23 ;  /* 0x000000ffff17c224 */ /* 0x000fe200078e0a17 */
[----:B------:R-:W3:Y:S07]  /*1a8a0*/  LDL R16, [R1+0xe6c] ;  /* 0x000e6c0001107983 */ /* 0x000eee0000100800 */
[----:B------:R-:W-:Y:S01]  /*1a8b0*/  @!P0 IMAD.IADD R15, R15, 0x1, -R9 ;  /* 0x000000010f0f8824 */ /* 0x000fe200078e0a09 */
[----:B------:R-:W-:-:S04]  /*1a8c0*/  ISETP.GT.U32.AND P0, PT, R9, R13, PT ;  /* 0x0000000d0900720c */ /* 0x000fc80003f04070 */
[----:B------:R-:W-:Y:S01]  /*1a8d0*/  ISETP.GT.U32.AND P4, PT, R9, R15, PT ;  /* 0x0000000f0900720c */ /* 0x000fe20003f84070 */
[----:B------:R-:W-:Y:S01]  /*1a8e0*/  @!P6 IMAD.MOV R22, RZ, RZ, -R22 ;  /* 0x000000ffff16e224 */ /* 0x000fe200078e0a16 */
[----:B------:R-:W-:Y:S01]  /*1a8f0*/  IADD3 R25, P6, PT, R24, R8, RZ ;  /* 0x0000000818197210 */ /* 0x000fe20007fde0ff */
[----:B------:R-:W-:-:S03]  /*1a900*/  IMAD R21, R21, UR6, RZ ;  /* 0x0000000615157c24 */ /* 0x000fc6000f8e02ff */
[----:B------:R-:W-:-:S03]  /*1a910*/  LEA.HI.X.SX32 R24, R24, R7, 0x1, P6 ;  /* 0x0000000718187211 */ /* 0x000fc600030f0eff */
[----:B------:R-:W-:Y:S01]  /*1a920*/  @!P0 IMAD.IADD R13, R13, 0x1, -R9 ;  /* 0x000000010d0d8824 */ /* 0x000fe200078e0a09 */
[----:B----4-:R-:W-:-:S03]  /*1a930*/  ISETP.GT.U32.AND P0, PT, R9, R5, PT ;  /* 0x000000050900720c */ /* 0x010fc60003f04070 */
[--C-:B------:R-:W-:Y:S01]  /*1a940*/  @!P4 IMAD.IADD R15, R15, 0x1, -R9.reuse ;  /* 0x000000010f0fc824 */ /* 0x100fe200078e0a09 */
[----:B0-----:R-:W-:Y:S01]  /*1a950*/  IADD3 R2, P4, PT, R21, R8, RZ ;  /* 0x0000000815027210 */ /* 0x001fe20007f9e0ff */
[----:B------:R0:W-:Y:S01]  /*1a960*/  STL [R1+0x13c], R25 ;  /* 0x00013c1901007387 */ /* 0x0001e20000100800 */
[----:B------:R-:W-:Y:S01]  /*1a970*/  @!P5 IMAD.IADD R4, R4, 0x1, -R9 ;  /* 0x000000010404d824 */ /* 0x000fe200078e0a09 */
[----:B------:R-:W-:Y:S02]  /*1a980*/  ISETP.GT.U32.AND P5, PT, R9, R68, PT ;  /* 0x000000440900720c */ /* 0x000fe40003fa4070 */
[----:B------:R-:W-:Y:S01]  /*1a990*/  STL [R1+0x144], R2 ;  /* 0x0001440201007387 */ /* 0x000fe20000100800 */
[----:B------:R-:W-:Y:S02]  /*1a9a0*/  SEL R23, R11, R23, !P3 ;  /* 0x000000170b177207 */ /* 0x000fe40005800000 */
[----:B0-----:R-:W-:Y:S01]  /*1a9b0*/  @P2 LOP3.LUT R25, R25, R24, RZ, 0x3c, !PT ;  /* 0x0000001819192212 */ /* 0x001fe200078e3cff */
[----:B------:R0:W-:Y:S01]  /*1a9c0*/  STL [R1+0x138], R24 ;  /* 0x0001381801007387 */ /* 0x0001e20000100800 */
[----:B------:R-:W-:Y:S01]  /*1a9d0*/  PRMT R109, RZ, 0x7610, R109 ;  /* 0x00007610ff6d7816 */ /* 0x000fe2000000006d */
[----:B------:R-:W-:-:S02]  /*1a9e0*/  IMAD R23, R23, UR6, RZ ;  /* 0x0000000617177c24 */ /* 0x000fc4000f8e02ff */
[----:B------:R-:W-:Y:S01]  /*1a9f0*/  @!P0 IMAD.IADD R5, R5, 0x1, -R9 ;  /* 0x0000000105058824 */ /* 0x000fe200078e0a09 */
[----:B0-----:R-:W-:-:S04]  /*1aa00*/  @P2 LOP3.LUT R24, R25, R24, RZ, 0x3c, !PT ;  /* 0x0000001819182212 */ /* 0x001fc800078e3cff */
[----:B------:R-:W-:Y:S01]  /*1aa10*/  @P2 LOP3.LUT R25, R25, R24, RZ, 0x3c, !PT ;  /* 0x0000001819192212 */ /* 0x000fe200078e3cff */
[----:B------:R-:W-:Y:S01]  /*1aa20*/  @!P5 IMAD.IADD R68, R68, 0x1, -R9 ;  /* 0x000000014444d824 */ /* 0x000fe200078e0a09 */
[----:B------:R-:W-:-:S03]  /*1aa30*/  LEA.HI.X.SX32 R3, R21, R7, 0x1, P4 ;  /* 0x0000000715037211 */ /* 0x000fc600020f0eff */
[----:B------:R0:W4:Y:S04]  /*1aa40*/  @P2 LDG.E.U8 R109, desc[UR22][R24.64] ;  /* 0x00000016186d2981 */ /* 0x000128000c1e1100 */
[----:B------:R1:W-:Y:S01]  /*1aa50*/  STL [R1+0x140], R3 ;  /* 0x0001400301007387 */ /* 0x0003e20000100800 */
[----:B0-----:R-:W-:Y:S01]  /*1aa60*/  @P2 IMAD.MOV.U32 R24, RZ, RZ, R2 ;  /* 0x000000ffff182224 */ /* 0x001fe200078e0002 */
[----:B------:R-:W-:Y:S01]  /*1aa70*/  IADD3 R2, P5, PT, R23, R8, RZ ;  /* 0x0000000817027210 */ /* 0x000fe20007fbe0ff */
[----:B------:R-:W-:-:S03]  /*1aa80*/  @P2 IMAD.MOV.U32 R25, RZ, RZ, R3 ;  /* 0x000000ffff192224 */ /* 0x000fc600078e0003 */
[----:B-1----:R-:W-:Y:S01]  /*1aa90*/  LEA.HI.X.SX32 R3, R23, R7, 0x1, P5 ;  /* 0x0000000717037211 */ /* 0x002fe200028f0eff */
[----:B------:R-:W-:Y:S01]  /*1aaa0*/  STL [R1+0x14c], R2 ;  /* 0x00014c0201007387 */ /* 0x000fe20000100800 */
[----:B--2---:R-:W-:-:S03]  /*1aab0*/  ISETP.GE.AND P4, PT, R66, RZ, PT ;  /* 0x000000ff4200720c */ /* 0x004fc60003f86270 */
[----:B------:R0:W-:Y:S04]  /*1aac0*/  STL [R1+0x148], R3 ;  /* 0x0001480301007387 */ /* 0x0001e80000100800 */
[----:B------:R-:W2:Y:S01]  /*1aad0*/  LDL.LU R66, [R1+0x1c4] ;  /* 0x0001c40001427983 */ /* 0x000ea20000300800 */
[----:B---3--:R-:W-:-:S13]  /*1aae0*/  ISETP.GT.U32.AND P0, PT, R9, R14, PT ;  /* 0x0000000e0900720c */ /* 0x008fda0003f04070 */
[----:B------:R-:W-:Y:S01]  /*1aaf0*/  @!P0 IMAD.IADD R14, R14, 0x1, -R9 ;  /* 0x000000010e0e8824 */ /* 0x000fe200078e0a09 */
[----:B------:R-:W-:Y:S02]  /*1ab00*/  ISETP.GE.AND P0, PT, R12, RZ, PT ;  /* 0x000000ff0c00720c */ /* 0x000fe40003f06270 */
[----:B------:R-:W3:Y:S01]  /*1ab10*/  LDL R12, [R1+0xdfc] ;  /* 0x000dfc00010c7983 */ /* 0x000ee20000100800 */
[C---:B------:R-:W-:Y:S02]  /*1ab20*/  ISETP.GT.U32.AND P6, PT, R9.reuse, R0, PT ;  /* 0x000000000900720c */ /* 0x040fe40003fc4070 */
[----:B------:R-:W-:Y:S01]  /*1ab30*/  PRMT R108, RZ, 0x7610, R108 ;  /* 0x00007610ff6c7816 */ /* 0x000fe2000000006c */
[----:B------:R-:W-:Y:S01]  /*1ab40*/  IMAD.MOV.U32 R21, RZ, RZ, R10 ;  /* 0x000000ffff157224 */ /* 0x000fe200078e000a */
[----:B------:R-:W-:Y:S02]  /*1ab50*/  ISETP.GT.U32.AND P5, PT, R9, R5, PT ;  /* 0x000000050900720c */ /* 0x000fe40003fa4070 */
[----:B------:R-:W-:Y:S01]  /*1ab60*/  PRMT R107, RZ, 0x7610, R107 ;  /* 0x00007610ff6b7816 */ /* 0x000fe2000000006b */
[----:B------:R-:W-:Y:S01]  /*1ab70*/  @!P4 IMAD.MOV R21, RZ, RZ, -R21 ;  /* 0x000000ffff15c224 */ /* 0x000fe200078e0a15 */
[----:B------:R1:W2:Y:S01]  /*1ab80*/  @P2 LDG.E.U8 R108, desc[UR22][R24.64] ;  /* 0x00000016186c2981 */ /* 0x0002a2000c1e1100 */
[----:B------:R-:W-:-:S04]  /*1ab90*/  SEL R22, R11, R22, !P3 ;  /* 0x000000160b167207 */ /* 0x000fc80005800000 */
[----:B------:R-:W-:Y:S01]  /*1aba0*/  @!P6 IMAD.IADD R0, R0, 0x1, -R9 ;  /* 0x000000010000e824 */ /* 0x000fe200078e0a09 */
[----:B------:R-:W-:Y:S01]  /*1abb0*/  ISETP.GT.U32.AND P6, PT, R9, R67, PT ;  /* 0x000000430900720c */ /* 0x000fe20003fc4070 */
[----:B-1----:R-:W-:Y:S02]  /*1abc0*/  @P2 IMAD.MOV.U32 R24, RZ, RZ, R2 ;  /* 0x000000ffff182224 */ /* 0x002fe400078e0002 */
[----:B------:R-:W-:Y:S01]  /*1abd0*/  @P2 IMAD.MOV.U32 R25, RZ, RZ, R3 ;  /* 0x000000ffff192224 */ /* 0x000fe200078e0003 */
[----:B------:R-:W-:Y:S01]  /*1abe0*/  SEL R21, R11, R21, !P3 ;  /* 0x000000150b157207 */ /* 0x000fe20005800000 */
[----:B------:R-:W-:Y:S01]  /*1abf0*/  @!P5 IMAD.IADD R5, R5, 0x1, -R9 ;  /* 0x000000010505d824 */ /* 0x000fe200078e0a09 */
[----:B------:R-:W-:Y:S01]  /*1ac00*/  ISETP.GE.AND P4, PT, R16, RZ, PT ;  /* 0x000000ff1000720c */ /* 0x000fe20003f86270 */
[----:B0-----:R-:W4:Y:S04]  /*1ac10*/  LDL R3, [R1+0xe3c] ;  /* 0x000e3c0001037983 */ /* 0x001f280000100800 */
[----:B------:R0:W4:Y:S01]  /*1ac20*/  @P2 LDG.E.U8 R107, desc[UR22][R24.64] ;  /* 0x00000016186b2981 */ /* 0x000122000c1e1100 */
[----:B------:R-:W-:-:S02]  /*1ac30*/  IMAD R23, R21, UR6, RZ ;  /* 0x0000000615177c24 */ /* 0x000fc4000f8e02ff */
[----:B------:R-:W-:Y:S02]  /*1ac40*/  @!P6 IMAD.IADD R67, R67, 0x1, -R9 ;  /* 0x000000014343e824 */ /* 0x000fe400078e0a09 */
[----:B0-----:R-:W-:Y:S01]  /*1ac50*/  IMAD R24, R22, UR6, RZ ;  /* 0x0000000616187c24 */ /* 0x001fe2000f8e02ff */
[----:B------:R-:W-:-:S04]  /*1ac60*/  IADD3 R2, P6, PT, R23, R8, RZ ;  /* 0x0000000817027210 */ /* 0x000fc80007fde0ff */
[C---:B------:R-:W-:Y:S01]  /*1ac70*/  IADD3 R10, P5, PT, R24.reuse, R8, RZ ;  /* 0x00000008180a7210 */ /* 0x040fe20007fbe0ff */
[----:B------:R-:W-:Y:S02]  /*1ac80*/  IMAD.MOV.U32 R22, RZ, RZ, R13 ;  /* 0x000000ffff167224 */ /* 0x000fe400078e000d */
[----:B------:R-:W4:Y:S01]  /*1ac90*/  LDL.LU R13, [R1+0x1c8] ;  /* 0x0001c800010d7983 */ /* 0x000f220000300800 */
[----:B------:R-:W-:-:S03]  /*1aca0*/  LEA.HI.X.SX32 R16, R24, R7, 0x1, P5 ;  /* 0x0000000718107211 */ /* 0x000fc600028f0eff */
[----:B------:R-:W-:Y:S01]  /*1acb0*/  STL [R1+0x154], R10 ;  /* 0x0001540a01007387 */ /* 0x000fe20000100800 */
[----:B------:R-:W-:Y:S01]  /*1acc0*/  ISETP.GT.U32.AND P5, PT, R9, R0, PT ;  /* 0x000000000900720c */ /* 0x000fe20003fa4070 */
[----:B------:R-:W-:Y:S02]  /*1acd0*/  @P2 IMAD.MOV.U32 R25, RZ, RZ, R16 ;  /* 0x000000ffff192224 */ /* 0x000fe400078e0010 */
[----:B------:R-:W-:Y:S04]  /*1ace0*/  STL [R1+0x15c], R2 ;  /* 0x00015c0201007387 */ /* 0x000fe80000100800 */
[----:B------:R0:W-:Y:S01]  /*1acf0*/  STL [R1+0x150], R16 ;  /* 0x0001501001007387 */ /* 0x0001e20000100800 */
[----:B------:R-:W-:-:S03]  /*1ad00*/  IMAD.MOV.U32 R21, RZ, RZ, R4 ;  /* 0x000000ffff157224 */ /* 0x000fc600078e0004 */
[----:B0-----:R-:W4:Y:S01]  /*1ad10*/  LDL R16, [R1+0xdb4] ;  /* 0x000db40001107983 */ /* 0x001f220000100800 */
[----:B------:R-:W-:Y:S01]  /*1ad20*/  LEA.HI.X.SX32 R4, R23, R7, 0x1, P6 ;  /* 0x0000000717047211 */ /* 0x000fe200030f0eff */
[----:B------:R-:W-:-:S04]  /*1ad30*/  @!P5 IMAD.IADD R0, R0, 0x1, -R9 ;  /* 0x000000010000d824 */ /* 0x000fc800078e0a09 */
[----:B------:R0:W-:Y:S01]  /*1ad40*/  STL [R1+0x158], R4 ;  /* 0x0001580401007387 */ /* 0x0001e20000100800 */
[----:B---3--:R-:W-:-:S03]  /*1ad50*/  ISETP.GE.AND P5, PT, R12, RZ, PT ;  /* 0x000000ff0c00720c */ /* 0x008fc60003fa6270 */
[----:B------:R-:W3:Y:S01]  /*1ad60*/  LDL R12, [R1+0xf00] ;  /* 0x000f0000010c7983 */ /* 0x000ee20000100800 */
[----:B------:R-:W-:Y:S01]  /*1ad70*/  @!P4 IMAD.MOV R22, RZ, RZ, -R22 ;  /* 0x000000ffff16c224 */ /* 0x000fe200078e0a16 */
[C---:B------:R-:W-:Y:S01]  /*1ad80*/  ISETP.GT.U32.AND P4, PT, R9.reuse, R68, PT ;  /* 0x000000440900720c */ /* 0x040fe20003f84070 */
[----:B------:R-:W-:Y:S01]  /*1ad90*/  @!P0 IMAD.MOV R21, RZ, RZ, -R21 ;  /* 0x000000ffff158224 */ /* 0x000fe200078e0a15 */
[C---:B------:R-:W-:Y:S02]  /*1ada0*/  ISETP.GT.U32.AND P0, PT, R9.reuse, R67, PT ;  /* 0x000000430900720c */ /* 0x040fe40003f04070 */
[----:B------:R-:W-:Y:S02]  /*1adb0*/  ISETP.GT.U32.AND P6, PT, R9, R14, PT ;  /* 0x0000000e0900720c */ /* 0x000fe40003fc4070 */
[C---:B------:R-:W-:Y:S02]  /*1adc0*/  SEL R22, R11.reuse, R22, !P3 ;  /* 0x000000160b167207 */ /* 0x040fe40005800000 */
[----:B------:R-:W-:-:S05]  /*1add0*/  SEL R21, R11, R21, !P3 ;  /* 0x000000150b157207 */ /* 0x000fca0005800000 */
[--C-:B------:R-:W-:Y:S01]  /*1ade0*/  @!P4 IMAD.IADD R68, R68, 0x1, -R9.reuse ;  /* 0x000000014444c824 */ /* 0x100fe200078e0a09 */
[----:B--2---:R-:W-:Y:S01]  /*1adf0*/  ISETP.GT.U32.AND P4, PT, R9, R66, PT ;  /* 0x000000420900720c */ /* 0x004fe20003f84070 */
[----:B------:R-:W-:Y:S01]  /*1ae00*/  @P2 IMAD.MOV.U32 R24, RZ, RZ, R10 ;  /* 0x000000ffff182224 */ /* 0x000fe200078e000a */
[----:B------:R-:W-:Y:S01]  /*1ae10*/  PRMT R106, RZ, 0x7610, R106 ;  /* 0x00007610ff6a7816 */ /* 0x000fe2000000006a */
[----:B------:R-:W2:Y:S01]  /*1ae20*/  LDL R10, [R1+0xe20] ;  /* 0x000e2000010a7983 */ /* 0x000ea20000100800 */
[----:B------:R-:W-:Y:S02]  /*1ae30*/  IMAD R22, R22, UR6, RZ ;  /* 0x0000000616167c24 */ /* 0x000fe4000f8e02ff */
[----:B------:R-:W-:Y:S02]  /*1ae40*/  IMAD R21, R21, UR6, RZ ;  /* 0x0000000615157c24 */ /* 0x000fe4000f8e02ff */
[----:B------:R1:W2:Y:S01]  /*1ae50*/  @P2 LDG.E.U8 R106, desc[UR22][R24.64] ;  /* 0x00000016186a2981 */ /* 0x0002a2000c1e1100 */
[----:B------:R-:W-:-:S04]  /*1ae60*/  @!P0 IMAD.IADD R67, R67, 0x1, -R9 ;  /* 0x0000000143438824 */ /* 0x000fc800078e0a09 */
[--C-:B------:R-:W-:Y:S02]  /*1ae70*/  @!P4 IMAD.IADD R66, R66, 0x1, -R9.reuse ;  /* 0x000000014242c824 */ /* 0x100fe400078e0a09 */
[----:B-1----:R-:W-:Y:S01]  /*1ae80*/  @P2 IMAD.MOV.U32 R25, RZ, RZ, R4 ;  /* 0x000000ffff192224 */ /* 0x002fe200078e0004 */
[-C--:B0-----:R-:W-:Y:S01]  /*1ae90*/  IADD3 R4, P0, PT, R22, R8.reuse, RZ ;  /* 0x0000000816047210 */ /* 0x081fe20007f1e0ff */
[----:B------:R-:W-:Y:S01]  /*1aea0*/  @P2 IMAD.MOV.U32 R24, RZ, RZ, R2 ;  /* 0x000000ffff182224 */ /* 0x000fe200078e0002 */
[----:B------:R-:W-:Y:S01]  /*1aeb0*/  IADD3 R2, P4, PT, R21, R8, RZ ;  /* 0x0000000815027210 */ /* 0x000fe20007f9e0ff */
[----:B------:R-:W-:Y:S01]  /*1aec0*/  @!P6 IMAD.IADD R14, R14, 0x1, -R9 ;  /* 0x000000010e0ee824 */ /* 0x000fe200078e0a09 */
[----:B------:R-:W-:Y:S01]  /*1aed0*/  PRMT R105, RZ, 0x7610, R105 ;  /* 0x00007610ff697816 */ /* 0x000fe20000000069 */
[----:B------:R-:W-:Y:S01]  /*1aee0*/  IMAD.MOV.U32 R23, RZ, RZ, R15 ;  /* 0x000000ffff177224 */ /* 0x000fe200078e000f */
[----:B----4-:R-:W-:Y:S02]  /*1aef0*/  ISETP.GE.AND P6, PT, R3, RZ, PT ;  /* 0x000000ff0300720c */ /* 0x010fe40003fc6270 */
[----:B------:R-:W-:-:S02]  /*1af00*/  LEA.HI.X.SX32 R15, R22, R7, 0x1, P0 ;  /* 0x00000007160f7211 */ /* 0x000fc400000f0eff */
[----:B------:R-:W-:Y:S01]  /*1af10*/  LEA.HI.X.SX32 R3, R21, R7, 0x1, P4 ;  /* 0x0000000715037211 */ /* 0x000fe200020f0eff */
[----:B------:R-:W-:Y:S01]  /*1af20*/  STL [R1+0x164], R4 ;  /* 0x0001640401007387 */ /* 0x000fe20000100800 */
[----:B------:R-:W-:-:S03]  /*1af30*/  @!P5 IMAD.MOV R23, RZ, RZ, -R23 ;  /* 0x000000ffff17d224 */ /* 0x000fc600078e0a17 */
[----:B------:R-:W-:Y:S04]  /*1af40*/  STL [R1+0x16c], R2 ;  /* 0x00016c0201007387 */ /* 0x000fe80000100800 */
[----:B------:R0:W-:Y:S04]  /*1af50*/  STL [R1+0x160], R15 ;  /* 0x0001600f01007387 */ /* 0x0001e80000100800 */
[----:B------:R1:W4:Y:S04]  /*1af60*/  @P2 LDG.E.U8 R105, desc[UR22][R24.64] ;  /* 0x0000001618692981 */ /* 0x000328000c1e1100 */
[----:B------:R0:W-:Y:S01]  /*1af70*/  STL [R1+0x168], R3 ;  /* 0x0001680301007387 */ /* 0x0001e20000100800 */
[----:B------:R-:W-:Y:S01]  /*1af80*/  ISETP.GE.AND P5, PT, R16, RZ, PT ;  /* 0x000000ff1000720c */ /* 0x000fe20003fa6270 */
[----:B-1----:R-:W-:-:S02]  /*1af90*/  @P2 IMAD.MOV.U32 R25, RZ, RZ, R15 ;  /* 0x000000ffff192224 */ /* 0x002fc400078e000f */
[----:B------:R-:W4:Y:S04]  /*1afa0*/  LDL.LU R16, [R1+0x1cc] ;  /* 0x0001cc0001107983 */ /* 0x000f280000300800 */
[----:B0-----:R-:W4:Y:S01]  /*1afb0*/  LDL.LU R15, [R1+0x1d0] ;  /* 0x0001d000010f7983 */ /* 0x001f220000300800 */
[----:B------:R-:W-:Y:S01]  /*1afc0*/  PRMT R104, RZ, 0x7610, R104 ;  /* 0x00007610ff687816 */ /* 0x000fe20000000068 */
[----:B------:R-:W-:Y:S02]  /*1afd0*/  @P2 IMAD.MOV.U32 R24, RZ, RZ, R4 ;  /* 0x000000ffff182224 */ /* 0x000fe400078e0004 */
[----:B------:R-:W-:-:S03]  /*1afe0*/  IMAD.MOV.U32 R22, RZ, RZ, R5 ;  /* 0x000000ffff167224 */ /* 0x000fc600078e0005 */
[----:B------:R0:W4:Y:S01]  /*1aff0*/  @P2 LDG.E.U8 R104, desc[UR22][R24.64] ;  /* 0x0000001618682981 */ /* 0x000122000c1e1100 */
[----:B------:R-:W-:Y:S02]  /*1b000*/  @!P6 IMAD.MOV R22, RZ, RZ, -R22 ;  /* 0x000000ffff16e224 */ /* 0x000fe400078e0a16 */
[----:B------:R-:W-:Y:S02]  /*1b010*/  IMAD.MOV.U32 R21, RZ, RZ, R68 ;  /* 0x000000ffff157224 */ /* 0x000fe400078e0044 */
[----:B0-----:R-:W-:Y:S02]  /*1b020*/  @P2 IMAD.MOV.U32 R25, RZ, RZ, R3 ;  /* 0x000000ffff192224 */ /* 0x001fe400078e0003 */
[----:B------:R-:W4:Y:S04]  /*1b030*/  LDL.LU R3, [R1+0x1d4] ;  /* 0x0001d40001037983 */ /* 0x000f280000300800 */
[----:B------:R-:W4:Y:S01]  /*1b040*/  LDL R68, [R1+0xe98] ;  /* 0x000e980001447983 */ /* 0x000f220000100800 */
[----:B---3--:R-:W-:-:S02]  /*1b050*/  ISETP.GE.AND P6, PT, R12, RZ, PT ;  /* 0x000000ff0c00720c */ /* 0x008fc40003fc6270 */
[----:B------:R-:W-:Y:S01]  /*1b060*/  ISETP.GT.U32.AND P0, PT, R9, R13, PT ;  /* 0x0000000d0900720c */ /* 0x000fe20003f04070 */
[----:B------:R-:W3:Y:S01]  /*1b070*/  LDL R12, [R1+0xed8] ;  /* 0x000ed800010c7983 */ /* 0x000ee20000100800 */
[----:B------:R-:W-:Y:S01]  /*1b080*/  PRMT R103, RZ, 0x7610, R103 ;  /* 0x00007610ff677816 */ /* 0x000fe20000000067 */
[----:B------:R-:W-:Y:S02]  /*1b090*/  @P2 IMAD.MOV.U32 R24, RZ, RZ, R2 ;  /* 0x000000ffff182224 */ /* 0x000fe400078e0002 */
[----:B------:R-:W-:Y:S01]  /*1b0a0*/  @!P5 IMAD.MOV R21, RZ, RZ, -R21 ;  /* 0x000000ffff15d224 */ /* 0x000fe200078e0a15 */
[----:B------:R-:W3:Y:S04]  /*1b0b0*/  LDL R5, [R1+0xdbc] ;  /* 0x000dbc0001057983 */ /* 0x000ee80000100800 */
[----:B------:R0:W3:Y:S03]  /*1b0c0*/  @P2 LDG.E.U8 R103, desc[UR22][R24.64] ;  /* 0x0000001618672981 */ /* 0x0000e6000c1e1100 */
[----:B------:R-:W-:Y:S01]  /*1b0d0*/  @!P0 IMAD.IADD R13, R13, 0x1, -R9 ;  /* 0x000000010d0d8824 */ /* 0x000fe200078e0a09 */
[----:B--2---:R-:W-:-:S02]  /*1b0e0*/  ISETP.GE.AND P0, PT, R10, RZ, PT ;  /* 0x000000ff0a00720c */ /* 0x004fc40003f06270 */
[C---:B0-----:R-:W-:Y:S02]  /*1b0f0*/  SEL R24, R11.reuse, R22, !P3 ;  /* 0x000000160b187207 */ /* 0x041fe40005800000 */
[----:B------:R-:W-:Y:S02]  /*1b100*/  SEL R25, R11, R23, !P3 ;  /* 0x000000170b197207 */ /* 0x000fe40005800000 */
[----:B------:R-:W-:Y:S01]  /*1b110*/  ISETP.GT.U32.AND P4, PT, R9, R66, PT ;  /* 0x000000420900720c */ /* 0x000fe20003f84070 */
[----:B------:R-:W-:Y:S01]  /*1b120*/  IMAD R24, R24, UR6, RZ ;  /* 0x0000000618187c24 */ /* 0x000fe2000f8e02ff */
[----:B------:R-:W-:Y:S01]  /*1b130*/  SEL R23, R11, R21, !P3 ;  /* 0x000000150b177207 */ /* 0x000fe20005800000 */
[----:B------:R-:W-:Y:S02]  /*1b140*/  IMAD.MOV.U32 R21, RZ, RZ, R14 ;  /* 0x000000ffff157224 */ /* 0x000fe400078e000e */
[----:B------:R-:W-:Y:S02]  /*1b150*/  IMAD.MOV.U32 R22, RZ, RZ, R0 ;  /* 0x000000ffff167224 */ /* 0x000fe400078e0000 */
[----:B------:R-:W-:-:S02]  /*1b160*/  IMAD R25, R25, UR6, RZ ;  /* 0x0000000619197c24 */ /* 0x000fc4000f8e02ff */
[----:B------:R-:W-:Y:S01]  /*1b170*/  @!P6 IMAD.MOV R21, RZ, RZ, -R21 ;  /* 0x000000ffff15e224 */ /* 0x000fe200078e0a15 */
[CC--:B------:R-:W-:Y:S01]  /*1b180*/  IADD3 R14, P6, PT, R24.reuse, R8.reuse, RZ ;  /* 0x00000008180e7210 */ /* 0x0c0fe20007fde0ff */
[----:B------:R-:W-:Y:S01]  /*1b190*/  @!P0 IMAD.MOV R22, RZ, RZ, -R22 ;  /* 0x000000ffff168224 */ /* 0x000fe200078e0a16 */
[-C--:B------:R-:W-:Y:S01]  /*1b1a0*/  IADD3 R10, P0, PT, R25, R8.reuse, RZ ;  /* 0x00000008190a7210 */ /* 0x080fe20007f1e0ff */
[----:B------:R-:W-:Y:S01]  /*1b1b0*/  IMAD R23, R23, UR6, RZ ;  /* 0x0000000617177c24 */ /* 0x000fe2000f8e02ff */
[-C--:B------:R-:W-:Y:S02]  /*1b1c0*/  LEA.HI.X.SX32 R0, R24, R7.reuse, 0x1, P6 ;  /* 0x0000000718007211 */ /* 0x080fe400030f0eff */
[-C--:B------:R-:W-:Y:S01]  /*1b1d0*/  LEA.HI.X.SX32 R25, R25, R7.reuse, 0x1, P0 ;  /* 0x0000000719197211 */ /* 0x080fe200000f0eff */
[----:B------:R-:W-:Y:S01]  /*1b1e0*/  @!P4 IMAD.IADD R66, R66, 0x1, -R9 ;  /* 0x000000014242c824 */ /* 0x000fe200078e0a09 */
[C---:B------:R-:W-:Y:S01]  /*1b1f0*/  IADD3 R2, P4, PT, R23.reuse, R8, RZ ;  /* 0x0000000817027210 */ /* 0x040fe20007f9e0ff */
[----:B------:R0:W-:Y:S01]  /*1b200*/  STL [R1+0x174], R10 ;  /* 0x0001740a01007387 */ /* 0x0001e20000100800 */
[----:B------:R-:W-:Y:S01]  /*1b210*/  PRMT R102, RZ, 0x7610, R102 ;  /* 0x00007610ff667816 */ /* 0x000fe20000000066 */
[----:B------:R-:W-:Y:S01]  /*1b220*/  @P2 IMAD.MOV.U32 R24, RZ, RZ, R10 ;  /* 0x000000ffff182224 */ /* 0x000fe200078e000a */
[----:B------:R-:W-:Y:S01]  /*1b230*/  LEA.HI.X.SX32 R4, R23, R7, 0x1, P4 ;  /* 0x0000000717047211 */ /* 0x000fe200020f0eff */
[----:B------:R-:W-:Y:S04]  /*1b240*/  STL [R1+0x17c], R14 ;  /* 0x00017c0e01007387 */ /* 0x000fe80000100800 */
[----:B------:R1:W-:Y:S04]  /*1b250*/  STL [R1+0x170], R25 ;  /* 0x0001701901007387 */ /* 0x0003e80000100800 */
[----:B------:R-:W-:Y:S01]  /*1b260*/  STL [R1+0x184], R2 ;  /* 0x0001840201007387 */ /* 0x000fe20000100800 */
[----:B----4-:R-:W-:-:S02]  /*1b270*/  ISETP.GT.U32.AND P0, PT, R9, R16, PT ;  /* 0x000000100900720c */ /* 0x010fc40003f04070 */
[----:B------:R-:W-:Y:S01]  /*1b280*/  ISETP.GT.U32.AND P6, PT, R9, R15, PT ;  /* 0x0000000f0900720c */ /* 0x000fe20003fc4070 */
[----:B------:R2:W-:Y:S04]  /*1b290*/  STL [R1+0x178], R0 ;  /* 0x0001780001007387 */ /* 0x0005e80000100800 */
[----:B0-----:R-:W4:Y:S04]  /*1b2a0*/  LDL.LU R10, [R1+0xf6c] ;  /* 0x000f6c00010a7983 */ /* 0x001f280000300800 */
[----:B------:R1:W4:Y:S02]  /*1b2b0*/  @P2 LDG.E.U8 R102, desc[UR22][R24.64] ;  /* 0x0000001618662981 */ /* 0x000324000c1e1100 */
[----:B------:R-:W-:-:S02]  /*1b2c0*/  @!P0 IMAD.IADD R16, R16, 0x1, -R9 ;  /* 0x0000000110108824 */ /* 0x000fc400078e0a09 */
[----:B------:R0:W-:Y:S01]  /*1b2d0*/  STL [R1+0x180], R4 ;  /* 0x0001800401007387 */ /* 0x0001e20000100800 */
[----:B------:R-:W-:Y:S02]  /*1b2e0*/  @!P6 IMAD.IADD R15, R15, 0x1, -R9 ;  /* 0x000000010f0fe824 */ /* 0x000fe400078e0a09 */
[----:B-1----:R-:W-:Y:S02]  /*1b2f0*/  @P2 IMAD.MOV.U32 R25, RZ, RZ, R0 ;  /* 0x000000ffff192224 */ /* 0x002fe400078e0000 */
[----:B------:R-:W-:Y:S01]  /*1b300*/  @P2 IMAD.MOV.U32 R24, RZ, RZ, R14 ;  /* 0x000000ffff182224 */ /* 0x000fe200078e000e */
[----:B--2---:R-:W2:Y:S01]  /*1b310*/  LDL.LU R0, [R1+0xf68] ;  /* 0x000f680001007983 */ /* 0x004ea20000300800 */
[----:B------:R-:W-:-:S03]  /*1b320*/  ISETP.GE.AND P0, PT, R68, RZ, PT ;  /* 0x000000ff4400720c */ /* 0x000fc60003f06270 */
[----:B------:R-:W2:Y:S04]  /*1b330*/  LDL.LU R14, [R1+0x1d8] ;  /* 0x0001d800010e7983 */ /* 0x000ea80000300800 */
[----:B------:R-:W2:Y:S01]  /*1b340*/  LDL R68, [R1+0xe1c] ;  /* 0x000e1c0001447983 */ /* 0x000ea20000100800 */
[----:B------:R-:W-:Y:S02]  /*1b350*/  ISETP.GT.U32.AND P5, PT, R9, R13, PT ;  /* 0x0000000d0900720c */ /* 0x000fe40003fa4070 */
[----:B------:R-:W-:Y:S01]  /*1b360*/  PRMT R100, RZ, 0x7610, R100 ;  /* 0x00007610ff647816 */ /* 0x000fe20000000064 */
[----:B------:R1:W4:Y:S01]  /*1b370*/  @P2 LDG.E.U8 R101, desc[UR22][R24.64] ;  /* 0x0000001618652981 */ /* 0x000322000c1e1100 */
[----:B---3--:R-:W-:-:S03]  /*1b380*/  ISETP.GE.AND P6, PT, R12, RZ, PT ;  /* 0x000000ff0c00720c */ /* 0x008fc60003fc6270 */
[----:B------:R-:W3:Y:S06]  /*1b390*/  LDL R12, [R1+0xeb0] ;  /* 0x000eb000010c7983 */ /* 0x000eec0000100800 */
[----:B------:R-:W-:Y:S01]  /*1b3a0*/  @!P5 IMAD.IADD R13, R13, 0x1, -R9 ;  /* 0x000000010d0dd824 */ /* 0x000fe200078e0a09 */
[----:B------:R-:W-:Y:S02]  /*1b3b0*/  ISETP.GT.U32.AND P4, PT, R9, R3, PT ;  /* 0x000000030900720c */ /* 0x000fe40003f84070 */
[----:B------:R-:W-:Y:S01]  /*1b3c0*/  ISETP.GE.AND P5, PT, R5, RZ, PT ;  /* 0x000000ff0500720c */ /* 0x000fe20003fa6270 */
[----:B-1----:R-:W-:-:S02]  /*1b3d0*/  @P2 IMAD.MOV.U32 R24, RZ, RZ, R2 ;  /* 0x000000ffff182224 */ /* 0x002fc400078e0002 */
[----:B------:R-:W-:Y:S02]  /*1b3e0*/  @P2 IMAD.MOV.U32 R25, RZ, RZ, R4 ;  /* 0x000000ffff192224 */ /* 0x000fe400078e0004 */
[----:B------:R-:W-:Y:S02]  /*1b3f0*/  IMAD.MOV.U32 R23, RZ, RZ, R67 ;  /* 0x000000ffff177224 */ /* 0x000fe400078e0043 */
[----:B------:R-:W4:Y:S04]  /*1b400*/  LDL.LU R67, [R1+0x1dc] ;  /* 0x0001dc0001437983 */ /* 0x000f280000300800 */
[----:B------:R1:W4:Y:S01]  /*1b410*/  @P2 LDG.E.U8 R100, desc[UR22][R24.64] ;  /* 0x0000001618642981 */ /* 0x000322000c1e1100 */
[----:B------:R-:W-:Y:S02]  /*1b420*/  @!P4 IMAD.IADD R3, R3, 0x1, -R9 ;  /* 0x000000010303c824 */ /* 0x000fe400078e0a09 */
[----:B------:R-:W-:Y:S01]  /*1b430*/  @!P5 IMAD.MOV R23, RZ, RZ, -R23 ;  /* 0x000000ffff17d224 */ /* 0x000fe200078e0a17 */
[----:B------:R-:W-:-:S02]  /*1b440*/  ISETP.GT.U32.AND P5, PT, R9, R15, PT ;  /* 0x0000000f0900720c */ /* 0x000fc40003fa4070 */
[C---:B-1----:R-:W-:Y:S02]  /*1b450*/  SEL R25, R11.reuse, R22, !P3 ;  /* 0x000000160b197207 */ /* 0x042fe40005800000 */
[----:B------:R-:W-:Y:S01]  /*1b460*/  SEL R24, R11, R21, !P3 ;  /* 0x000000150b187207 */ /* 0x000fe20005800000 */
[----:B------:R-:W-:Y:S02]  /*1b470*/  IMAD.MOV.U32 R22, RZ, RZ, R66 ;  /* 0x000000ffff167224 */ /* 0x000fe400078e0042 */
[----:B------:R-:W-:Y:S01]  /*1b480*/  IMAD R25, R25, UR6, RZ ;  /* 0x0000000619197c24 */ /* 0x000fe2000f8e02ff */
[----:B------:R-:W-:Y:S01]  /*1b490*/  ISETP.GT.U32.AND P4, PT, R9, R16, PT ;  /* 0x000000100900720c */ /* 0x000fe20003f84070 */
[----:B------:R-:W-:Y:S02]  /*1b4a0*/  IMAD.MOV.U32 R21, RZ, RZ, R13 ;  /* 0x000000ffff157224 */ /* 0x000fe400078e000d */
[----:B------:R-:W-:Y:S01]  /*1b4b0*/  IMAD R24, R24, UR6, RZ ;  /* 0x0000000618187c24 */ /* 0x000fe2000f8e02ff */
[----:B------:R-:W4:Y:S01]  /*1b4c0*/  LDL.LU R13, [R1+0x1e4] ;  /* 0x0001e400010d7983 */ /* 0x000f220000300800 */
[----:B------:R-:W-:Y:S01]  /*1b4d0*/  @!P0 IMAD.MOV R22, RZ, RZ, -R22 ;  /* 0x000000ffff168224 */ /* 0x000fe200078e0a16 */
[-C--:B------:R-:W-:Y:S01]  /*1b4e0*/  IADD3 R5, P0, PT, R25, R8.reuse, RZ ;  /* 0x0000000819057210 */ /* 0x080fe20007f1e0ff */
[----:B------:R-:W-:Y:S01]  /*1b4f0*/  @!P6 IMAD.MOV R21, RZ, RZ, -R21 ;  /* 0x000000ffff15e224 */ /* 0x000fe200078e0a15 */
[----:B------:R-:W-:-:S02]  /*1b500*/  IADD3 R2, P6, PT, R24, R8, RZ ;  /* 0x0000000818027210 */ /* 0x000fc40007fde0ff */
[-C--:B------:R-:W-:Y:S02]  /*1b510*/  LEA.HI.X.SX32 R66, R25, R7.reuse, 0x1, P0 ;  /* 0x0000000719427211 */ /* 0x080fe400000f0eff */
[----:B0-----:R-:W-:Y:S01]  /*1b520*/  LEA.HI.X.SX32 R4, R24, R7, 0x1, P6 ;  /* 0x0000000718047211 */ /* 0x001fe200030f0eff */
[----:B------:R-:W-:Y:S01]  /*1b530*/  STL [R1+0x18c], R5 ;  /* 0x00018c0501007387 */ /* 0x000fe20000100800 */
[----:B------:R-:W-:-:S03]  /*1b540*/  @!P5 IMAD.IADD R15, R15, 0x1, -R9 ;  /* 0x000000010f0fd824 */ /* 0x000fc600078e0a09 */
[----:B------:R-:W-:Y:S01]  /*1b550*/  STL [R1+0x194], R2 ;  /* 0x0001940201007387 */ /* 0x000fe20000100800 */
[----:B------:R-:W-:-:S03]  /*1b560*/  @!P4 IMAD.IADD R16, R16, 0x1, -R9 ;  /* 0x000000011010c824 */ /* 0x000fc600078e0a09 */
[----:B------:R-:W-:Y:S04]  /*1b570*/  STL [R1+0x188], R66 ;  /* 0x0001884201007387 */ /* 0x000fe80000100800 */
[----:B------:R0:W-:Y:S01]  /*1b580*/  STL [R1+0x190], R4 ;  /* 0x0001900401007387 */ /* 0x0001e20000100800 */
[----:B--2---:R-:W-:-:S03]  /*1b590*/  ISETP.GE.AND P4, PT, R68, RZ, PT ;  /* 0x000000ff4400720c */ /* 0x004fc60003f86270 */
[----:B------:R-:W2:Y:S01]  /*1b5a0*/  LDL R68, [R1+0xe48] ;  /* 0x000e480001447983 */ /* 0x000ea20000100800 */
[----:B---3--:R-:W-:-:S03]  /*1b5b0*/  ISETP.GE.AND P5, PT, R12, RZ, PT ;  /* 0x000000ff0c00720c */ /* 0x008fc60003fa6270 */
[----:B------:R-:W3:Y:S01]  /*1b5c0*/  LDL R12, [R1+0xe18] ;  /* 0x000e1800010c7983 */ /* 0x000ee20000100800 */
[----:B------:R-:W-:Y:S01]  /*1b5d0*/  PRMT R99, RZ, 0x7610, R99 ;  /* 0x00007610ff637816 */ /* 0x000fe20000000063 */
[----:B------:R-:W-:Y:S02]  /*1b5e0*/  @P2 IMAD.MOV.U32 R24, RZ, RZ, R5 ;  /* 0x000000ffff182224 */ /* 0x000fe400078e0005 */
[----:B------:R-:W-:Y:S01]  /*1b5f0*/  @P2 IMAD.MOV.U32 R25, RZ, RZ, R66 ;  /* 0x000000ffff192224 */ /* 0x000fe200078e0042 */
[----:B------:R-:W-:-:S04]  /*1b600*/  PRMT R98, RZ, 0x7610, R98 ;  /* 0x00007610ff627816 */ /* 0x000fc80000000062 */
[----:B------:R1:W3:Y:S01]  /*1b610*/  @P2 LDG.E.U8 R99, desc[UR22][R24.64] ;  /* 0x0000001618632981 */ /* 0x0002e2000c1e1100 */
[----:B------:R-:W-:Y:S02]  /*1b620*/  SEL R23, R11, R23, !P3 ;  /* 0x000000170b177207 */ /* 0x000fe40005800000 */
[----:B------:R-:W-:Y:S01]  /*1b630*/  ISETP.GT.U32.AND P0, PT, R9, R3, PT ;  /* 0x000000030900720c */ /* 0x000fe20003f04070 */
[----:B-1----:R-:W-:Y:S02]  /*1b640*/  @P2 IMAD.MOV.U32 R24, RZ, RZ, R2 ;  /* 0x000000ffff182224 */ /* 0x002fe400078e0002 */
[----:B------:R-:W-:-:S05]  /*1b650*/  @P2 IMAD.MOV.U32 R25, RZ, RZ, R4 ;  /* 0x000000ffff192224 */ /* 0x000fca00078e0004 */
[----:B------:R1:W3:Y:S02]  /*1b660*/  @P2 LDG.E.U8 R98, desc[UR22][R24.64] ;  /* 0x0000001618622981 */ /* 0x0002e4000c1e1100 */
[----:B-1----:R-:W-:Y:S01]  /*1b670*/  SEL R24, R11, R22, !P3 ;  /* 0x000000160b187207 */ /* 0x002fe20005800000 */
[----:B------:R-:W-:Y:S02]  /*1b680*/  IMAD.MOV.U32 R22, RZ, RZ, R16 ;  /* 0x000000ffff167224 */ /* 0x000fe400078e0010 */
[----:B------:R-:W-:Y:S01]  /*1b690*/  IMAD R25, R23, UR6, RZ ;  /* 0x0000000617197c24 */ /* 0x000fe2000f8e02ff */
[----:B------:R-:W-:Y:S01]  /*1b6a0*/  SEL R23, R11, R21, !P3 ;  /* 0x000000150b177207 */ /* 0x000fe20005800000 */
[----:B------:R-:W-:Y:S02]  /*1b6b0*/  IMAD.MOV.U32 R21, RZ, RZ, R15 ;  /* 0x000000ffff157224 */ /* 0x000fe400078e000f */
[----:B------:R-:W-:Y:S02]  /*1b6c0*/  IMAD R24, R24, UR6, RZ ;  /* 0x0000000618187c24 */ /* 0x000fe4000f8e02ff */
[----:B------:R-:W-:Y:S01]  /*1b6d0*/  @!P4 IMAD.MOV R22, RZ, RZ, -R22 ;  /* 0x000000ffff16c224 */ /* 0x000fe200078e0a16 */
[----:B0-----:R-:W-:Y:S01]  /*1b6e0*/  IADD3 R4, P4, PT, R25, R8, RZ ;  /* 0x0000000819047210 */ /* 0x001fe20007f9e0ff */
[----:B------:R-:W-:-:S02]  /*1b6f0*/  IMAD R23, R23, UR6, RZ ;  /* 0x0000000617177c24 */ /* 0x000fc4000f8e02ff */
[----:B------:R-:W-:Y:S01]  /*1b700*/  @!P5 IMAD.MOV R21, RZ, RZ, -R21 ;  /* 0x000000ffff15d224 */ /* 0x000fe200078e0a15 */
[CC--:B------:R-:W-:Y:S01]  /*1b710*/  IADD3 R15, P5, PT, R24.reuse, R8.reuse, RZ ;  /* 0x00000008180f7210 */ /* 0x0c0fe20007fbe0ff */
[----:B------:R-:W-:Y:S01]  /*1b720*/  @!P0 IMAD.IADD R3, R3, 0x1, -R9 ;  /* 0x0000000103038824 */ /* 0x000fe200078e0a09 */
[----:B------:R-:W-:Y:S02]  /*1b730*/  LEA.HI.X.SX32 R5, R25, R7, 0x1, P4 ;  /* 0x0000000719057211 */ /* 0x000fe400020f0eff */
[----:B----4-:R-:W-:Y:S02]  /*1b740*/  ISETP.GT.U32.AND P0, PT, R9, R67, PT ;  /* 0x000000430900720c */ /* 0x010fe40003f04070 */
[C---:B------:R-:W-:Y:S01]  /*1b750*/  IADD3 R2, P4, PT, R23.reuse, R8, RZ ;  /* 0x0000000817027210 */ /* 0x040fe20007f9e0ff */
[----:B------:R0:W-:Y:S01]  /*1b760*/  STL [R1+0x19c], R4 ;  /* 0x00019c0401007387 */ /* 0x0001e20000100800 */
[----:B------:R-:W-:Y:S01]  /*1b770*/  PRMT R97, RZ, 0x7610, R97 ;  /* 0x00007610ff617816 */ /* 0x000fe20000000061 */
[----:B------:R-:W-:Y:S01]  /*1b780*/  @P2 IMAD.MOV.U32 R25, RZ, RZ, R5 ;  /* 0x000000ffff192224 */ /* 0x000fe200078e0005 */
[-C--:B------:R-:W-:Y:S01]  /*1b790*/  LEA.HI.X.SX32 R16, R24, R7.reuse, 0x1, P5 ;  /* 0x0000000718107211 */ /* 0x080fe200028f0eff */
[----:B------:R-:W-:Y:S01]  /*1b7a0*/  @P2 IMAD.MOV.U32 R24, RZ, RZ, R4 ;  /* 0x000000ffff182224 */ /* 0x000fe200078e0004 */
[----:B------:R-:W-:Y:S04]  /*1b7b0*/  STL [R1+0x1a4], R15 ;  /* 0x0001a40f01007387 */ /* 0x000fe80000100800 */
[----:B------:R1:W-:Y:S01]  /*1b7c0*/  STL [R1+0x198], R5 ;  /* 0x0001980501007387 */ /* 0x0003e20000100800 */
[----:B0-----:R-:W-:-:S03]  /*1b7d0*/  LEA.HI.X.SX32 R4, R23, R7, 0x1, P4 ;  /* 0x0000000717047211 */ /* 0x001fc600020f0eff */
[----:B------:R-:W-:Y:S04]  /*1b7e0*/  STL [R1+0x1ac], R2 ;  /* 0x0001ac0201007387 */ /* 0x000fe80000100800 */
[----:B------:R0:W-:Y:S04]  /*1b7f0*/  STL [R1+0x1a0], R16 ;  /* 0x0001a01001007387 */ /* 0x0001e80000100800 */
[----:B------:R-:W4:Y:S04]  /*1b800*/  LDL.LU R66, [R1+0x1ec] ;  /* 0x0001ec0001427983 */ /* 0x000f280000300800 */
[----:B------:R0:W4:Y:S01]  /*1b810*/  @P2 LDG.E.U8 R97, desc[UR22][R24.64] ;  /* 0x0000001618612981 */ /* 0x000122000c1e1100 */
[----:B------:R-:W-:-:S03]  /*1b820*/  @!P0 IMAD.IADD R67, R67, 0x1, -R9 ;  /* 0x0000000143438824 */ /* 0x000fc600078e0a09 */
[----:B-1----:R-:W4:Y:S01]  /*1b830*/  LDL.LU R5, [R1+0x1e8] ;  /* 0x0001e80001057983 */ /* 0x002f220000300800 */
[----:B0-----:R-:W-:Y:S02]  /*1b840*/  @P2 IMAD.MOV.U32 R25, RZ, RZ, R16 ;  /* 0x000000ffff192224 */ /* 0x001fe400078e0010 */
[----:B------:R-:W-:Y:S01]  /*1b850*/  @P2 IMAD.MOV.U32 R24, RZ, RZ, R15 ;  /* 0x000000ffff182224 */ /* 0x000fe200078e000f */
[----:B------:R-:W4:Y:S04]  /*1b860*/  LDL.LU R16, [R1+0xf64] ;  /* 0x000f640001107983 */ /* 0x000f280000300800 */
[----:B------:R-:W4:Y:S01]  /*1b870*/  LDL.LU R15, [R1+0xf60] ;  /* 0x000f6000010f7983 */ /* 0x000f220000300800 */
[----:B--2---:R-:W-:-:S03]  /*1b880*/  ISETP.GE.AND P0, PT, R68, RZ, PT ;  /* 0x000000ff4400720c */ /* 0x004fc60003f06270 */
[----:B------:R0:W-:Y:S04]  /*1b890*/  STL [R1+0x1a8], R4 ;  /* 0x0001a80401007387 */ /* 0x0001e80000100800 */
[----:B------:R-:W2:Y:S01]  /*1b8a0*/  LDL R68, [R1+0xdec] ;  /* 0x000dec0001447983 */ /* 0x000ea20000100800 */
[----:B---3--:R-:W-:-:S03]  /*1b8b0*/  ISETP.GE.AND P4, PT, R12, RZ, PT ;  /* 0x000000ff0c00720c */ /* 0x008fc60003f86270 */
[----:B------:R-:W3:Y:S01]  /*1b8c0*/  LDL R12, [R1+0xdac] ;  /* 0x000dac00010c7983 */ /* 0x000ee20000100800 */
[----:B------:R-:W-:Y:S02]  /*1b8d0*/  ISETP.GT.U32.AND P6, PT, R9, R14, PT ;  /* 0x0000000e0900720c */ /* 0x000fe40003fc4070 */
[----:B------:R-:W-:Y:S02]  /*1b8e0*/  PRMT R96, RZ, 0x7610, R96 ;  /* 0x00007610ff607816 */ /* 0x000fe40000000060 */
[----:B------:R-:W-:-:S04]  /*1b8f0*/  PRMT R95, RZ, 0x7610, R95 ;  /* 0x00007610ff5f7816 */ /* 0x000fc8000000005f */
[----:B------:R1:W4:Y:S05]  /*1b900*/  @P2 LDG.E.U8 R96, desc[UR22][R24.64] ;  /* 0x0000001618602981 */ /* 0x00032a000c1e1100 */
[----:B------:R-:W-:Y:S01]  /*1b910*/  @!P6 IMAD.IADD R14, R14, 0x1, -R9 ;  /* 0x000000010e0ee824 */ /* 0x000fe200078e0a09 */
[----:B------:R-:W-:-:S04]  /*1b920*/  ISETP.GT.U32.AND P6, PT, R9, R13, PT ;  /* 0x0000000d0900720c */ /* 0x000fc80003fc4070 */
[----:B------:R-:W-:Y:S01]  /*1b930*/  ISETP.GT.U32.AND P5, PT, R9, R14, PT ;  /* 0x0000000e0900720c */ /* 0x000fe20003fa4070 */
[----:B-1----:R-:W-:Y:S02]  /*1b940*/  @P2 IMAD.MOV.U32 R24, RZ, RZ, R2 ;  /* 0x000000ffff182224 */ /* 0x002fe400078e0002 */
[----:B------:R-:W-:Y:S01]  /*1b950*/  @P2 IMAD.MOV.U32 R25, RZ, RZ, R4 ;  /* 0x000000ffff192224 */ /* 0x000fe200078e0004 */
[----:B------:R-:W-:-:S04]  /*1b960*/  SEL R23, R11, R21, !P3 ;  /* 0x000000150b177207 */ /* 0x000fc80005800000 */
[----:B------:R1:W4:Y:S01]  /*1b970*/  @P2 LDG.E.U8 R95, desc[UR22][R24.64] ;  /* 0x00000016185f2981 */ /* 0x000322000c1e1100 */
[----:B------:R-:W-:-:S04]  /*1b980*/  @!P6 IMAD.IADD R13, R13, 0x1, -R9 ;  /* 0x000000010d0de824 */ /* 0x000fc800078e0a09 */
[----:B------:R-:W-:Y:S01]  /*1b990*/  @!P5 IMAD.IADD R14, R14, 0x1, -R9 ;  /* 0x000000010e0ed824 */ /* 0x000fe200078e0a09 */
[----:B-1----:R-:W-:Y:S01]  /*1b9a0*/  SEL R24, R11, R22, !P3 ;  /* 0x000000160b187207 */ /* 0x002fe20005800000 */
[----:B------:R-:W-:Y:S01]  /*1b9b0*/  IMAD.MOV.U32 R22, RZ, RZ, R3 ;  /* 0x000000ffff167224 */ /* 0x000fe200078e0003 */
[----:B------:R-:W-:Y:S01]  /*1b9c0*/  ISETP.GT.U32.AND P5, PT, R9, R67, PT ;  /* 0x000000430900720c */ /* 0x000fe20003fa4070 */
[----:B------:R-:W-:Y:S02]  /*1b9d0*/  IMAD.MOV.U32 R21, RZ, RZ, R14 ;  /* 0x000000ffff157224 */ /* 0x000fe400078e000e */
[----:B------:R-:W-:Y:S01]  /*1b9e0*/  IMAD R24, R24, UR6, RZ ;  /* 0x0000000618187c24 */ /* 0x000fe2000f8e02ff */
[----:B------:R-:W4:Y:S01]  /*1b9f0*/  LDL.LU R14, [R1+0x1e0] ;  /* 0x0001e000010e7983 */ /* 0x000f220000300800 */
[----:B------:R-:W-:Y:S02]  /*1ba00*/  IMAD R23, R23, UR6, RZ ;  /* 0x0000000617177c24 */ /* 0x000fe4000f8e02ff */
[----:B------:R-:W-:Y:S01]  /*1ba10*/  @!P4 IMAD.MOV R22, RZ, RZ, -R22 ;  /* 0x000000ffff16c224 */ /* 0x000fe200078e0a16 */
[----:B------:R-:W-:Y:S01]  /*1ba20*/  ISETP.GT.U32.AND P4, PT, R9, R13, PT ;  /* 0x0000000d0900720c */ /* 0x000fe20003f84070 */
[----:B------:R-:W-:Y:S01]  /*1ba30*/  @!P0 IMAD.MOV R21, RZ, RZ, -R21 ;  /* 0x000000ffff158224 */ /* 0x000fe200078e0a15 */
[----:B0-----:R-:W-:-:S02]  /*1ba40*/  IADD3 R4, P6, PT, R24, R8, RZ ;  /* 0x0000000818047210 */ /* 0x001fc40007fde0ff */
[C---:B------:R-:W-:Y:S02]  /*1ba50*/  IADD3 R2, P0, PT, R23.reuse, R8, RZ ;  /* 0x0000000817027210 */ /* 0x040fe40007f1e0ff */
[-C--:B------:R-:W-:Y:S01]  /*1ba60*/  LEA.HI.X.SX32 R25, R24, R7.reuse, 0x1, P6 ;  /* 0x0000000718197211 */ /* 0x080fe200030f0eff */
[----:B------:R-:W-:Y:S01]  /*1ba70*/  @P2 IMAD.MOV.U32 R24, RZ, RZ, R4 ;  /* 0x000000ffff182224 */ /* 0x000fe200078e0004 */
[----:B------:R-:W-:Y:S02]  /*1ba80*/  PRMT R94, RZ, 0x7610, R94 ;  /* 0x00007610ff5e7816 */ /* 0x000fe4000000005e */
[----:B------:R-:W-:Y:S01]  /*1ba90*/  LEA.HI.X.SX32 R3, R23, R7, 0x1, P0 ;  /* 0x0000000717037211 */ /* 0x000fe200000f0eff */
[----:B------:R-:W-:Y:S01]  /*1baa0*/  STL [R1+0x1b4], R4 ;  /* 0x0001b40401007387 */ /* 0x000fe20000100800 */
[----:B------:R-:W-:-:S03]  /*1bab0*/  @!P5 IMAD.IADD R67, R67, 0x1, -R9 ;  /* 0x000000014343d824 */ /* 0x000fc600078e0a09 */
[----:B------:R-:W-:Y:S01]  /*1bac0*/  STL [R1+0x1bc], R2 ;  /* 0x0001bc0201007387 */ /* 0x000fe20000100800 */
[----:B------:R-:W-:-:S03]  /*1bad0*/  @!P4 IMAD.IADD R13, R13, 0x1, -R9 ;  /* 0x000000010d0dc824 */ /* 0x000fc600078e0a09 */
[----:B------:R0:W-:Y:S04]  /*1bae0*/  STL [R1+0x1b0], R25 ;  /* 0x0001b01901007387 */ /* 0x0001e80000100800 */
[----:B------:R1:W-:Y:S04]  /*1baf0*/  STL [R1+0x1b8], R3 ;  /* 0x0001b80301007387 */ /* 0x0003e80000100800 */
[----:B------:R0:W4:Y:S02]  /*1bb00*/  @P2 LDG.E.U8 R94, desc[UR22][R24.64] ;  /* 0x00000016185e2981 */ /* 0x000124000c1e1100 */
[----:B0-----:R-:W-:Y:S01]  /*1bb10*/  @P2 IMAD.MOV.U32 R25, RZ, RZ, R3 ;  /* 0x000000ffff192224 */ /* 0x001fe200078e0003 */
[----:B--2---:R-:W-:-:S02]  /*1bb20*/  ISETP.GE.AND P4, PT, R68, RZ, PT ;  /* 0x000000ff4400720c */ /* 0x004fc40003f86270 */
[----:B---3--:R-:W-:Y:S02]  /*1bb30*/  ISETP.GE.AND P5, PT, R12, RZ, PT ;  /* 0x000000ff0c00720c */ /* 0x008fe40003fa6270 */
[----:B------:R-:W2:Y:S04]  /*1bb40*/  LDL R12, [R1+0xf20] ;  /* 0x000f2000010c7983 */ /* 0x000ea80000100800 */
[----:B------:R-:W3:Y:S04]  /*1bb50*/  LDL.LU R68, [R1+0x1f0] ;  /* 0x0001f00001447983 */ /* 0x000ee80000300800 */
[----:B-1----:R-:W3:Y:S01]  /*1bb60*/  LDL R3, [R1+0xe14] ;  /* 0x000e140001037983 */ /* 0x002ee20000100800 */
[----:B------:R-:W-:Y:S01]  /*1bb70*/  PRMT R93, RZ, 0x7610, R93 ;  /* 0x00007610ff5d7816 */ /* 0x000fe2000000005d */
[----:B------:R-:W-:Y:S01]  /*1bb80*/  @P2 IMAD.MOV.U32 R24, RZ, RZ, R2 ;  /* 0x000000ffff182224 */ /* 0x000fe200078e0002 */
[----:B----4-:R-:W-:-:S02]  /*1bb90*/  ISETP.GT.U32.AND P0, PT, R9, R66, PT ;  /* 0x000000420900720c */ /* 0x010fc40003f04070 */
[----:B------:R-:W-:Y:S02]  /*1bba0*/  ISETP.GT.U32.AND P6, PT, R9, R5, PT ;  /* 0x000000050900720c */ /* 0x000fe40003fc4070 */
[----:B------:R0:W4:Y:S01]  /*1bbb0*/  @P2 LDG.E.U8 R93, desc[UR22][R24.64] ;  /* 0x00000016185d2981 */ /* 0x000122000c1e1100 */
[C---:B------:R-:W-:Y:S02]  /*1bbc0*/  SEL R23, R11.reuse, R21, !P3 ;  /* 0x000000150b177207 */ /* 0x040fe40005800000 */
[----:B0-----:R-:W-:Y:S01]  /*1bbd0*/  SEL R24, R11, R22, !P3 ;  /* 0x000000160b187207 */ /* 0x001fe20005800000 */
[----:B------:R-:W-:-:S04]  /*1bbe0*/  IMAD.MOV.U32 R22, RZ, RZ, R67 ;  /* 0x000000ffff167224 */ /* 0x000fc800078e0043 */
[----:B------:R-:W-:Y:S02]  /*1bbf0*/  IMAD R24, R24, UR6, RZ ;  /* 0x0000000618187c24 */ /* 0x000fe4000f8e02ff */
[----:B------:R-:W-:Y:S02]  /*1bc00*/  @!P0 IMAD.IADD R66, R66, 0x1, -R9 ;  /* 0x0000000142428824 */ /* 0x000fe400078e0a09 */
[----:B------:R-:W-:Y:S02]  /*1bc10*/  IMAD.MOV.U32 R21, RZ, RZ, R13 ;  /* 0x000000ffff157224 */ /* 0x000fe400078e000d */
[----:B------:R-:W-:Y:S02]  /*1bc20*/  IMAD R23, R23, UR6, RZ ;  /* 0x0000000617177c24 */ /* 0x000fe4000f8e02ff */
[----:B------:R-:W-:Y:S01]  /*1bc30*/  @!P5 IMAD.MOV R22, RZ, RZ, -R22 ;  /* 0x000000ffff16d224 */ /* 0x000fe200078e0a16 */
[----:B------:R-:W-:Y:S01]  /*1bc40*/  IADD3 R13, P5, PT, R24, R8, RZ ;  /* 0x00000008180d7210 */ /* 0x000fe20007fbe0ff */
[----:B------:R-:W-:Y:S01]  /*1bc50*/  @!P6 IMAD.IADD R5, R5, 0x1, -R9 ;  /* 0x000000010505e824 */ /* 0x000fe200078e0a09 */
[----:B------:R-:W-:Y:S01]  /*1bc60*/  ISETP.GT.U32.AND P0, PT, R9, R66, PT ;  /* 0x000000420900720c */ /* 0x000fe20003f04070 */
[----:B------:R-:W-:Y:S01]  /*1bc70*/  @!P4 IMAD.MOV R21, RZ, RZ, -R21 ;  /* 0x000000ffff15c224 */ /* 0x000fe200078e0a15 */
[----:B------:R-:W-:-:S02]  /*1bc80*/  IADD3 R2, P6, PT, R23, R8, RZ ;  /* 0x0000000817027210 */ /* 0x000fc40007fde0ff */
[-C--:B------:R-:W-:Y:S02]  /*1bc90*/  LEA.HI.X.SX32 R25, R24, R7.reuse, 0x1, P5 ;  /* 0x0000000718197211 */ /* 0x080fe400028f0eff */
[----:B------:R-:W-:Y:S02]  /*1bca0*/  ISETP.GT.U32.AND P5, PT, R9, R14, PT ;  /* 0x0000000e0900720c */ /* 0x000fe40003fa4070 */
[----:B------:R-:W-:Y:S01]  /*1bcb0*/  SEL R24, R11, R22, !P3 ;  /* 0x000000160b187207 */ /* 0x000fe20005800000 */
[----:B------:R-:W-:Y:S01]  /*1bcc0*/  @P2 IMAD.MOV.U32 R22, RZ, RZ, R13 ;  /* 0x000000ffff162224 */ /* 0x000fe200078e000d */
[----:B------:R-:W-:Y:S02]  /*1bcd0*/  PRMT R92, RZ, 0x7610, R92 ;  /* 0x00007610ff5c7816 */ /* 0x000fe4000000005c */
[----:B------:R-:W-:Y:S01]  /*1bce0*/  LEA.HI.X.SX32 R4, R23, R7, 0x1, P6 ;  /* 0x0000000717047211 */ /* 0x000fe200030f0eff */
[----:B------:R-:W-:Y:S01]  /*1bcf0*/  @P2 IMAD.MOV.U32 R23, RZ, RZ, R25 ;  /* 0x000000ffff172224 */ /* 0x000fe200078e0019 */
[----:B------:R-:W-:Y:S01]  /*1bd00*/  SEL R21, R11, R21, !P3 ;  /* 0x000000150b157207 */ /* 0x000fe20005800000 */
[----:B------:R-:W-:Y:S01]  /*1bd10*/  IMAD R24, R24, UR6, RZ ;  /* 0x0000000618187c24 */ /* 0x000fe2000f8e02ff */
[----:B------:R-:W-:Y:S01]  /*1bd20*/  STL [R1+0x1c4], R13 ;  /* 0x0001c40d01007387 */ /* 0x000fe20000100800 */
[----:B------:R-:W-:Y:S01]  /*1bd30*/  PRMT R91, RZ, 0x7610, R91 ;  /* 0x00007610ff5b7816 */ /* 0x000fe2000000005b */
[----:B------:R-:W-:-:S02]  /*1bd40*/  @!P0 IMAD.IADD R66, R66, 0x1, -R9 ;  /* 0x0000000142428824 */ /* 0x000fc400078e0a09 */
[----:B------:R0:W-:Y:S01]  /*1bd50*/  STL [R1+0x1cc], R2 ;  /* 0x0001cc0201007387 */ /* 0x0001e20000100800 */
[----:B------:R-:W-:-:S03]  /*1bd60*/  IMAD R21, R21, UR6, RZ ;  /* 0x0000000615157c24 */ /* 0x000fc6000f8e02ff */
[----:B------:R1:W4:Y:S04]  /*1bd70*/  @P2 LDG.E.U8 R92, desc[UR22][R22.64] ;  /* 0x00000016165c2981 */ /* 0x000328000c1e1100 */
[----:B------:R-:W-:Y:S01]  /*1bd80*/  STL [R1+0x1c0], R25 ;  /* 0x0001c01901007387 */ /* 0x000fe20000100800 */
[----:B------:R-:W-:-:S03]  /*1bd90*/  @!P5 IMAD.IADD R14, R14, 0x1, -R9 ;  /* 0x000000010e0ed824 */ /* 0x000fc600078e0a09 */
[----:B------:R0:W-:Y:S01]  /*1bda0*/  STL [R1+0x1c8], R4 ;  /* 0x0001c80401007387 */ /* 0x0001e20000100800 */
[----:B-1----:R-:W-:Y:S02]  /*1bdb0*/  @P2 IMAD.MOV.U32 R22, RZ, RZ, R2 ;  /* 0x000000ffff162224 */ /* 0x002fe400078e0002 */
[----:B------:R-:W-:Y:S01]  /*1bdc0*/  @P2 IMAD.MOV.U32 R23, RZ, RZ, R4 ;  /* 0x000000ffff172224 */ /* 0x000fe200078e0004 */
[-C--:B0-----:R-:W-:Y:S01]  /*1bdd0*/  IADD3 R2, P5, PT, R21, R8.reuse, RZ ;  /* 0x0000000815027210 */ /* 0x081fe20007fbe0ff */
[----:B------:R-:W4:Y:S01]  /*1bde0*/  LDL R67, [R1+0xef8] ;  /* 0x000ef80001437983 */ /* 0x000f220000100800 */
[----:B------:R-:W-:-:S03]  /*1bdf0*/  IADD3 R4, P0, PT, R24, R8, RZ ;  /* 0x0000000818047210 */ /* 0x000fc60007f1e0ff */
[----:B------:R0:W4:Y:S04]  /*1be00*/  @P2 LDG.E.U8 R91, desc[UR22][R22.64] ;  /* 0x00000016165b2981 */ /* 0x000128000c1e1100 */
[----:B------:R-:W4:Y:S01]  /*1be10*/  LDL.LU R13, [R1+0x204] ;  /* 0x00020400010d7983 */ /* 0x000f220000300800 */
[----:B------:R-:W-:Y:S02]  /*1be20*/  PRMT R90, RZ, 0x7610, R90 ;  /* 0x00007610ff5a7816 */ /* 0x000fe4000000005a */
[----:B0-----:R-:W-:Y:S01]  /*1be30*/  LEA.HI.X.SX32 R22, R24, R7, 0x1, P0 ;  /* 0x0000000718167211 */ /* 0x001fe200000f0eff */
[----:B------:R-:W-:Y:S01]  /*1be40*/  @P2 IMAD.MOV.U32 R24, RZ, RZ, R2 ;  /* 0x000000ffff182224 */ /* 0x000fe200078e0002 */
[----:B------:R-:W-:-:S03]  /*1be50*/  PRMT R89, RZ, 0x7610, R89 ;  /* 0x00007610ff597816 */ /* 0x000fc60000000059 */
[----:B------:R-:W-:Y:S01]  /*1be60*/  @P2 IMAD.MOV.U32 R23, RZ, RZ, R22 ;  /* 0x000000ffff172224 */ /* 0x000fe200078e0016 */
[----:B------:R-:W-:-:S13]  /*1be70*/  ISETP.GT.U32.AND P4, PT, R9, R5, PT ;  /* 0x000000050900720c */ /* 0x000fda0003f84070 */
[----:B------:R-:W-:Y:S01]  /*1be80*/  @!P4 IMAD.IADD R5, R5, 0x1, -R9 ;  /* 0x000000010505c824 */ /* 0x000fe200078e0a09 */
[----:B--2---:R-:W-:Y:S02]  /*1be90*/  ISETP.GE.AND P6, PT, R12, RZ, PT ;  /* 0x000000ff0c00720c */ /* 0x004fe40003fc6270 */
[----:B------:R-:W2:Y:S04]  /*1bea0*/  LDL.LU R12, [R1+0x200] ;  /* 0x00020000010c7983 */ /* 0x000ea80000300800 */
[----:B------:R-:W-:Y:S01]  /*1beb0*/  STL [R1+0x1d4], R4 ;  /* 0x0001d40401007387 */ /* 0x000fe20000100800 */
[----:B---3--:R-:W-:Y:S02]  /*1bec0*/  ISETP.GE.AND P0, PT, R3, RZ, PT ;  /* 0x000000ff0300720c */ /* 0x008fe40003f06270 */
[----:B------:R-:W-:Y:S01]  /*1bed0*/  LEA.HI.X.SX32 R3, R21, R7, 0x1, P5 ;  /* 0x0000000715037211 */ /* 0x000fe200028f0eff */
[----:B------:R-:W-:Y:S04]  /*1bee0*/  STL [R1+0x1dc], R2 ;  /* 0x0001dc0201007387 */ /* 0x000fe80000100800 */
[----:B------:R0:W-:Y:S01]  /*1bef0*/  STL [R1+0x1d0], R22 ;  /* 0x0001d01601007387 */ /* 0x0001e20000100800 */
[----:B------:R-:W-:-:S03]  /*1bf00*/  @P2 IMAD.MOV.U32 R25, RZ, RZ, R3 ;  /* 0x000000ffff192224 */ /* 0x000fc600078e0003 */
[----:B------:R1:W-:Y:S04]  /*1bf10*/  STL [R1+0x1d8], R3 ;  /* 0x0001d80301007387 */ /* 0x0003e80000100800 */
[----:B------:R-:W3:Y:S01]  /*1bf20*/  @P2 LDG.E.U8 R89, desc[UR22][R24.64] ;  /* 0x0000001618592981 */ /* 0x000ee2000c1e1100 */
[----:B0-----:R-:W-:-:S05]  /*1bf30*/  @P2 IMAD.MOV.U32 R22, RZ, RZ, R4 ;  /* 0x000000ffff162224 */ /* 0x001fca00078e0004 */
[----:B------:R0:W2:Y:S02]  /*1bf40*/  @P2 LDG.E.U8 R90, desc[UR22][R22.64] ;  /* 0x00000016165a2981 */ /* 0x0000a4000c1e1100 */
[----:B0-----:R-:W-:Y:S02]  /*1bf50*/  IMAD.MOV.U32 R22, RZ, RZ, R66 ;  /* 0x000000ffff167224 */ /* 0x001fe400078e0042 */
[----:B------:R-:W2:Y:S04]  /*1bf60*/  LDL R66, [R1+0xf1c] ;  /* 0x000f1c0001427983 */ /* 0x000ea80000100800 */
[----:B------:R-:W2:Y:S01]  /*1bf70*/  LDL.LU R25, [R1+0x1f8] ;  /* 0x0001f80001197983 */ /* 0x000ea20000300800 */
[----:B------:R-:W-:Y:S01]  /*1bf80*/  ISETP.GT.U32.AND P5, PT, R9, R14, PT ;  /* 0x0000000e0900720c */ /* 0x000fe20003fa4070 */
[----:B------:R-:W-:-:S02]  /*1bf90*/  IMAD.MOV.U32 R21, RZ, RZ, R5 ;  /* 0x000000ffff157224 */ /* 0x000fc400078e0005 */
[----:B------:R-:W3:Y:S01]  /*1bfa0*/  LDL R5, [R1+0xe80] ;  /* 0x000e800001057983 */ /* 0x000ee20000100800 */
[----:B------:R-:W-:Y:S02]  /*1bfb0*/  @!P6 IMAD.MOV R22, RZ, RZ, -R22 ;  /* 0x000000ffff16e224 */ /* 0x000fe400078e0a16 */
[----:B------:R-:W-:Y:S01]  /*1bfc0*/  @!P0 IMAD.MOV R21, RZ, RZ, -R21 ;  /* 0x000000ffff158224 */ /* 0x000fe200078e0a15 */
[----:B------:R-:W3:Y:S02]  /*1bfd0*/  LDL.LU R4, [R1+0x220] ;  /* 0x0002200001047983 */ /* 0x000ee40000300800 */
[----:B------:R-:W-:-:S04]  /*1bfe0*/  SEL R23, R11, R22, !P3 ;  /* 0x000000160b177207 */ /* 0x000fc80005800000 */
[----:B------:R-:W-:Y:S01]  /*1bff0*/  @!P5 IMAD.IADD R14, R14, 0x1, -R9 ;  /* 0x000000010e0ed824 */ /* 0x000fe200078e0a09 */
[----:B------:R-:W-:-:S03]  /*1c000*/  SEL R22, R11, R21, !P3 ;  /* 0x000000150b167207 */ /* 0x000fc60005800000 */
[----:B------:R-:W-:Y:S02]  /*1c010*/  IMAD.MOV.U32 R21, RZ, RZ, R14 ;  /* 0x000000ffff157224 */ /* 0x000fe400078e000e */
[----:B------:R-:W3:Y:S01]  /*1c020*/  LDL R14, [R1+0xed4] ;  /* 0x000ed400010e7983 */ /* 0x000ee20000100800 */
[----:B------:R-:W-:-:S13]  /*1c030*/  ISETP.GT.U32.AND P4, PT, R9, R68, PT ;  /* 0x000000440900720c */ /* 0x000fda0003f84070 */
[----:B------:R-:W-:Y:S01]  /*1c040*/  @!P4 IMAD.IADD R68, R68, 0x1, -R9 ;  /* 0x000000014444c824 */ /* 0x000fe200078e0a09 */
[----:B----4-:R-:W-:-:S04]  /*1c050*/  ISETP.GE.AND P0, PT, R67, RZ, PT ;  /* 0x000000ff4300720c */ /* 0x010fc80003f06270 */
[----:B------:R-:W-:Y:S01]  /*1c060*/  ISETP.GT.U32.AND P6, PT, R9, R68, PT ;  /* 0x000000440900720c */ /* 0x000fe20003fc4070 */
[----:B------:R-:W-:Y:S02]  /*1c070*/  IMAD R23, R23, UR6, RZ ;  /* 0x0000000617177c24 */ /* 0x000fe4000f8e02ff */
[----:B------:R-:W-:Y:S01]  /*1c080*/  IMAD R22, R22, UR6, RZ ;  /* 0x0000000616167c24 */ /* 0x000fe2000f8e02ff */
[----:B------:R-:W-:-:S05]  /*1c090*/  PRMT R88, RZ, 0x7610, R88 ;  /* 0x00007610ff587816 */ /* 0x000fca0000000058 */
[----:B------:R-:W-:-:S04]  /*1c0a0*/  @!P0 IMAD.MOV R21, RZ, RZ, -R21 ;  /* 0x000000ffff158224 */ /* 0x000fc800078e0a15 */
[----:B------:R-:W-:Y:S01]  /*1c0b0*/  @!P6 IMAD.IADD R68, R68, 0x1, -R9 ;  /* 0x000000014444e824 */ /* 0x000fe200078e0a09 */
[CC--:B------:R-:W-:Y:S02]  /*1c0c0*/  IADD3 R24, P6, PT, R23.reuse, R8.reuse, RZ ;  /* 0x0000000817187210 */ /* 0x0c0fe40007fde0ff */
[C---:B------:R-:W-:Y:S02]  /*1c0d0*/  IADD3 R2, P0, PT, R22.reuse, R8, RZ ;  /* 0x0000000816027210 */ /* 0x040fe40007f1e0ff */
[-C--:B------:R-:W-:Y:S02]  /*1c0e0*/  LEA.HI.X.SX32 R67, R23, R7.reuse, 0x1, P6 ;  /* 0x0000000717437211 */ /* 0x080fe400030f0eff */
[----:B-1----:R-:W-:Y:S01]  /*1c0f0*/  LEA.HI.X.SX32 R3, R22, R7, 0x1, P0 ;  /* 0x0000000716037211 */ /* 0x002fe200000f0eff */
[----:B------:R-:W-:Y:S01]  /*1c100*/  @P2 IMAD.MOV.U32 R22, RZ, RZ, R24 ;  /* 0x000000ffff162224 */ /* 0x000fe200078e0018 */
[----:B------:R-:W-:Y:S01]  /*1c110*/  ISETP.GT.U32.AND P5, PT, R9, R13, PT ;  /* 0x0000000d0900720c */ /* 0x000fe20003fa4070 */
[----:B------:R-:W-:Y:S01]  /*1c120*/  @P2 IMAD.MOV.U32 R23, RZ, RZ, R67 ;  /* 0x000000ffff172224 */ /* 0x000fe200078e0043 */
[----:B------:R-:W-:Y:S01]  /*1c130*/  STL [R1+0x1e4], R24 ;  /* 0x0001e41801007387 */ /* 0x000fe20000100800 */
[----:B------:R-:W-:-:S03]  /*1c140*/  PRMT R87, RZ, 0x7610, R87 ;  /* 0x00007610ff577816 */ /* 0x000fc60000000057 */
[----:B------:R-:W-:Y:S01]  /*1c150*/  STL [R1+0x1ec], R2 ;  /* 0x0001ec0201007387 */ /* 0x000fe20000100800 */
[----:B------:R-:W-:-:S03]  /*1c160*/  SEL R21, R11, R21, !P3 ;  /* 0x000000150b157207 */ /* 0x000fc60005800000 */
[----:B------:R0:W4:Y:S04]  /*1c170*/  @P2 LDG.E.U8 R88, desc[UR22][R22.64] ;  /* 0x0000001616582981 */ /* 0x000128000c1e1100 */
[----:B------:R1:W-:Y:S01]  /*1c180*/  STL [R1+0x1e0], R67 ;  /* 0x0001e04301007387 */ /* 0x0003e20000100800 */
[----:B0-----:R-:W-:Y:S02]  /*1c190*/  @P2 IMAD.MOV.U32 R22, RZ, RZ, R2 ;  /* 0x000000ffff162224 */ /* 0x001fe400078e0002 */
[----:B------:R-:W-:Y:S02]  /*1c1a0*/  @P2 IMAD.MOV.U32 R23, RZ, RZ, R3 ;  /* 0x000000ffff172224 */ /* 0x000fe400078e0003 */
[----:B------:R-:W-:-:S03]  /*1c1b0*/  @!P5 IMAD.IADD R13, R13, 0x1, -R9 ;  /* 0x000000010d0dd824 */ /* 0x000fc600078e0a09 */
[----:B------:R0:W4:Y:S02]  /*1c1c0*/  @P2 LDG.E.U8 R87, desc[UR22][R22.64] ;  /* 0x0000001616572981 */ /* 0x000124000c1e1100 */
[----:B0-----:R-:W-:Y:S02]  /*1c1d0*/  IMAD R22, R21, UR6, RZ ;  /* 0x0000000615167c24 */ /* 0x001fe4000f8e02ff */
[----:B------:R-:W-:Y:S01]  /*1c1e0*/  IMAD.MOV.U32 R21, RZ, RZ, R68 ;  /* 0x000000ffff157224 */ /* 0x000fe200078e0044 */
[----:B------:R-:W-:Y:S02]  /*1c1f0*/  PRMT R86, RZ, 0x7610, R86 ;  /* 0x00007610ff567816 */ /* 0x000fe40000000056 */
[----:B--2---:R-:W-:Y:S02]  /*1c200*/  ISETP.GT.U32.AND P4, PT, R9, R25, PT ;  /* 0x000000190900720c */ /* 0x004fe40003f84070 */
[----:B------:R-:W-:Y:S02]  /*1c210*/  ISETP.GE.AND P0, PT, R66, RZ, PT ;  /* 0x000000ff4200720c */ /* 0x000fe40003f06270 */
[----:B------:R-:W2:Y:S09]  /*1c220*/  LDL.LU R66, [R1+0x21c] ;  /* 0x00021c0001427983 */ /* 0x000eb20000300800 */
[----:B------:R-:W-:Y:S01]  /*1c230*/  @!P4 IMAD.IADD R25, R25, 0x1, -R9 ;  /* 0x000000011919c824 */ /* 0x000fe200078e0a09 */
[----:B------:R-:W-:-:S04]  /*1c240*/  ISETP.GT.U32.AND P4, PT, R9, R12, PT ;  /* 0x0000000c0900720c */ /* 0x000fc80003f84070 */
[----:B------:R-:W-:Y:S01]  /*1c250*/  ISETP.GT.U32.AND P6, PT, R9, R25, PT ;  /* 0x000000190900720c */ /* 0x000fe20003fc4070 */
[----:B------:R0:W-:Y:S04]  /*1c260*/  STL [R1+0x1e8], R3 ;  /* 0x0001e80301007387 */ /* 0x0001e80000100800 */
[----:B-1----:R-:W4:Y:S01]  /*1c270*/  LDL R67, [R1+0xe34] ;  /* 0x000e340001437983 */ /* 0x002f220000100800 */
[----:B---3--:R-:W-:Y:S01]  /*1c280*/  ISETP.GE.AND P5, PT, R5, RZ, PT ;  /* 0x000000ff0500720c */ /* 0x008fe20003fa6270 */
[----:B------:R-:W-:Y:S02]  /*1c290*/  @!P0 IMAD.MOV R21, RZ, RZ, -R21 ;  /* 0x000000ffff158224 */ /* 0x000fe400078e0a15 */
[--C-:B------:R-:W-:Y:S01]  /*1c2a0*/  @!P4 IMAD.IADD R12, R12, 0x1, -R9.reuse ;  /* 0x000000010c0cc824 */ /* 0x100fe200078e0a09 */
[----:B------:R-:W3:Y:S03]  /*1c2b0*/  LDL.LU R5, [R1+0x218] ;  /* 0x0002180001057983 */ /* 0x000ee60000300800 */
[----:B------:R-:W-:Y:S01]  /*1c2c0*/  @!P6 IMAD.IADD R25, R25, 0x1, -R9 ;  /* 0x000000011919e824 */ /* 0x000fe200078e0a09 */
[----:B------:R-:W-:Y:S01]  /*1c2d0*/  ISETP.GT.U32.AND P6, PT, R9, R13, PT ;  /* 0x0000000d0900720c */ /* 0x000fe20003fc4070 */
[----:B------:R-:W3:Y:S01]  /*1c2e0*/  LDL.LU R68, [R1+0x22c] ;  /* 0x00022c0001447983 */ /* 0x000ee20000300800 */
[----:B------:R-:W-:-:S02]  /*1c2f0*/  IADD3 R2, P4, PT, R22, R8, RZ ;  /* 0x0000000816027210 */ /* 0x000fc40007f9e0ff */
[----:B------:R-:W-:Y:S01]  /*1c300*/  SEL R24, R11, R21, !P3 ;  /* 0x000000150b187207 */ /* 0x000fe20005800000 */
[----:B------:R-:W-:Y:S01]  /*1c310*/  IMAD.MOV.U32 R21, RZ, RZ, R25 ;  /* 0x000000ffff157224 */ /* 0x000fe200078e0019 */
[----:B0-----:R-:W-:-:S03]  /*1c320*/  LEA.HI.X.SX32 R3, R22, R7, 0x1, P4 ;  /* 0x0000000716037211 */ /* 0x001fc600020f0eff */
[----:B------:R-:W-:Y:S01]  /*1c330*/  IMAD R24, R24, UR6, RZ ;  /* 0x0000000618187c24 */ /* 0x000fe2000f8e02ff */
[----:B------:R0:W-:Y:S01]  /*1c340*/  STL [R1+0x1f4], R2 ;  /* 0x0001f40201007387 */ /* 0x0001e20000100800 */
[----:B------:R-:W-:Y:S01]  /*1c350*/  @!P5 IMAD.MOV R21, RZ, RZ, -R21 ;  /* 0x000000ffff15d224 */ /* 0x000fe200078e0a15 */
[----:B------:R-:W-:Y:S01]  /*1c360*/  ISETP.GE.AND P5, PT, R14, RZ, PT ;  /* 0x000000ff0e00720c */ /* 0x000fe20003fa6270 */
[----:B------:R-:W-:Y:S01]  /*1c370*/  @P2 IMAD.MOV.U32 R22, RZ, RZ, R2 ;  /* 0x000000ffff162224 */ /* 0x000fe200078e0002 */
[----:B------:R1:W-:Y:S01]  /*1c380*/  STL [R1+0x1f0], R3 ;  /* 0x0001f00301007387 */ /* 0x0003e20000100800 */
[----:B------:R-:W-:-:S03]  /*1c390*/  @!P6 IMAD.IADD R13, R13, 0x1, -R9 ;  /* 0x000000010d0de824 */ /* 0x000fc600078e0a09 */
[----:B------:R-:W3:Y:S01]  /*1c3a0*/  LDL R14, [R1+0xeac] ;  /* 0x000eac00010e7983 */ /* 0x000ee20000100800 */
[----:B0-----:R-:W-:Y:S01]  /*1c3b0*/  IADD3 R2, P6, PT, R24, R8, RZ ;  /* 0x0000000818027210 */ /* 0x001fe20007fde0ff */
[----:B------:R-:W-:-:S03]  /*1c3c0*/  @P2 IMAD.MOV.U32 R23, RZ, RZ, R3 ;  /* 0x000000ffff172224 */ /* 0x000fc600078e0003 */
[----:B-1----:R-:W-:Y:S01]  /*1c3d0*/  LEA.HI.X.SX32 R3, R24, R7, 0x1, P6 ;  /* 0x0000000718037211 */ /* 0x002fe200030f0eff */
[----:B------:R0:W-:Y:S04]  /*1c3e0*/  STL [R1+0x1fc], R2 ;  /* 0x0001fc0201007387 */ /* 0x0001e80000100800 */
[----:B------:R1:W3:Y:S04]  /*1c3f0*/  @P2 LDG.E.U8 R86, desc[UR22][R22.64] ;  /* 0x0000001616562981 */ /* 0x0002e8000c1e1100 */
[----:B------:R0:W-:Y:S01]  /*1c400*/  STL [R1+0x1f8], R3 ;  /* 0x0001f80301007387 */ /* 0x0001e20000100800 */
[----:B-1----:R-:W-:-:S03]  /*1c410*/  IMAD.MOV.U32 R22, RZ, RZ, R13 ;  /* 0x000000ffff167224 */ /* 0x002fc600078e000d */
[----:B------:R-:W3:Y:S01]  /*1c420*/  LDL R13, [R1+0xe10] ;  /* 0x000e1000010d7983 */ /* 0x000ee20000100800 */
[C---:B------:R-:W-:Y:S02]  /*1c430*/  ISETP.GT.U32.AND P0, PT, R9.reuse, R4, PT ;  /* 0x000000040900720c */ /* 0x040fe40003f04070 */
[----:B------:R-:W-:Y:S02]  /*1c440*/  ISETP.GT.U32.AND P4, PT, R9, R12, PT ;  /* 0x0000000c0900720c */ /* 0x000fe40003f84070 */
[----:B------:R-:W-:-:S09]  /*1c450*/  SEL R21, R11, R21, !P3 ;  /* 0x000000150b157207 */ /* 0x000fd20005800000 */
[--C-:B------:R-:W-:Y:S02]  /*1c460*/  @!P0 IMAD.IADD R4, R4, 0x1, -R9.reuse ;  /* 0x0000000104048824 */ /* 0x100fe400078e0a09 */
[----:B------:R-:W-:Y:S02]  /*1c470*/  @!P4 IMAD.IADD R12, R12, 0x1, -R9 ;  /* 0x000000010c0cc824 */ /* 0x000fe400078e0a09 */
[----:B------:R-:W-:Y:S02]  /*1c480*/  IMAD R23, R21, UR6, RZ ;  /* 0x0000000615177c24 */ /* 0x000fe4000f8e02ff */
[----:B------:R-:W-:Y:S01]  /*1c490*/  @!P5 IMAD.MOV R22, RZ, RZ, -R22 ;  /* 0x000000ffff16d224 */ /* 0x000fe200078e0a16 */
[----:B------:R-:W-:Y:S01]  /*1c4a0*/  ISETP.GT.U32.AND P5, PT, R9, R4, PT ;  /* 0x000000040900720c */ /* 0x000fe20003fa4070 */
[----:B------:R-:W-:Y:S01]  /*1c4b0*/  IMAD.MOV.U32 R21, RZ, RZ, R12 ;  /* 0x000000ffff157224 */ /* 0x000fe200078e000c */
[----:B------:R-:W-:Y:S01]  /*1c4c0*/  PRMT R85, RZ, 0x7610, R85 ;  /* 0x00007610ff557816 */ /* 0x000fe20000000055 */
[----:B------:R-:W-:Y:S01]  /*1c4d0*/  @P2 IMAD.MOV.U32 R24, RZ, RZ, R2 ;  /* 0x000000ffff182224 */ /* 0x000fe200078e0002 */
[----:B0-----:R-:W-:Y:S01]  /*1c4e0*/  IADD3 R2, P6, PT, R23, R8, RZ ;  /* 0x0000000817027210 */ /* 0x001fe20007fde0ff */
[----:B------:R-:W-:-:S03]  /*1c4f0*/  @P2 IMAD.MOV.U32 R25, RZ, RZ, R3 ;  /* 0x000000ffff192224 */ /* 0x000fc600078e0003 */
[----:B------:R-:W-:Y:S02]  /*1c500*/  LEA.HI.X.SX32 R3, R23, R7, 0x1, P6 ;  /* 0x0000000717037211 */ /* 0x000fe400030f0eff */
[----:B------:R0:W3:Y:S01]  /*1c510*/  @P2 LDG.E.U8 R85, desc[UR22][R24.64] ;  /* 0x0000001618552981 */ /* 0x0000e2000c1e1100 */
[----:B------:R-:W-:Y:S02]  /*1c520*/  PRMT R84, RZ, 0x7610, R84 ;  /* 0x00007610ff547816 */ /* 0x000fe40000000054 */
[----:B------:R-:W-:Y:S02]  /*1c530*/  @P2 IMAD.MOV.U32 R23, RZ, RZ, R3 ;  /* 0x000000ffff172224 */ /* 0x000fe400078e0003 */
[----:B------:R-:W-:Y:S01]  /*1c540*/  @!P5 IMAD.IADD R4, R4, 0x1, -R9 ;  /* 0x000000010404d824 */ /* 0x000fe200078e0a09 */
[----:B0-----:R-:W-:Y:S01]  /*1c550*/  SEL R24, R11, R22, !P3 ;  /* 0x000000160b187207 */ /* 0x001fe20005800000 */
[----:B------:R-:W-:-:S04]  /*1c560*/  @P2 IMAD.MOV.U32 R22, RZ, RZ, R2 ;  /* 0x000000ffff162224 */ /* 0x000fc800078e0002 */
[----:B------:R-:W-:Y:S01]  /*1c570*/  IMAD R24, R24, UR6, RZ ;  /* 0x0000000618187c24 */ /* 0x000fe2000f8e02ff */
[----:B------:R0:W3:Y:S01]  /*1c580*/  @P2 LDG.E.U8 R84, desc[UR22][R22.64] ;  /* 0x0000001616542981 */ /* 0x0000e2000c1e1100 */
[----:B--2---:R-:W-:Y:S02]  /*1c590*/  ISETP.GT.U32.AND P0, PT, R9, R66, PT ;  /* 0x000000420900720c */ /* 0x004fe40003f04070 */
[----:B----4-:R-:W-:-:S11]  /*1c5a0*/  ISETP.GE.AND P4, PT, R67, RZ, PT ;  /* 0x000000ff4300720c */ /* 0x010fd60003f86270 */
[----:B------:R-:W-:Y:S01]  /*1c5b0*/  @!P0 IMAD.IADD R66, R66, 0x1, -R9 ;  /* 0x0000000142428824 */ /* 0x000fe200078e0a09 */
[----:B------:R-:W2:Y:S01]  /*1c5c0*/  LDL.LU R67, [R1+0x228] ;  /* 0x0002280001437983 */ /* 0x000ea20000300800 */
[----:B---3--:R-:W-:-:S03]  /*1c5d0*/  ISETP.GT.U32.AND P0, PT, R9, R5, PT ;  /* 0x000000050900720c */ /* 0x008fc60003f04070 */
[C---:B------:R-:W-:Y:S01]  /*1c5e0*/  ISETP.GT.U32.AND P6, PT, R9.reuse, R66, PT ;  /* 0x000000420900720c */ /* 0x040fe20003fc4070 */
[----:B------:R-:W-:Y:S01]  /*1c5f0*/  @!P4 IMAD.MOV R21, RZ, RZ, -R21 ;  /* 0x000000ffff15c224 */ /* 0x000fe200078e0a15 */
[----:B------:R-:W-:Y:S01]  /*1c600*/  ISETP.GT.U32.AND P4, PT, R9, R68, PT ;  /* 0x000000440900720c */ /* 0x000fe20003f84070 */
[----:B------:R1:W-:Y:S03]  /*1c610*/  STL [R1+0x204], R2 ;  /* 0x0002040201007387 */ /* 0x0003e60000100800 */
[----:B------:R-:W-:Y:S01]  /*1c620*/  SEL R21, R11, R21, !P3 ;  /* 0x000000150b157207 */ /* 0x000fe20005800000 */
[----:B------:R3:W-:Y:S03]  /*1c630*/  STL [R1+0x200], R3 ;  /* 0x0002000301007387 */ /* 0x0007e60000100800 */
[----:B------:R-:W-:Y:S01]  /*1c640*/  @!P0 IMAD.IADD R5, R5, 0x1, -R9 ;  /* 0x0000000105058824 */ /* 0x000fe200078e0a09 */
[----:B------:R-:W4:Y:S01]  /*1c650*/  LDL R12, [R1+0xe44] ;  /* 0x000e4400010c7983 */ /* 0x000f220000100800 */
[----:B------:R-:W-:Y:S01]  /*1c660*/  IMAD R21, R21, UR6, RZ ;  /* 0x0000000615157c24 */ /* 0x000fe2000f8e02ff */
[----:B------:R-:W-:-:S02]  /*1c670*/  ISETP.GE.AND P5, PT, R14, RZ, PT ;  /* 0x000000ff0e00720c */ /* 0x000fc40003fa6270 */
[----:B------:R-:W4:Y:S01]  /*1c680*/  LDL.LU R14, [R1+0x248] ;  /* 0x00024800010e7983 */ /* 0x000f220000300800 */
[-C--:B0-----:R-:W-:Y:S01]  /*1c690*/  IADD3 R22, P0, PT, R24, R8.reuse, RZ ;  /* 0x0000000818167210 */ /* 0x081fe20007f1e0ff */
[--C-:B------:R-:W-:Y:S01]  /*1c6a0*/  @!P4 IMAD.IADD R68, R68, 0x1, -R9.reuse ;  /* 0x000000014444c824 */ /* 0x100fe200078e0a09 */
[C---:B-1----:R-:W-:Y:S01]  /*1c6b0*/  IADD3 R2, P4, PT, R21.reuse, R8, RZ ;  /* 0x0000000815027210 */ /* 0x042fe20007f9e0ff */
[----:B------:R-:W-:Y:S01]  /*1c6c0*/  @!P6 IMAD.IADD R66, R66, 0x1, -R9 ;  /* 0x000000014242e824 */ /* 0x000fe200078e0a09 */
[-C--:B------:R-:W-:Y:S01]  /*1c6d0*/  LEA.HI.X.SX32 R23, R24, R7.reuse, 0x1, P0 ;  /* 0x0000000718177211 */ /* 0x080fe200000f0eff */
[----:B------:R0:W-:Y:S01]  /*1c6e0*/  STL [R1+0x20c], R22 ;  /* 0x00020c1601007387 */ /* 0x0001e20000100800 */
[----:B---3--:R-:W-:Y:S01]  /*1c6f0*/  LEA.HI.X.SX32 R3, R21, R7, 0x1, P4 ;  /* 0x0000000715037211 */ /* 0x008fe200020f0eff */
[----:B------:R-:W-:Y:S01]  /*1c700*/  IMAD.MOV.U32 R21, RZ, RZ, R66 ;  /* 0x000000ffff157224 */ /* 0x000fe200078e0042 */
[----:B------:R-:W-:Y:S02]  /*1c710*/  ISETP.GE.AND P6, PT, R13, RZ, PT ;  /* 0x000000ff0d00720c */ /* 0x000fe40003fc6270 */
[----:B------:R-:W3:Y:S04]  /*1c720*/  LDL.LU R13, [R1+0x244] ;  /* 0x00024400010d7983 */ /* 0x000ee80000300800 */
[----:B------:R-:W-:Y:S04]  /*1c730*/  STL [R1+0x214], R2 ;  /* 0x0002140201007387 */ /* 0x000fe80000100800 */
[----:B------:R1:W-:Y:S04]  /*1c740*/  STL [R1+0x208], R23 ;  /* 0x0002081701007387 */ /* 0x0003e80000100800 */
[----:B------:R0:W-:Y:S04]  /*1c750*/  STL [R1+0x210], R3 ;  /* 0x0002100301007387 */ /* 0x0001e80000100800 */
[----:B------:R-:W3:Y:S01]  /*1c760*/  LDL R66, [R1+0xde0] ;  /* 0x000de00001427983 */ /* 0x000ee20000100800 */
[----:B------:R-:W-:Y:S01]  /*1c770*/  PRMT R82, RZ, 0x7610, R82 ;  /* 0x00007610ff527816 */ /* 0x000fe20000000052 */
[----:B------:R-:W-:-:S02]  /*1c780*/  @P2 IMAD.MOV.U32 R24, RZ, RZ, R2 ;  /* 0x000000ffff182224 */ /* 0x000fc400078e0002 */
[----:B------:R-:W-:Y:S01]  /*1c790*/  @P2 IMAD.MOV.U32 R25, RZ, RZ, R3 ;  /* 0x000000ffff192224 */ /* 0x000fe200078e0003 */
[----:B------:R-:W-:-:S04]  /*1c7a0*/  PRMT R83, RZ, 0x7610, R83 ;  /* 0x00007610ff537816 */ /* 0x000fc80000000053 */
[----:B------:R-:W3:Y:S01]  /*1c7b0*/  @P2 LDG.E.U8 R82, desc[UR22][R24.64] ;  /* 0x0000001618522981 */ /* 0x000ee2000c1e1100 */
[----:B------:R-:W-:-:S03]  /*1c7c0*/  ISETP.GT.U32.AND P0, PT, R9, R5, PT ;  /* 0x000000050900720c */ /* 0x000fc60003f04070 */
[----:B------:R0:W3:Y:S04]  /*1c7d0*/  @P2 LDG.E.U8 R83, desc[UR22][R22.64] ;  /* 0x0000001616532981 */ /* 0x0000e8000c1e1100 */
[----:B------:R-:W3:Y:S01]  /*1c7e0*/  LDL R25, [R1+0xf14] ;  /* 0x000f140001197983 */ /* 0x000ee20000100800 */
[----:B0-----:R-:W-:Y:S01]  /*1c7f0*/  IMAD.MOV.U32 R22, RZ, RZ, R4 ;  /* 0x000000ffff167224 */ /* 0x001fe200078e0004 */
[----:B------:R-:W-:Y:S01]  /*1c800*/  ISETP.GT.U32.AND P4, PT, R9, R68, PT ;  /* 0x000000440900720c */ /* 0x000fe20003f84070 */
[----:B------:R-:W-:Y:S02]  /*1c810*/  @!P6 IMAD.MOV R21, RZ, RZ, -R21 ;  /* 0x000000ffff15e224 */ /* 0x000fe400078e0a15 */
[----:B------:R-:W-:-:S05]  /*1c820*/  @!P5 IMAD.MOV R22, RZ, RZ, -R22 ;  /* 0x000000ffff16d224 */ /* 0x000fca00078e0a16 */
[C---:B-1----:R-:W-:Y:S02]  /*1c830*/  SEL R23, R11.reuse, R22, !P3 ;  /* 0x000000160b177207 */ /* 0x042fe40005800000 */
[----:B------:R-:W-:Y:S01]  /*1c840*/  SEL R22, R11, R21, !P3 ;  /* 0x000000150b167207 */ /* 0x000fe20005800000 */
[--C-:B------:R-:W-:Y:S02]  /*1c850*/  @!P0 IMAD.IADD R5, R5, 0x1, -R9.reuse ;  /* 0x0000000105058824 */ /* 0x100fe400078e0a09 */
[----:B------:R-:W-:Y:S02]  /*1c860*/  IMAD R23, R23, UR6, RZ ;  /* 0x0000000617177c24 */ /* 0x000fe4000f8e02ff */
[----:B------:R-:W-:Y:S02]  /*1c870*/  IMAD R22, R22, UR6, RZ ;  /* 0x0000000616167c24 */ /* 0x000fe4000f8e02ff */
[----:B------:R-:W-:Y:S01]  /*1c880*/  @!P4 IMAD.IADD R68, R68, 0x1, -R9 ;  /* 0x000000014444c824 */ /* 0x000fe200078e0a09 */
[----:B------:R-:W-:Y:S01]  /*1c890*/  IADD3 R2, P4, PT, R23, R8, RZ ;  /* 0x0000000817027210 */ /* 0x000fe20007f9e0ff */
[----:B------:R-:W-:-:S03]  /*1c8a0*/  IMAD.MOV.U32 R21, RZ, RZ, R5 ;  /* 0x000000ffff157224 */ /* 0x000fc600078e0005 */
[----:B------:R-:W-:Y:S02]  /*1c8b0*/  LEA.HI.X.SX32 R5, R23, R7, 0x1, P4 ;  /* 0x0000000717057211 */ /* 0x000fe400020f0eff */
[----:B------:R-:W-:-:S03]  /*1c8c0*/  PRMT R81, RZ, 0x7610, R81 ;  /* 0x00007610ff517816 */ /* 0x000fc60000000051 */
[----:B------:R-:W-:Y:S01]  /*1c8d0*/  @P2 IMAD.MOV.U32 R23, RZ, RZ, R5 ;  /* 0x000000ffff172224 */ /* 0x000fe200078e0005 */
[----:B--2---:R-:W-:-:S13]  /*1c8e0*/  ISETP.GT.U32.AND P5, PT, R9, R67, PT ;  /* 0x000000430900720c */ /* 0x004fda0003fa4070 */
[----:B------:R-:W-:Y:S01]  /*1c8f0*/  @!P5 IMAD.IADD R67, R67, 0x1, -R9 ;  /* 0x000000014343d824 */ /* 0x000fe200078e0a09 */
[----:B------:R-:W-:Y:S02]  /*1c900*/  IADD3 R3, P5, PT, R22, R8, RZ ;  /* 0x0000000816037210 */ /* 0x000fe40007fbe0ff */
[----:B----4-:R-:W-:Y:S02]  /*1c910*/  ISETP.GE.AND P6, PT, R12, RZ, PT ;  /* 0x000000ff0c00720c */ /* 0x010fe40003fc6270 */
[----:B------:R-:W2:Y:S01]  /*1c920*/  LDL.LU R12, [R1+0x240] ;  /* 0x00024000010c7983 */ /* 0x000ea20000300800 */
[----:B------:R-:W-:-:S03]  /*1c930*/  ISETP.GT.U32.AND P0, PT, R9, R14, PT ;  /* 0x0000000e0900720c */ /* 0x000fc60003f04070 */
[----:B------:R0:W-:Y:S01]  /*1c940*/  STL [R1+0x21c], R2 ;  /* 0x00021c0201007387 */ /* 0x0001e20000100800 */
[----:B------:R-:W-:Y:S01]  /*1c950*/  LEA.HI.X.SX32 R4, R22, R7, 0x1, P5 ;  /* 0x0000000716047211 */ /* 0x000fe200028f0eff */
[----:B------:R-:W-:Y:S02]  /*1c960*/  @P2 IMAD.MOV.U32 R22, RZ, RZ, R2 ;  /* 0x000000ffff162224 */ /* 0x000fe400078e0002 */
[----:B------:R1:W-:Y:S04]  /*1c970*/  STL [R1+0x224], R3 ;  /* 0x0002240301007387 */ /* 0x0003e80000100800 */
[----:B------:R-:W-:Y:S04]  /*1c980*/  STL [R1+0x218], R5 ;  /* 0x0002180501007387 */ /* 0x000fe80000100800 */
[----:B0-----:R-:W4:Y:S01]  /*1c990*/  LDL R2, [R1+0xecc] ;  /* 0x000ecc0001027983 */ /* 0x001f220000100800 */
[----:B------:R-:W-:-:S03]  /*1c9a0*/  @!P0 IMAD.IADD R14, R14, 0x1, -R9 ;  /* 0x000000010e0e8824 */ /* 0x000fc600078e0a09 */
[----:B------:R0:W-:Y:S01]  /*1c9b0*/  STL [R1+0x220], R4 ;  /* 0x0002200401007387 */ /* 0x0001e20000100800 */
[----:B------:R-:W-:-:S03]  /*1c9c0*/  @!P6 IMAD.MOV R21, RZ, RZ, -R21 ;  /* 0x000000ffff15e224 */ /* 0x000fc600078e0a15 */
[----:B------:R0:W4:Y:S01]  /*1c9d0*/  @P2 LDG.E.U8 R81, desc[UR22][R22.64] ;  /* 0x0000001616512981 */ /* 0x000122000c1e1100 */
[----:B---3--:R-:W-:-:S03]  /*1c9e0*/  ISETP.GE.AND P0, PT, R66, RZ, PT ;  /* 0x000000ff4200720c */ /* 0x008fc60003f06270 */
[----:B------:R-:W3:Y:S01]  /*1c9f0*/  LDL R66, [R1+0xf28] ;  /* 0x000f280001427983 */ /* 0x000ee20000100800 */
[----:B------:R-:W-:Y:S01]  /*1ca00*/  SEL R24, R11, R21, !P3 ;  /* 0x000000150b187207 */ /* 0x000fe20005800000 */
[----:B------:R-:W-:Y:S02]  /*1ca10*/  IMAD.MOV.U32 R21, RZ, RZ, R68 ;  /* 0x000000ffff157224 */ /* 0x000fe400078e0044 */
[----:B0-----:R-:W-:Y:S01]  /*1ca20*/  @P2 IMAD.MOV.U32 R22, RZ, RZ, R3 ;  /* 0x000000ffff162224 */ /* 0x001fe200078e0003 */
[----:B------:R-:W3:Y:S04]  /*1ca30*/  LDL.LU R68, [R1+0x250] ;  /* 0x0002500001447983 */ /* 0x000ee80000300800 */
[----:B-1----:R-:W3:Y:S01]  /*1ca40*/  LDL R3, [R1+0xea8] ;  /* 0x000ea80001037983 */ /* 0x002ee20000100800 */
[----:B------:R-:W-:-:S02]  /*1ca50*/  ISETP.GT.U32.AND P6, PT, R9, R67, PT ;  /* 0x000000430900720c */ /* 0x000fc40003fc4070 */
[----:B------:R-:W-:Y:S01]  /*1ca60*/  ISETP.GE.AND P5, PT, R25, RZ, PT ;  /* 0x000000ff1900720c */ /* 0x000fe20003fa6270 */
[----:B------:R-:W-:Y:S01]  /*1ca70*/  IMAD R24, R24, UR6, RZ ;  /* 0x0000000618187c24 */ /* 0x000fe2000f8e02ff */
[----:B------:R-:W-:Y:S01]  /*1ca80*/  ISETP.GT.U32.AND P4, PT, R9, R13, PT ;  /* 0x0000000d0900720c */ /* 0x000fe20003f84070 */
[----:B------:R-:W-:Y:S01]  /*1ca90*/  @P2 IMAD.MOV.U32 R23, RZ, RZ, R4 ;  /* 0x000000ffff172224 */ /* 0x000fe200078e0004 */
[----:B------:R-:W-:-:S07]  /*1caa0*/  PRMT R80, RZ, 0x7610, R80 ;  /* 0x00007610ff507816 */ /* 0x000fce0000000050 */
[----:B------:R-:W-:Y:S01]  /*1cab0*/  @!P6 IMAD.IADD R67, R67, 0x1, -R9 ;  /* 0x000000014343e824 */ /* 0x000fe200078e0a09 */
[----:B------:R-:W-:Y:S01]  /*1cac0*/  IADD3 R4, P6, PT, R24, R8, RZ ;  /* 0x0000000818047210 */ /* 0x000fe20007fde0ff */
[----:B------:R0:W3:Y:S01]  /*1cad0*/  @P2 LDG.E.U8 R80, desc[UR22][R22.64] ;  /* 0x0000001616502981 */ /* 0x0000e2000c1e1100 */
[----:B------:R-:W-:-:S03]  /*1cae0*/  @!P5 IMAD.MOV R21, RZ, RZ, -R21 ;  /* 0x000000ffff15d224 */ /* 0x000fc600078e0a15 */
[----:B------:R-:W-:Y:S01]  /*1caf0*/  STL [R1+0x22c], R4 ;  /* 0x00022c0401007387 */ /* 0x000fe20000100800 */
[----:B------:R-:W-:Y:S01]  /*1cb00*/  @!P4 IMAD.IADD R13, R13, 0x1, -R9 ;  /* 0x000000010d0dc824 */ /* 0x000fe200078e0a09 */
[----:B------:R-:W-:Y:S02]  /*1cb10*/  SEL R21, R11, R21, !P3 ;  /* 0x000000150b157207 */ /* 0x000fe40005800000 */
[----:B------:R-:W3:Y:S01]  /*1cb20*/  LDL.LU R5, [R1+0x25c] ;  /* 0x00025c0001057983 */ /* 0x000ee20000300800 */
[----:B0-----:R-:W-:Y:S01]  /*1cb30*/  IMAD.MOV.U32 R22, RZ, RZ, R67 ;  /* 0x000000ffff167224 */ /* 0x001fe200078e0043 */
[----:B------:R-:W-:Y:S01]  /*1cb40*/  LEA.HI.X.SX32 R24, R24, R7, 0x1, P6 ;  /* 0x0000000718187211 */ /* 0x000fe200030f0eff */
[----:B------:R-:W-:Y:S01]  /*1cb50*/  IMAD R23, R21, UR6, RZ ;  /* 0x0000000615177c24 */ /* 0x000fe2000f8e02ff */
[C---:B------:R-:W-:Y:S01]  /*1cb60*/  ISETP.GT.U32.AND P4, PT, R9.reuse, R14, PT ;  /* 0x0000000e0900720c */ /* 0x040fe20003f84070 */
[----:B------:R-:W-:Y:S01]  /*1cb70*/  @!P0 IMAD.MOV R22, RZ, RZ, -R22 ;  /* 0x000000ffff168224 */ /* 0x000fe200078e0a16 */
[----:B------:R-:W3:Y:S01]  /*1cb80*/  LDL.LU R67, [R1+0x258] ;  /* 0x0002580001437983 */ /* 0x000ee20000300800 */
[----:B------:R-:W-:Y:S01]  /*1cb90*/  ISETP.GT.U32.AND P0, PT, R9, R13, PT ;  /* 0x0000000d0900720c */ /* 0x000fe20003f04070 */
[----:B------:R-:W-:-:S02]  /*1cba0*/  @P2 IMAD.MOV.U32 R25, RZ, RZ, R24 ;  /* 0x000000ffff192224 */ /* 0x000fc400078e0018 */
[----:B------:R0:W-:Y:S01]  /*1cbb0*/  STL [R1+0x228], R24 ;  /* 0x0002281801007387 */ /* 0x0001e20000100800 */
[----:B------:R-:W-:Y:S01]  /*1cbc0*/  SEL R22, R11, R22, !P3 ;  /* 0x000000160b167207 */ /* 0x000fe20005800000 */
[----:B0-----:R-:W-:Y:S01]  /*1cbd0*/  @P2 IMAD.MOV.U32 R24, RZ, RZ, R4 ;  /* 0x000000ffff182224 */ /* 0x001fe200078e0004 */
[----:B------:R-:W-:-:S03]  /*1cbe0*/  IADD3 R4, P6, PT, R23, R8, RZ ;  /* 0x0000000817047210 */ /* 0x000fc60007fde0ff */
[----:B------:R-:W-:Y:S01]  /*1cbf0*/  IMAD R21, R22, UR6, RZ ;  /* 0x0000000616157c24 */ /* 0x000fe2000f8e02ff */
[----:B------:R-:W-:Y:S01]  /*1cc00*/  LEA.HI.X.SX32 R23, R23, R7, 0x1, P6 ;  /* 0x0000000717177211 */ /* 0x000fe200030f0eff */
[----:B------:R0:W-:Y:S01]  /*1cc10*/  STL [R1+0x234], R4 ;  /* 0x0002340401007387 */ /* 0x0001e20000100800 */
[--C-:B------:R-:W-:Y:S02]  /*1cc20*/  @!P4 IMAD.IADD R14, R14, 0x1, -R9.reuse ;  /* 0x000000010e0ec824 */ /* 0x100fe400078e0a09 */
[----:B------:R-:W-:Y:S01]  /*1cc30*/  @!P0 IMAD.IADD R13, R13, 0x1, -R9 ;  /* 0x000000010d0d8824 */ /* 0x000fe200078e0a09 */
[----:B------:R1:W-:Y:S01]  /*1cc40*/  STL [R1+0x230], R23 ;  /* 0x0002301701007387 */ /* 0x0003e20000100800 */
[----:B------:R-:W-:Y:S01]  /*1cc50*/  PRMT R78, RZ, 0x7610, R78 ;  /* 0x00007610ff4e7816 */ /* 0x000fe2000000004e */
[----:B------:R-:W-:Y:S01]  /*1cc60*/  @P2 IMAD.MOV.U32 R22, RZ, RZ, R4 ;  /* 0x000000ffff162224 */ /* 0x000fe200078e0004 */
[----:B------:R-:W-:Y:S02]  /*1cc70*/  PRMT R79, RZ, 0x7610, R79 ;  /* 0x00007610ff4f7816 */ /* 0x000fe4000000004f */
[----:B------:R-:W-:-:S02]  /*1cc80*/  PRMT R77, RZ, 0x7610, R77 ;  /* 0x00007610ff4d7816 */ /* 0x000fc4000000004d */
[----:B------:R0:W3:Y:S04]  /*1cc90*/  @P2 LDG.E.U8 R78, desc[UR22][R22.64] ;  /* 0x00000016164e2981 */ /* 0x0000e8000c1e1100 */
[----:B------:R1:W3:Y:S01]  /*1cca0*/  @P2 LDG.E.U8 R79, desc[UR22][R24.64] ;  /* 0x00000016184f2981 */ /* 0x0002e2000c1e1100 */
[----:B0-----:R-:W-:Y:S01]  /*1ccb0*/  IMAD.MOV.U32 R22, RZ, RZ, R14 ;  /* 0x000000ffff167224 */ /* 0x001fe200078e000e */
[----:B--2---:R-:W-:-:S13]  /*1ccc0*/  ISETP.GT.U32.AND P5, PT, R9, R12, PT ;  /* 0x0000000c0900720c */ /* 0x004fda0003fa4070 */
[----:B------:R-:W-:Y:S01]  /*1ccd0*/  @!P5 IMAD.IADD R12, R12, 0x1, -R9 ;  /* 0x000000010c0cd824 */ /* 0x000fe200078e0a09 */
[----:B----4-:R-:W-:Y:S02]  /*1cce0*/  ISETP.GE.AND P4, PT, R2, RZ, PT ;  /* 0x000000ff0200720c */ /* 0x010fe40003f86270 */
[----:B------:R-:W-:Y:S02]  /*1ccf0*/  IADD3 R2, P0, PT, R21, R8, RZ ;  /* 0x0000000815027210 */ /* 0x000fe40007f1e0ff */
[----:B------:R-:W-:Y:S02]  /*1cd00*/  ISETP.GT.U32.AND P6, PT, R9, R12, PT ;  /* 0x0000000c0900720c */ /* 0x000fe40003fc4070 */
[----:B------:R-:W-:Y:S01]  /*1cd10*/  LEA.HI.X.SX32 R4, R21, R7, 0x1, P0 ;  /* 0x0000000715047211 */ /* 0x000fe200000f0eff */
[----:B------:R-:W-:Y:S02]  /*1cd20*/  IMAD.MOV.U32 R21, RZ, RZ, R13 ;  /* 0x000000ffff157224 */ /* 0x000fe400078e000d */
[----:B-1----:R-:W-:-:S02]  /*1cd30*/  @P2 IMAD.MOV.U32 R24, RZ, RZ, R2 ;  /* 0x000000ffff182224 */ /* 0x002fc400078e0002 */
[----:B------:R-:W-:Y:S02]  /*1cd40*/  @P2 IMAD.MOV.U32 R25, RZ, RZ, R4 ;  /* 0x000000ffff192224 */ /* 0x000fe400078e0004 */
[----:B------:R-:W-:-:S03]  /*1cd50*/  @!P4 IMAD.MOV R22, RZ, RZ, -R22 ;  /* 0x000000ffff16c224 */ /* 0x000fc600078e0a16 */
[----:B------:R0:W2:Y:S01]  /*1cd60*/  @P2 LDG.E.U8 R77, desc[UR22][R24.64] ;  /* 0x00000016184d2981 */ /* 0x0000a2000c1e1100 */
[----:B---3--:R-:W-:-:S03]  /*1cd70*/  ISETP.GE.AND P5, PT, R66, RZ, PT ;  /* 0x000000ff4200720c */ /* 0x008fc60003fa6270 */
[----:B------:R-:W3:Y:S01]  /*1cd80*/  LDL R66, [R1+0xec8] ;  /* 0x000ec80001427983 */ /* 0x000ee20000100800 */
[----:B------:R-:W-:-:S03]  /*1cd90*/  @!P6 IMAD.IADD R12, R12, 0x1, -R9 ;  /* 0x000000010c0ce824 */ /* 0x000fc600078e0a09 */
[----:B------:R-:W-:Y:S04]  /*1cda0*/  STL [R1+0x23c], R2 ;  /* 0x00023c0201007387 */ /* 0x000fe80000100800 */
[----:B------:R-:W4:Y:S02]  /*1cdb0*/  LDL.LU R14, [R1+0xf5c] ;  /* 0x000f5c00010e7983 */ /* 0x000f240000300800 */
[----:B------:R-:W-:Y:S02]  /*1cdc0*/  @!P5 IMAD.MOV R21, RZ, RZ, -R21 ;  /* 0x000000ffff15d224 */ /* 0x000fe400078e0a15 */
[----:B------:R1:W-:Y:S01]  /*1cdd0*/  STL [R1+0x238], R4 ;  /* 0x0002380401007387 */ /* 0x0003e20000100800 */
[----:B------:R-:W-:-:S03]  /*1cde0*/  SEL R23, R11, R22, !P3 ;  /* 0x000000160b177207 */ /* 0x000fc60005800000 */
[----:B------:R-:W2:Y:S01]  /*1cdf0*/  LDL.LU R13, [R1+0xf58] ;  /* 0x000f5800010d7983 */ /* 0x000ea20000300800 */
[----:B------:R-:W-:-:S03]  /*1ce00*/  SEL R22, R11, R21, !P3 ;  /* 0x000000150b167207 */ /* 0x000fc60005800000 */
[----:B------:R-:W2:Y:S01]  /*1ce10*/  LDL.LU R25, [R1+0x278] ;  /* 0x0002780001197983 */ /* 0x000ea20000300800 */
[----:B------:R-:W-:-:S03]  /*1ce20*/  IMAD.MOV.U32 R21, RZ, RZ, R12 ;  /* 0x000000ffff157224 */ /* 0x000fc600078e000c */
[----:B-1----:R-:W2:Y:S04]  /*1ce30*/  LDL.LU R4, [R1+0x274] ;  /* 0x0002740001047983 */ /* 0x002ea80000300800 */
[----:B------:R-:W4:Y:S01]  /*1ce40*/  LDL R12, [R1+0xe2c] ;  /* 0x000e2c00010c7983 */ /* 0x000f220000100800 */
[----:B------:R-:W-:-:S03]  /*1ce50*/  ISETP.GE.AND P6, PT, R3, RZ, PT ;  /* 0x000000ff0300720c */ /* 0x000fc60003fc6270 */
[----:B------:R-:W4:Y:S01]  /*1ce60*/  LDL R3, [R1+0xe78] ;  /* 0x000e780001037983 */ /* 0x000f220000100800 */
[C---:B------:R-:W-:Y:S02]  /*1ce70*/  ISETP.GT.U32.AND P0, PT, R9.reuse, R68, PT ;  /* 0x000000440900720c */ /* 0x040fe40003f04070 */
[----:B------:R-:W-:Y:S01]  /*1ce80*/  ISETP.GT.U32.AND P4, PT, R9, R5, PT ;  /* 0x000000050900720c */ /* 0x000fe20003f84070 */
[----:B------:R-:W-:Y:S02]  /*1ce90*/  IMAD R23, R23, UR6, RZ ;  /* 0x0000000617177c24 */ /* 0x000fe4000f8e02ff */
[----:B------:R-:W-:Y:S01]  /*1cea0*/  IMAD R22, R22, UR6, RZ ;  /* 0x0000000616167c24 */ /* 0x000fe2000f8e02ff */
[----:B------:R-:W-:-:S07]  /*1ceb0*/  ISETP.GT.U32.AND P5, PT, R9, R67, PT ;  /* 0x000000430900720c */ /* 0x000fce0003fa4070 */
[--C-:B------:R-:W-:Y:S02]  /*1cec0*/  @!P0 IMAD.IADD R68, R68, 0x1, -R9.reuse ;  /* 0x0000000144448824 */ /* 0x100fe400078e0a09 */
[----:B------:R-:W-:Y:S01]  /*1ced0*/  @!P4 IMAD.IADD R5, R5, 0x1, -R9 ;  /* 0x000000010505c824 */ /* 0x000fe200078e0a09 */
[----:B0-----:R-:W-:Y:S01]  /*1cee0*/  IADD3 R24, P4, PT, R23, R8, RZ ;  /* 0x0000000817187210 */ /* 0x001fe20007f9e0ff */
[----:B------:R-:W-:Y:S01]  /*1cef0*/  @!P6 IMAD.MOV R21, RZ, RZ, -R21 ;  /* 0x000000ffff15e224 */ /* 0x000fe200078e0a15 */
[----:B------:R-:W-:Y:S02]  /*1cf00*/  ISETP.GT.U32.AND P0, PT, R9, R68, PT ;  /* 0x000000440900720c */ /* 0x000fe40003f04070 */
[----:B------:R-:W-:Y:S02]  /*1cf10*/  IADD3 R2, P6, PT, R22, R8, RZ ;  /* 0x0000000816027210 */ /* 0x000fe40007fde0ff */
[----:B------:R-:W-:Y:S02]  /*1cf20*/  LEA.HI.X.SX32 R23, R23, R7, 0x1, P4 ;  /* 0x0000000717177211 */ /* 0x000fe400020f0eff */
[----:B------:R-:W-:Y:S01]  /*1cf30*/  SEL R21, R11, R21, !P3 ;  /* 0x000000150b157207 */ /* 0x000fe20005800000 */
[----:B------:R-:W-:Y:S01]  /*1cf40*/  @!P5 IMAD.IADD R67, R67, 0x1, -R9 ;  /* 0x000000014343d824 */ /* 0x000fe200078e0a09 */
[----:B------:R-:W-:Y:S01]  /*1cf50*/  PRMT R76, RZ, 0x7610, R76 ;  /* 0x00007610ff4c7816 */ /* 0x000fe2000000004c */
[----:B------:R0:W-:Y:S01]  /*1cf60*/  STL [R1+0x244], R24 ;  /* 0x0002441801007387 */ /* 0x0001e20000100800 */
[----:B------:R-:W-:-:S02]  /*1cf70*/  ISETP.GT.U32.AND P5, PT, R9, R5, PT ;  /* 0x000000050900720c */ /* 0x000fc40003fa4070 */
[----:B------:R-:W-:Y:S01]  /*1cf80*/  PRMT R75, RZ, 0x7610, R75 ;  /* 0x00007610ff4b7816 */ /* 0x000fe2000000004b */
[----:B------:R-:W-:Y:S01]  /*1cf90*/  STL [R1+0x24c], R2 ;  /* 0x00024c0201007387 */ /* 0x000fe20000100800 */
[----:B------:R-:W-:-:S03]  /*1cfa0*/  @!P0 IMAD.IADD R68, R68, 0x1, -R9 ;  /* 0x0000000144448824 */ /* 0x000fc600078e0a09 */
[----:B------:R1:W-:Y:S01]  /*1cfb0*/  STL [R1+0x240], R23 ;  /* 0x0002401701007387 */ /* 0x0003e20000100800 */
[----:B------:R-:W-:-:S05]  /*1cfc0*/  PRMT R74, RZ, 0x7610, R74 ;  /* 0x00007610ff4a7816 */ /* 0x000fca000000004a */
[----:B------:R-:W-:Y:S01]  /*1cfd0*/  @!P5 IMAD.IADD R5, R5, 0x1, -R9 ;  /* 0x000000010505d824 */ /* 0x000fe200078e0a09 */
[----:B------:R-:W-:Y:S02]  /*1cfe0*/  ISETP.GT.U32.AND P0, PT, R9, R67, PT ;  /* 0x000000430900720c */ /* 0x000fe40003f04070 */
[----:B------:R-:W-:-:S11]  /*1cff0*/  PRMT R73, RZ, 0x7610, R73 ;  /* 0x00007610ff497816 */ /* 0x000fd60000000049 */
[----:B------:R-:W-:Y:S01]  /*1d000*/  @!P0 IMAD.IADD R67, R67, 0x1, -R9 ;  /* 0x0000000143438824 */ /* 0x000fe200078e0a09 */
[----:B---3--:R-:W-:Y:S02]  /*1d010*/  ISETP.GE.AND P4, PT, R66, RZ, PT ;  /* 0x000000ff4200720c */ /* 0x008fe40003f86270 */
[----:B------:R-:W-:Y:S01]  /*1d020*/  LEA.HI.X.SX32 R66, R22, R7, 0x1, P6 ;  /* 0x0000000716427211 */ /* 0x000fe200030f0eff */
[----:B------:R-:W-:Y:S02]  /*1d030*/  @P2 IMAD.MOV.U32 R22, RZ, RZ, R24 ;  /* 0x000000ffff162224 */ /* 0x000fe400078e0018 */
[----:B0-----:R-:W-:-:S03]  /*1d040*/  IMAD R24, R21, UR6, RZ ;  /* 0x0000000615187c24 */ /* 0x001fc6000f8e02ff */
[----:B------:R0:W3:Y:S01]  /*1d050*/  @P2 LDG.E.U8 R76, desc[UR22][R22.64] ;  /* 0x00000016164c2981 */ /* 0x0000e2000c1e1100 */
[----:B------:R-:W-:Y:S02]  /*1d060*/  IMAD.MOV.U32 R21, RZ, RZ, R68 ;  /* 0x000000ffff157224 */ /* 0x000fe400078e0044 */
[----:B0-----:R-:W-:Y:S02]  /*1d070*/  @P2 IMAD.MOV.U32 R22, RZ, RZ, R2 ;  /* 0x000000ffff162224 */ /* 0x001fe400078e0002 */
[----:B-1----:R-:W-:Y:S01]  /*1d080*/  @P2 IMAD.MOV.U32 R23, RZ, RZ, R66 ;  /* 0x000000ffff172224 */ /* 0x002fe200078e0042 */
[----:B------:R-:W-:Y:S01]  /*1d090*/  IADD3 R2, P6, PT, R24, R8, RZ ;  /* 0x0000000818027210 */ /* 0x000fe20007fde0ff */
[----:B------:R0:W-:Y:S01]  /*1d0a0*/  STL [R1+0x248], R66 ;  /* 0x0002484201007387 */ /* 0x0001e20000100800 */
[----:B------:R-:W-:-:S03]  /*1d0b0*/  @!P4 IMAD.MOV R21, RZ, RZ, -R21 ;  /* 0x000000ffff15c224 */ /* 0x000fc600078e0a15 */
[----:B------:R1:W3:Y:S01]  /*1d0c0*/  @P2 LDG.E.U8 R75, desc[UR22][R22.64] ;  /* 0x00000016164b2981 */ /* 0x0002e2000c1e1100 */
[----:B--2---:R-:W-:-:S03]  /*1d0d0*/  ISETP.GT.U32.AND P5, PT, R9, R4, PT ;  /* 0x000000040900720c */ /* 0x004fc60003fa4070 */
[----:B0-----:R-:W2:Y:S01]  /*1d0e0*/  LDL.LU R66, [R1+0x270] ;  /* 0x0002700001427983 */ /* 0x001ea20000300800 */
[----:B-1----:R-:W-:-:S03]  /*1d0f0*/  LEA.HI.X.SX32 R22, R24, R7, 0x1, P6 ;  /* 0x0000000718167211 */ /* 0x002fc600030f0eff */
[----:B------:R-:W-:Y:S01]  /*1d100*/  STL [R1+0x254], R2 ;  /* 0x0002540201007387 */ /* 0x000fe20000100800 */
[----:B----4-:R-:W-:-:S03]  /*1d110*/  ISETP.GE.AND P6, PT, R12, RZ, PT ;  /* 0x000000ff0c00720c */ /* 0x010fc60003fc6270 */
[----:B------:R0:W-:Y:S01]  /*1d120*/  STL [R1+0x250], R22 ;  /* 0x0002501601007387 */ /* 0x0001e20000100800 */
[----:B------:R-:W-:Y:S01]  /*1d130*/  @P2 IMAD.MOV.U32 R23, RZ, RZ, R22 ;  /* 0x000000ffff172224 */ /* 0x000fe200078e0016 */
[----:B------:R-:W-:Y:S01]  /*1d140*/  SEL R21, R11, R21, !P3 ;  /* 0x000000150b157207 */ /* 0x000fe20005800000 */
[----:B------:R-:W-:Y:S01]  /*1d150*/  @!P5 IMAD.IADD R4, R4, 0x1, -R9 ;  /* 0x000000010404d824 */ /* 0x000fe200078e0a09 */
[----:B------:R-:W-:Y:S01]  /*1d160*/  ISETP.GE.AND P0, PT, R3, RZ, PT ;  /* 0x000000ff0300720c */ /* 0x000fe20003f06270 */
[----:B------:R-:W4:Y:S04]  /*1d170*/  LDL R12, [R1+0xdd8] ;  /* 0x000dd800010c7983 */ /* 0x000f280000100800 */
[----:B------:R-:W3:Y:S01]  /*1d180*/  LDL.LU R68, [R1+0x280] ;  /* 0x0002800001447983 */ /* 0x000ee20000300800 */
[----:B0-----:R-:W-:-:S05]  /*1d190*/  @P2 IMAD.MOV.U32 R22, RZ, RZ, R2 ;  /* 0x000000ffff162224 */ /* 0x001fca00078e0002 */
[----:B------:R0:W3:Y:S02]  /*1d1a0*/  @P2 LDG.E.U8 R74, desc[UR22][R22.64] ;  /* 0x00000016164a2981 */ /* 0x0000e4000c1e1100 */
[----:B0-----:R-:W-:Y:S01]  /*1d1b0*/  IMAD R23, R21, UR6, RZ ;  /* 0x0000000615177c24 */ /* 0x001fe2000f8e02ff */
[----:B------:R-:W-:Y:S01]  /*1d1c0*/  ISETP.GT.U32.AND P4, PT, R9, R25, PT ;  /* 0x000000190900720c */ /* 0x000fe20003f84070 */
[----:B------:R-:W-:Y:S01]  /*1d1d0*/  IMAD.MOV.U32 R22, RZ, RZ, R5 ;  /* 0x000000ffff167224 */ /* 0x000fe200078e0005 */
[----:B------:R-:W-:Y:S01]  /*1d1e0*/  PRMT R72, RZ, 0x7610, R72 ;  /* 0x00007610ff487816 */ /* 0x000fe20000000048 */
[----:B------:R-:W-:Y:S01]  /*1d1f0*/  IMAD.MOV.U32 R21, RZ, RZ, R67 ;  /* 0x000000ffff157224 */ /* 0x000fe200078e0043 */
[C---:B------:R-:W-:Y:S01]  /*1d200*/  IADD3 R2, P5, PT, R23.reuse, R8, RZ ;  /* 0x0000000817027210 */ /* 0x040fe20007fbe0ff */
[----:B------:R-:W-:Y:S01]  /*1d210*/  @!P6 IMAD.MOV R22, RZ, RZ, -R22 ;  /* 0x000000ffff16e224 */ /* 0x000fe200078e0a16 */
[----:B------:R-:W0:Y:S02]  /*1d220*/  LDCU UR6, c[0x0][0x3b0] ;  /* 0x00007600ff0677ac */ /* 0x000e240008000800 */
[----:B------:R-:W-:-:S02]  /*1d230*/  LEA.HI.X.SX32 R3, R23, R7, 0x1, P5 ;  /* 0x0000000717037211 */ /* 0x000fc400028f0eff */
[----:B------:R-:W-:Y:S01]  /*1d240*/  SEL R24, R11, R22, !P3 ;  /* 0x000000160b187207 */ /* 0x000fe20005800000 */
[----:B------:R-:W-:Y:S02]  /*1d250*/  @P2 IMAD.MOV.U32 R22, RZ, RZ, R2 ;  /* 0x000000ffff162224 */ /* 0x000fe400078e0002 */
[----:B------:R-:W-:Y:S01]  /*1d260*/  @P2 IMAD.MOV.U32 R23, RZ, RZ, R3 ;  /* 0x000000ffff172224 */ /* 0x000fe200078e0003 */
[----:B------:R-:W-:Y:S04]  /*1d270*/  STL [R1+0x25c], R2 ;  /* 0x00025c0201007387 */ /* 0x000fe80000100800 */
[----:B------:R1:W-:Y:S04]  /*1d280*/  STL [R1+0x258], R3 ;  /* 0x0002580301007387 */ /* 0x0003e80000100800 */
[----:B------:R0:W3:Y:S04]  /*1d290*/  @P2 LDG.E.U8 R73, desc[UR22][R22.64] ;  /* 0x0000001616492981 */ /* 0x0000e8000c1e1100 */
[----:B-1----:R-:W3:Y:S04]  /*1d2a0*/  LDL R3, [R1+0xf24] ;  /* 0x000f240001037983 */ /* 0x002ee80000100800 */
[----:B------:R-:W3:Y:S04]  /*1d2b0*/  LDL.LU R67, [R1+0x28c] ;  /* 0x00028c0001437983 */ /* 0x000ee80000300800 */
[----:B------:R-:W3:Y:S01]  /*1d2c0*/  LDL R23, [R1+0xe54] ;  /* 0x000e540001177983 */ /* 0x000ee20000100800 */
[----:B------:R-:W-:-:S02]  /*1d2d0*/  @!P4 IMAD.IADD R25, R25, 0x1, -R9 ;  /* 0x000000011919c824 */ /* 0x000fc400078e0a09 */
[----:B------:R-:W-:-:S03]  /*1d2e0*/  @!P0 IMAD.MOV R21, RZ, RZ, -R21 ;  /* 0x000000ffff158224 */ /* 0x000fc600078e0a15 */
[----:B------:R-:W-:Y:S02]  /*1d2f0*/  ISETP.GT.U32.AND P4, PT, R9, R25, PT ;  /* 0x000000190900720c */ /* 0x000fe40003f84070 */
[----:B------:R-:W-:Y:S01]  /*1d300*/  SEL R21, R11, R21, !P3 ;  /* 0x000000150b157207 */ /* 0x000fe20005800000 */
[----:B------:R-:W-:Y:S01]  /*1d310*/  IMAD R24, R24, UR4, RZ ;  /* 0x0000000418187c24 */ /* 0x000fe2000f8e02ff */
[----:B------:R-:W-:Y:S01]  /*1d320*/  ISETP.GT.U32.AND P5, PT, R9, R4, PT ;  /* 0x000000040900720c */ /* 0x000fe20003fa4070 */
[----:B------:R-:W1:Y:S02]  /*1d330*/  LDCU UR4, c[0x0][0x3b0] ;  /* 0x00007600ff0477ac */ /* 0x000e640008000800 */
[----:B------:R-:W-:Y:S01]  /*1d340*/  IMAD R21, R21, UR5, RZ ;  /* 0x0000000515157c24 */ /* 0x000fe2000f8e02ff */
[----:B------:R-:W-:Y:S01]  /*1d350*/  PRMT R71, RZ, 0x7610, R71 ;  /* 0x00007610ff477816 */ /* 0x000fe20000000047 */
[----:B------:R-:W1:Y:S04]  /*1d360*/  LDCU UR5, c[0x0][0x3b0] ;  /* 0x00007600ff0577ac */ /* 0x000e680008000800 */
[----:B------:R-:W-:Y:S01]  /*1d370*/  @!P4 IMAD.IADD R25, R25, 0x1, -R9 ;  /* 0x000000011919c824 */ /* 0x000fe200078e0a09 */
[----:B------:R-:W-:-:S04]  /*1d380*/  IADD3 R5, P4, PT, R24, R8, RZ ;  /* 0x0000000818057210 */ /* 0x000fc80007f9e0ff */
[----:B0-----:R-:W-:Y:S01]  /*1d390*/  LEA.HI.X.SX32 R22, R24, R7, 0x1, P4 ;  /* 0x0000000718167211 */ /* 0x001fe200020f0eff */
[----:B------:R-:W-:Y:S01]  /*1d3a0*/  @!P5 IMAD.IADD R4, R4, 0x1, -R9 ;  /* 0x000000010404d824 */ /* 0x000fe200078e0a09 */
[----:B--2---:R-:W-:-:S13]  /*1d3b0*/  ISETP.GT.U32.AND P0, PT, R9, R66, PT ;  /* 0x000000420900720c */ /* 0x004fda0003f04070 */
[----:B------:R-:W-:Y:S01]  /*1d3c0*/  @!P0 IMAD.IADD R66, R66, 0x1, -R9 ;  /* 0x0000000142428824 */ /* 0x000fe200078e0a09 */
[C---:B------:R-:W-:Y:S02]  /*1d3d0*/  IADD3 R2, P0, PT, R21.reuse, R8, RZ ;  /* 0x0000000815027210 */ /* 0x040fe40007f1e0ff */
[----:B----4-:R-:W-:Y:S02]  /*1d3e0*/  ISETP.GE.AND P6, PT, R12, RZ, PT ;  /* 0x000000ff0c00720c */ /* 0x010fe40003fc6270 */
[----:B------:R-:W2:Y:S04]  /*1d3f0*/  LDL.LU R12, [R1+0x288] ;  /* 0x00028800010c7983 */ /* 0x000ea80000300800 */
[----:B------:R-:W-:Y:S04]  /*1d400*/  STL [R1+0x264], R5 ;  /* 0x0002640501007387 */ /* 0x000fe80000100800 */
[----:B------:R-:W-:Y:S04]  /*1d410*/  STL [R1+0x26c], R2 ;  /* 0x00026c0201007387 */ /* 0x000fe80000100800 */
[----:B------:R0:W-:Y:S01]  /*1d420*/  STL [R1+0x260], R22 ;  /* 0x0002601601007387 */ /* 0x0001e20000100800 */
[----:B------:R-:W-:-:S02]  /*1d430*/  LEA.HI.X.SX32 R21, R21, R7, 0x1, P0 ;  /* 0x0000000715157211 */ /* 0x000fc400000f0eff */
[----:B------:R-:W-:Y:S02]  /*1d440*/  ISETP.GT.U32.AND P0, PT, R9, R66, PT ;  /* 0x000000420900720c */ /* 0x000fe40003f04070 */
[----:B---3--:R-:W-:Y:S01]  /*1d450*/  ISETP.GE.AND P4, PT, R23, RZ, PT ;  /* 0x000000ff1700720c */ /* 0x008fe20003f86270 */
[----:B------:R-:W-:Y:S02]  /*1d460*/  @P2 IMAD.MOV.U32 R23, RZ, RZ, R22 ;  /* 0x000000ffff172224 */ /* 0x000fe400078e0016 */
[----:B0-----:R-:W-:Y:S02]  /*1d470*/  @P2 IMAD.MOV.U32 R22, RZ, RZ, R5 ;  /* 0x000000ffff162224 */ /* 0x001fe400078e0005 */
[----:B------:R-:W3:Y:S04]  /*1d480*/  LDL R5, [R1+0xdd4] ;  /* 0x000dd40001057983 */ /* 0x000ee80000100800 */
[----:B------:R0:W4:Y:S04]  /*1d490*/  @P2 LDG.E.U8 R72, desc[UR22][R22.64] ;  /* 0x0000001616482981 */ /* 0x000128000c1e1100 */
[----:B------:R1:W-:Y:S01]  /*1d4a0*/  STL [R1+0x268], R21 ;  /* 0x0002681501007387 */ /* 0x0003e20000100800 */
[----:B0-----:R-:W-:-:S04]  /*1d4b0*/  IMAD.MOV.U32 R22, RZ, RZ, R25 ;  /* 0x000000ffff167224 */ /* 0x001fc800078e0019 */
[----:B------:R-:W-:Y:S01]  /*1d4c0*/  @!P6 IMAD.MOV R22, RZ, RZ, -R22 ;  /* 0x000000ffff16e224 */ /* 0x000fe200078e0a16 */
[----:B------:R-:W-:Y:S02]  /*1d4d0*/  ISETP.GE.AND P6, PT, R3, RZ, PT ;  /* 0x000000ff0300720c */ /* 0x000fe40003fc6270 */
[----:B------:R-:W4:Y:S01]  /*1d4e0*/  LDL R3, [R1+0xec0] ;  /* 0x000ec00001037983 */ /* 0x000f220000100800 */
[----:B------:R-:W-:Y:S02]  /*1d4f0*/  @P2 IMAD.MOV.U32 R25, RZ, RZ, R21 ;  /* 0x000000ffff192224 */ /* 0x000fe400078e0015 */
[----:B-1----:R-:W-:Y:S02]  /*1d500*/  IMAD.MOV.U32 R21, RZ, RZ, R4 ;  /* 0x000000ffff157224 */ /* 0x002fe400078e0004 */
[----:B------:R-:W-:Y:S02]  /*1d510*/  @!P0 IMAD.IADD R66, R66, 0x1, -R9 ;  /* 0x0000000142428824 */ /* 0x000fe400078e0a09 */
[----:B------:R-:W-:Y:S01]  /*1d520*/  @!P4 IMAD.MOV R21, RZ, RZ, -R21 ;  /* 0x000000ffff15c224 */ /* 0x000fe200078e0a15 */
[----:B------:R-:W-:-:S04]  /*1d530*/  SEL R23, R11, R22, !P3 ;  /* 0x000000160b177207 */ /* 0x000fc80005800000 */
[----:B------:R-:W-:Y:S01]  /*1d540*/  SEL R22, R11, R21, !P3 ;  /* 0x000000150b167207 */ /* 0x000fe20005800000 */
[----:B------:R-:W-:Y:S02]  /*1d550*/  IMAD.MOV.U32 R21, RZ, RZ, R66 ;  /* 0x000000ffff157224 */ /* 0x000fe400078e0042 */
[----:B------:R-:W4:Y:S01]  /*1d560*/  LDL R66, [R1+0xf08] ;  /* 0x000f080001427983 */ /* 0x000f220000100800 */
[----:B------:R-:W-:Y:S01]  /*1d570*/  ISETP.GT.U32.AND P5, PT, R9, R68, PT ;  /* 0x000000440900720c */ /* 0x000fe20003fa4070 */
[----:B------:R-:W-:Y:S02]  /*1d580*/  @P2 IMAD.MOV.U32 R24, RZ, RZ, R2 ;  /* 0x000000ffff182224 */ /* 0x000fe400078e0002 */
[----:B------:R-:W-:Y:S01]  /*1d590*/  IMAD R23, R23, UR6, RZ ;  /* 0x0000000617177c24 */ /* 0x000fe2000f8e02ff */
[----:B------:R-:W-:Y:S01]  /*1d5a0*/  PRMT R70, RZ, 0x7610, R70 ;  /* 0x00007610ff467816 */ /* 0x000fe20000000046 */
[----:B------:R-:W-:Y:S01]  /*1d5b0*/  IMAD R22, R22, UR4, RZ ;  /* 0x0000000416167c24 */ /* 0x000fe2000f8e02ff */
[----:B------:R0:W4:Y:S01]  /*1d5c0*/  @P2 LDG.E.U8 R71, desc[UR22][R24.64] ;  /* 0x0000001618472981 */ /* 0x000122000c1e1100 */
[----:B------:R-:W-:Y:S01]  /*1d5d0*/  @!P6 IMAD.MOV R21, RZ, RZ, -R21 ;  /* 0x000000ffff15e224 */ /* 0x000fe200078e0a15 */
[----:B------:R-:W-:Y:S01]  /*1d5e0*/  PRMT R69, RZ, 0x7610, R69 ;  /* 0x00007610ff457816 */ /* 0x000fe20000000045 */
[----:B------:R-:W1:Y:S01]  /*1d5f0*/  LDCU UR4, c[0x0][0x3b0] ;  /* 0x00007600ff0477ac */ /* 0x000e620008000800 */
[----:B------:R-:W4:Y:S03]  /*1d600*/  LDL.LU R4, [R1+0x298] ;  /* 0x0002980001047983 */ /* 0x000f260000300800 */
[----:B------:R-:W-:Y:S01]  /*1d610*/  @!P5 IMAD.IADD R68, R68, 0x1, -R9 ;  /* 0x000000014444d824 */ /* 0x000fe200078e0a09 */
[----:B------:R-:W-:Y:S01]  /*1d620*/  PRMT R65, RZ, 0x7610, R65 ;  /* 0x00007610ff417816 */ /* 0x000fe20000000041 */
[----:B------:R-:W1:Y:S03]  /*1d630*/  LDCU UR6, c[0x0][0x3b0] ;  /* 0x00007600ff0677ac */ /* 0x000e660008000800 */
[----:B------:R-:W-:-:S02]  /*1d640*/  ISETP.GT.U32.AND P4, PT, R9, R68, PT ;  /* 0x000000440900720c */ /* 0x000fc40003f84070 */
[----:B------:R-:W-:Y:S02]  /*1d650*/  ISETP.GT.U32.AND P5, PT, R9, R67, PT ;  /* 0x000000430900720c */ /* 0x000fe40003fa4070 */
[----:B0-----:R-:W-:-:S09]  /*1d660*/  IADD3 R25, P6, PT, R23, R8, RZ ;  /* 0x0000000817197210 */ /* 0x001fd20007fde0ff */
[----:B------:R-:W-:Y:S01]  /*1d670*/  @!P4 IMAD.IADD R68, R68, 0x1, -R9 ;  /* 0x000000014444c824 */ /* 0x000fe200078e0a09 */
[C---:B------:R-:W-:Y:S02]  /*1d680*/  IADD3 R2, P4, PT, R22.reuse, R8, RZ ;  /* 0x0000000816027210 */ /* 0x040fe40007f9e0ff */
[-C--:B------:R-:W-:Y:S02]  /*1d690*/  LEA.HI.X.SX32 R23, R23, R7.reuse, 0x1, P6 ;  /* 0x0000000717177211 */ /* 0x080fe400030f0eff */
[----:B------:R-:W-:Y:S01]  /*1d6a0*/  LEA.HI.X.SX32 R24, R22, R7, 0x1, P4 ;  /* 0x0000000716187211 */ /* 0x000fe200020f0eff */
[----:B------:R-:W-:Y:S01]  /*1d6b0*/  @P2 IMAD.MOV.U32 R22, RZ, RZ, R25 ;  /* 0x000000ffff162224 */ /* 0x000fe200078e0019 */
[----:B------:R-:W-:Y:S01]  /*1d6c0*/  STL [R1+0x274], R25 ;  /* 0x0002741901007387 */ /* 0x000fe20000100800 */
[----:B------:R-:W-:-:S03]  /*1d6d0*/  @!P5 IMAD.IADD R67, R67, 0x1, -R9 ;  /* 0x000000014343d824 */ /* 0x000fc600078e0a09 */
[----:B------:R-:W-:Y:S01]  /*1d6e0*/  STL [R1+0x27c], R2 ;  /* 0x00027c0201007387 */ /* 0x000fe20000100800 */
[----:B------:R-:W-:-:S03]  /*1d6f0*/  SEL R21, R11, R21, !P3 ;  /* 0x000000150b157207 */ /* 0x000fc60005800000 */
[----:B------:R0:W4:Y:S01]  /*1d700*/  @P2 LDG.E.U8 R70, desc[UR22][R22.64] ;  /* 0x0000001616462981 */ /* 0x000122000c1e1100 */
[----:B------:R-:W-:Y:S01]  /*1d710*/  ISETP.GT.U32.AND P5, PT, R9, R67, PT ;  /* 0x000000430900720c */ /* 0x000fe20003fa4070 */
[----:B------:R-:W-:Y:S01]  /*1d720*/  IMAD R21, R21, UR5, RZ ;  /* 0x0000000515157c24 */ /* 0x000fe2000f8e02ff */
[----:B------:R-:W1:Y:S01]  /*1d730*/  LDCU UR5, c[0x0][0x3b0] ;  /* 0x00007600ff0577ac */ /* 0x000e620008000800 */
[----:B0-----:R-:W-:-:S10]  /*1d740*/  @P2 IMAD.MOV.U32 R22, RZ, RZ, R2 ;  /* 0x000000ffff162224 */ /* 0x001fd400078e0002 */
[----:B------:R-:W-:Y:S01]  /*1d750*/  @!P5 IMAD.IADD R67, R67, 0x1, -R9 ;  /* 0x000000014343d824 */ /* 0x000fe200078e0a09 */
[----:B--2---:R-:W-:-:S13]  /*1d760*/  ISETP.GT.U32.AND P0, PT, R9, R12, PT ;  /* 0x0000000c0900720c */ /* 0x004fda0003f04070 */
[----:B------:R-:W-:-:S05]  /*1d770*/  @!P0 IMAD.IADD R12, R12, 0x1, -R9 ;  /* 0x000000010c0c8824 */ /* 0x000fca00078e0a09 */
[----:B------:R-:W-:Y:S02]  /*1d780*/  ISETP.GT.U32.AND P0, PT, R9, R12, PT ;  /* 0x0000000c0900720c */ /* 0x000fe40003f04070 */
[----:B---3--:R-:W-:Y:S02]  /*1d790*/  ISETP.GE.AND P6, PT, R5, RZ, PT ;  /* 0x000000ff0500720c */ /* 0x008fe40003fc6270 */
[----:B------:R-:W2:Y:S04]  /*1d7a0*/  LDL.LU R5, [R1+0x2a4] ;  /* 0x0002a40001057983 */ /* 0x000ea80000300800 */
[----:B------:R0:W-:Y:S02]  /*1d7b0*/  STL [R1+0x270], R23 ;  /* 0x0002701701007387 */ /* 0x0001e40000100800 */
[----:B0-----:R-:W-:-:S05]  /*1d7c0*/  @P2 IMAD.MOV.U32 R23, RZ, RZ, R24 ;  /* 0x000000ffff172224 */ /* 0x001fca00078e0018 */
[----:B------:R0:W3:Y:S01]  /*1d7d0*/  @P2 LDG.E.U8 R69, desc[UR22][R22.64] ;  /* 0x0000001616452981 */ /* 0x0000e2000c1e1100 */
[----:B----4-:R-:W-:Y:S01]  /*1d7e0*/  ISETP.GE.AND P4, PT, R3, RZ, PT ;  /* 0x000000ff0300720c */ /* 0x010fe20003f86270 */
[----:B0-----:R-:W-:-:S04]  /*1d7f0*/  IMAD.MOV.U32 R22, RZ, RZ, R68 ;  /* 0x000000ffff167224 */ /* 0x001fc800078e0044 */
[----:B------:R-:W-:Y:S01]  /*1d800*/  @!P6 IMAD.MOV R22, RZ, RZ, -R22 ;  /* 0x000000ffff16e224 */ /* 0x000fe200078e0a16 */
[C---:B------:R-:W-:Y:S01]  /*1d810*/  IADD3 R2, P6, PT, R21.reuse, R8, RZ ;  /* 0x0000000815027210 */ /* 0x040fe20007fde0ff */
[----:B------:R0:W-:Y:S03]  /*1d820*/  STL [R1+0x278], R24 ;  /* 0x0002781801007387 */ /* 0x0001e60000100800 */
[----:B------:R-:W-:Y:S01]  /*1d830*/  LEA.HI.X.SX32 R3, R21, R7, 0x1, P6 ;  /* 0x0000000715037211 */ /* 0x000fe200030f0eff */
[----:B------:R-:W4:Y:S01]  /*1d840*/  LDL.LU R68, [R1+0x2a0] ;  /* 0x0002a00001447983 */ /* 0x000f220000300800 */
[----:B------:R-:W-:-:S03]  /*1d850*/  IMAD.MOV.U32 R21, RZ, RZ, R67 ;  /* 0x000000ffff157224 */ /* 0x000fc600078e0043 */
[----:B------:R-:W-:Y:S04]  /*1d860*/  STL [R1+0x284], R2 ;  /* 0x0002840201007387 */ /* 0x000fe80000100800 */
[----:B------:R1:W-:Y:S04]  /*1d870*/  STL [R1+0x280], R3 ;  /* 0x0002800301007387 */ /* 0x0003e80000100800 */
[----:B------:R-:W3:Y:S01]  /*1d880*/  LDL R67, [R1+0xe70] ;  /* 0x000e700001437983 */ /* 0x000ee20000100800 */
[----:B0-----:R-:W-:Y:S01]  /*1d890*/  SEL R24, R11, R22, !P3 ;  /* 0x000000160b187207 */ /* 0x001fe20005800000 */
[----:B------:R-:W-:-:S02]  /*1d8a0*/  @P2 IMAD.MOV.U32 R22, RZ, RZ, R2 ;  /* 0x000000ffff162224 */ /* 0x000fc400078e0002 */
[----:B------:R-:W-:Y:S02]  /*1d8b0*/  @P2 IMAD.MOV.U32 R23, RZ, RZ, R3 ;  /* 0x000000ffff172224 */ /* 0x000fe400078e0003 */
[----:B------:R-:W-:Y:S01]  /*1d8c0*/  @!P4 IMAD.MOV R21, RZ, RZ, -R21 ;  /* 0x000000ffff15c224 */ /* 0x000fe200078e0a15 */
[----:B------:R-:W-:Y:S01]  /*1d8d0*/  ISETP.GE.AND P5, PT, R66, RZ, PT ;  /* 0x000000ff4200720c */ /* 0x000fe20003fa6270 */
[----:B------:R-:W-:Y:S01]  /*1d8e0*/  @!P0 IMAD.IADD R12, R12, 0x1, -R9 ;  /* 0x000000010c0c8824 */ /* 0x000fe200078e0a09 */
[----:B------:R-:W3:Y:S01]  /*1d8f0*/  LDL.LU R66, [R1+0x2bc] ;  /* 0x0002bc0001427983 */ /* 0x000ee20000300800 */
[----:B-1----:R-:W-:Y:S01]  /*1d900*/  IMAD R24, R24, UR4, RZ ;  /* 0x0000000418187c24 */ /* 0x002fe2000f8e02ff */
[----:B------:R-:W-:Y:S01]  /*1d910*/  ISETP.GT.U32.AND P6, PT, R9, R4, PT ;  /* 0x000000040900720c */ /* 0x000fe20003fc4070 */
[----:B------:R-:W0:Y:S01]  /*1d920*/  LDCU UR4, c[0x0][0x3b0] ;  /* 0x00007600ff0477ac */ /* 0x000e220008000800 */
[----:B------:R1:W3:Y:S02]  /*1d930*/  @P2 LDG.E.U8 R65, desc[UR22][R22.64] ;  /* 0x0000001616412981 */ /* 0x0002e4000c1e1100 */
[----:B------:R-:W-:-:S02]  /*1d940*/  IADD3 R3, P0, PT, R24, R8, RZ ;  /* 0x0000000818037210 */ /* 0x000fc40007f1e0ff */
[----:B-1----:R-:W-:Y:S01]  /*1d950*/  SEL R22, R11, R21, !P3 ;  /* 0x000000150b167207 */ /* 0x002fe20005800000 */
[----:B------:R-:W-:Y:S02]  /*1d960*/  IMAD.MOV.U32 R21, RZ, RZ, R12 ;  /* 0x000000ffff157224 */ /* 0x000fe400078e000c */
[----:B------:R-:W3:Y:S01]  /*1d970*/  LDL R12, [R1+0xeec] ;  /* 0x000eec00010c7983 */ /* 0x000ee20000100800 */
[----:B------:R-:W-:Y:S01]  /*1d980*/  LEA.HI.X.SX32 R23, R24, R7, 0x1, P0 ;  /* 0x0000000718177211 */ /* 0x000fe200000f0eff */
[----:B------:R-:W-:Y:S01]  /*1d990*/  IMAD R25, R22, UR5, RZ ;  /* 0x0000000516197c24 */ /* 0x000fe2000f8e02ff */
[----:B------:R-:W-:Y:S01]  /*1d9a0*/  PRMT R64, RZ, 0x7610, R64 ;  /* 0x00007610ff407816 */ /* 0x000fe20000000040 */
[----:B------:R1:W-:Y:S01]  /*1d9b0*/  STL [R1+0x28c], R3 ;  /* 0x00028c0301007387 */ /* 0x0003e20000100800 */
[----:B------:R-:W-:Y:S01]  /*1d9c0*/  @P2 IMAD.MOV.U32 R22, RZ, RZ, R3 ;  /* 0x000000ffff162224 */ /* 0x000fe200078e0003 */
[----:B------:R-:W-:Y:S01]  /*1d9d0*/  PRMT R63, RZ, 0x7610, R63 ;  /* 0x00007610ff3f7816 */ /* 0x000fe2000000003f */
[----:B------:R-:W-:Y:S01]  /*1d9e0*/  @!P6 IMAD.IADD R4, R4, 0x1, -R9 ;  /* 0x000000010404e824 */ /* 0x000fe200078e0a09 */
[----:B------:R0:W-:Y:S01]  /*1d9f0*/  STL [R1+0x288], R23 ;  /* 0x0002881701007387 */ /* 0x0001e20000100800 */
[----:B------:R-:W-:Y:S01]  /*1da00*/  @!P5 IMAD.MOV R21, RZ, RZ, -R21 ;  /* 0x000000ffff15d224 */ /* 0x000fe200078e0a15 */
[----:B------:R-:W-:Y:S01]  /*1da10*/  PRMT R62, RZ, 0x7610, R62 ;  /* 0x00007610ff3e7816 */ /* 0x000fe2000000003e */
[----:B------:R-:W2:Y:S01]  /*1da20*/  LDCU UR5, c[0x0][0x3b0] ;  /* 0x00007600ff0577ac */ /* 0x000ea20008000800 */
[----:B------:R0:W3:Y:S04]  /*1da30*/  @P2 LDG.E.U8 R64, desc[UR22][R22.64] ;  /* 0x0000001616402981 */ /* 0x0000e8000c1e1100 */
[----:B-1----:R-:W3:Y:S01]  /*1da40*/  LDL R3, [R1+0xda8] ;  /* 0x000da80001037983 */ /* 0x002ee20000100800 */
[----:B------:R-:W-:-:S02]  /*1da50*/  IADD3 R2, P5, PT, R25, R8, RZ ;  /* 0x0000000819027210 */ /* 0x000fc40007fbe0ff */
[----:B------:R-:W-:Y:S02]  /*1da60*/  ISETP.GT.U32.AND P0, PT, R9, R4, PT ;  /* 0x000000040900720c */ /* 0x000fe40003f04070 */
[----:B------:R-:W-:Y:S01]  /*1da70*/  LEA.HI.X.SX32 R24, R25, R7, 0x1, P5 ;  /* 0x0000000719187211 */ /* 0x000fe200028f0eff */
[----:B0-----:R-:W-:Y:S01]  /*1da80*/  @P2 IMAD.MOV.U32 R22, RZ, RZ, R2 ;  /* 0x000000ffff162224 */ /* 0x001fe200078e0002 */
[----:B------:R-:W-:-:S03]  /*1da90*/  SEL R21, R11, R21, !P3 ;  /* 0x000000150b157207 */ /* 0x000fc60005800000 */
[----:B------:R-:W-:-:S05]  /*1daa0*/  @P2 IMAD.MOV.U32 R23, RZ, RZ, R24 ;  /* 0x000000ffff172224 */ /* 0x000fca00078e0018 */
[----:B------:R0:W3:Y:S01]  /*1dab0*/  @P2 LDG.E.U8 R63, desc[UR22][R22.64] ;  /* 0x00000016163f2981 */ /* 0x0000e2000c1e1100 */
[----:B------:R-:W-:-:S03]  /*1dac0*/  @!P0 IMAD.IADD R4, R4, 0x1, -R9 ;  /* 0x0000000104048824 */ /* 0x000fc600078e0a09 */
[----:B------:R1:W-:Y:S04]  /*1dad0*/  STL [R1+0x294], R2 ;  /* 0x0002940201007387 */ /* 0x0003e80000100800 */
[----:B------:R-:W3:Y:S01]  /*1dae0*/  LDL.LU R25, [R1+0x2c0] ;  /* 0x0002c00001197983 */ /* 0x000ee20000300800 */
[----:B0-----:R-:W-:Y:S01]  /*1daf0*/  IMAD R22, R21, UR6, RZ ;  /* 0x0000000615167c24 */ /* 0x001fe2000f8e02ff */
[----:B------:R-:W-:Y:S01]  /*1db00*/  PRMT R61, RZ, 0x7610, R61 ;  /* 0x00007610ff3d7816 */ /* 0x000fe2000000003d */
[----:B------:R-:W-:Y:S01]  /*1db10*/  IMAD.MOV.U32 R21, RZ, RZ, R4 ;  /* 0x000000ffff157224 */ /* 0x000fe200078e0004 */
[----:B------:R-:W-:Y:S01]  /*1db20*/  STL [R1+0x290], R24 ;  /* 0x0002901801007387 */ /* 0x000fe20000100800 */
[----:B------:R-:W0:Y:S01]  /*1db30*/  LDCU UR6, c[0x0][0x3b0] ;  /* 0x00007600ff0677ac */ /* 0x000e220008000800 */
[----:B--2---:R-:W-:-:S13]  /*1db40*/  ISETP.GT.U32.AND P4, PT, R9, R5, PT ;  /* 0x000000050900720c */ /* 0x004fda0003f84070 */
[----:B------:R-:W-:-:S05]  /*1db50*/  @!P4 IMAD.IADD R5, R5, 0x1, -R9 ;  /* 0x000000010505c824 */ /* 0x000fca00078e0a09 */
[C---:B------:R-:W-:Y:S02]  /*1db60*/  ISETP.GT.U32.AND P5, PT, R9.reuse, R5, PT ;  /* 0x000000050900720c */ /* 0x040fe40003fa4070 */
[----:B----4-:R-:W-:Y:S02]  /*1db70*/  ISETP.GT.U32.AND P6, PT, R9, R68, PT ;  /* 0x000000440900720c */ /* 0x010fe40003fc4070 */
[----:B---3--:R-:W-:-:S11]  /*1db80*/  ISETP.GE.AND P4, PT, R67, RZ, PT ;  /* 0x000000ff4300720c */ /* 0x008fd60003f86270 */
[--C-:B------:R-:W-:Y:S01]  /*1db90*/  @!P6 IMAD.IADD R68, R68, 0x1, -R9.reuse ;  /* 0x000000014444e824 */ /* 0x100fe200078e0a09 */
[C---:B-1----:R-:W-:Y:S01]  /*1dba0*/  IADD3 R2, P6, PT, R22.reuse, R8, RZ ;  /* 0x0000000816027210 */ /* 0x042fe20007fde0ff */
[----:B------:R-:W-:Y:S01]  /*1dbb0*/  @!P5 IMAD.IADD R5, R5, 0x1, -R9 ;  /* 0x000000010505d824 */ /* 0x000fe200078e0a09 */
[----:B------:R-:W2:Y:S02]  /*1dbc0*/  LDL.LU R67, [R1+0x2b8] ;  /* 0x0002b80001437983 */ /* 0x000ea40000300800 */
[----:B------:R-:W-:Y:S02]  /*1dbd0*/  LEA.HI.X.SX32 R4, R22, R7, 0x1, P6 ;  /* 0x0000000716047211 */ /* 0x000fe400030f0eff */
[C---:B------:R-:W-:Y:S01]  /*1dbe0*/  ISETP.GT.U32.AND P5, PT, R9.reuse, R66, PT ;  /* 0x000000420900720c */ /* 0x040fe20003fa4070 */
[----:B------:R-:W-:Y:S01]  /*1dbf0*/  @!P4 IMAD.MOV R21, RZ, RZ, -R21 ;  /* 0x000000ffff15c224 */ /* 0x000fe200078e0a15 */
[----:B------:R-:W-:Y:S01]  /*1dc00*/  ISETP.GT.U32.AND P0, PT, R9, R68, PT ;  /* 0x000000440900720c */ /* 0x000fe20003f04070 */
[----:B------:R-:W-:-:S02]  /*1dc10*/  @P2 IMAD.MOV.U32 R22, RZ, RZ, R2 ;  /* 0x000000ffff162224 */ /* 0x000fc400078e0002 */
[----:B------:R-:W-:Y:S01]  /*1dc20*/  @P2 IMAD.MOV.U32 R23, RZ, RZ, R4 ;  /* 0x000000ffff172224 */ /* 0x000fe200078e0004 */
[----:B------:R-:W-:-:S04]  /*1dc30*/  SEL R21, R11, R21, !P3 ;  /* 0x000000150b157207 */ /* 0x000fc80005800000 */
[----:B------:R1:W3:Y:S01]  /*1dc40*/  @P2 LDG.E.U8 R62, desc[UR22][R22.64] ;  /* 0x00000016163e2981 */ /* 0x0002e2000c1e1100 */
[----:B------:R-:W-:-:S03]  /*1dc50*/  ISETP.GE.AND P6, PT, R12, RZ, PT ;  /* 0x000000ff0c00720c */ /* 0x000fc60003fc6270 */
[----:B------:R4:W-:Y:S01]  /*1dc60*/  STL [R1+0x29c], R2 ;  /* 0x00029c0201007387 */ /* 0x0009e20000100800 */
[----:B------:R-:W-:Y:S02]  /*1dc70*/  @!P5 IMAD.IADD R66, R66, 0x1, -R9 ;  /* 0x000000014242d824 */ /* 0x000fe400078e0a09 */
[----:B-1----:R-:W-:Y:S02]  /*1dc80*/  IMAD R23, R21, UR4, RZ ;  /* 0x0000000415177c24 */ /* 0x002fe4000f8e02ff */
[----:B------:R-:W-:Y:S02]  /*1dc90*/  IMAD.MOV.U32 R22, RZ, RZ, R5 ;  /* 0x000000ffff167224 */ /* 0x000fe400078e0005 */
[----:B------:R-:W-:Y:S01]  /*1dca0*/  @!P0 IMAD.IADD R68, R68, 0x1, -R9 ;  /* 0x0000000144448824 */ /* 0x000fe200078e0a09 */
[----:B----4-:R-:W-:Y:S01]  /*1dcb0*/  IADD3 R2, P5, PT, R23, R8, RZ ;  /* 0x0000000817027210 */ /* 0x010fe20007fbe0ff */
[----:B------:R1:W-:Y:S01]  /*1dcc0*/  STL [R1+0x298], R4 ;  /* 0x0002980401007387 */ /* 0x0003e20000100800 */
[----:B------:R-:W-:Y:S01]  /*1dcd0*/  @!P6 IMAD.MOV R22, RZ, RZ, -R22 ;  /* 0x000000ffff16e224 */ /* 0x000fe200078e0a16 */
[----:B------:R-:W-:Y:S01]  /*1dce0*/  PRMT R60, RZ, 0x7610, R60 ;  /* 0x00007610ff3c7816 */ /* 0x000fe2000000003c */
[----:B------:R-:W4:Y:S01]  /*1dcf0*/  LDCU UR4, c[0x0][0x3b0] ;  /* 0x00007600ff0477ac */ /* 0x000f220008000800 */
[----:B------:R-:W-:Y:S01]  /*1dd00*/  ISETP.GE.AND P0, PT, R3, RZ, PT ;  /* 0x000000ff0300720c */ /* 0x000fe20003f06270 */
[----:B------:R-:W3:Y:S01]  /*1dd10*/  LDL R12, [R1+0xda4] ;  /* 0x000da400010c7983 */ /* 0x000ee20000100800 */
[----:B------:R-:W-:-:S02]  /*1dd20*/  LEA.HI.X.SX32 R3, R23, R7, 0x1, P5 ;  /* 0x0000000717037211 */ /* 0x000fc400028f0eff */
[----:B------:R-:W-:Y:S01]  /*1dd30*/  SEL R24, R11, R22, !P3 ;  /* 0x000000160b187207 */ /* 0x000fe20005800000 */
[----:B------:R-:W-:Y:S01]  /*1dd40*/  @P2 IMAD.MOV.U32 R22, RZ, RZ, R2 ;  /* 0x000000ffff162224 */ /* 0x000fe200078e0002 */
[----:B-1----:R-:W4:Y:S01]  /*1dd50*/  LDL.LU R4, [R1+0x2c8] ;  /* 0x0002c80001047983 */ /* 0x002f220000300800 */
[----:B------:R-:W-:Y:S02]  /*1dd60*/  @P2 IMAD.MOV.U32 R23, RZ, RZ, R3 ;  /* 0x000000ffff172224 */ /* 0x000fe400078e0003 */
[----:B------:R-:W-:Y:S01]  /*1dd70*/  IMAD.MOV.U32 R21, RZ, RZ, R68 ;  /* 0x000000ffff157224 */ /* 0x000fe200078e0044 */
[----:B------:R-:W-:Y:S04]  /*1dd80*/  STL [R1+0x2a4], R2 ;  /* 0x0002a40201007387 */ /* 0x000fe80000100800 */
[----:B------:R1:W-:Y:S04]  /*1dd90*/  STL [R1+0x2a0], R3 ;  /* 0x0002a00301007387 */ /* 0x0003e80000100800 */
[----:B------:R-:W4:Y:S04]  /*1dda0*/  LDL R68, [R1+0xd90] ;  /* 0x000d900001447983 */ /* 0x000f280000100800 */
[----:B------:R-:W4:Y:S04]  /*1ddb0*/  LDL.LU R5, [R1+0x2d4] ;  /* 0x0002d40001057983 */ /* 0x000f280000300800 */
[----:B------:R0:W4:Y:S04]  /*1ddc0*/  @P2 LDG.E.U8 R61, desc[UR22][R22.64] ;  /* 0x00000016163d2981 */ /* 0x000128000c1e1100 */
[----:B------:R-:W4:Y:S01]  /*1ddd0*/  LDL R23, [R1+0xd8c] ;  /* 0x000d8c0001177983 */ /* 0x000f220000100800 */
[----:B------:R-:W-:-:S02]  /*1dde0*/  ISETP.GT.U32.AND P4, PT, R9, R25, PT ;  /* 0x000000190900720c */ /* 0x000fc40003f84070 */
[----:B------:R-:W-:Y:S01]  /*1ddf0*/  ISETP.GT.U32.AND P5, PT, R9, R66, PT ;  /* 0x000000420900720c */ /* 0x000fe20003fa4070 */
[----:B------:R-:W-:Y:S02]  /*1de00*/  @!P0 IMAD.MOV R21, RZ, RZ, -R21 ;  /* 0x000000ffff158224 */ /* 0x000fe400078e0a15 */
[----:B------:R-:W-:Y:S01]  /*1de10*/  IMAD R24, R24, UR5, RZ ;  /* 0x0000000518187c24 */ /* 0x000fe2000f8e02ff */
[----:B------:R-:W2:Y:S02]  /*1de20*/  LDCU UR5, c[0x0][0x3b0] ;  /* 0x00007600ff0577ac */ /* 0x000ea40008000800 */
[----:B------:R-:W-:-:S05]  /*1de30*/  SEL R21, R11, R21, !P3 ;  /* 0x000000150b157207 */ /* 0x000fca0005800000 */
[----:B------:R-:W-:Y:S02]  /*1de40*/  @!P4 IMAD.IADD R25, R25, 0x1, -R9 ;  /* 0x000000011919c824 */ /* 0x000fe400078e0a09 */
[----:B0-----:R-:W-:Y:S01]  /*1de50*/  IMAD R21, R21, UR6, RZ ;  /* 0x0000000615157c24 */ /* 0x001fe2000f8e02ff */
[----:B------:R-:W-:Y:S01]  /*1de60*/  PRMT R59, RZ, 0x7610, R59 ;  /* 0x00007610ff3b7816 */ /* 0x000fe2000000003b */
[----:B------:R-:W-:Y:S01]  /*1de70*/  @!P5 IMAD.IADD R66, R66, 0x1, -R9 ;  /* 0x000000014242d824 */ /* 0x000fe200078e0a09 */
[----:B------:R-:W-:Y:S01]  /*1de80*/  ISETP.GT.U32.AND P4, PT, R9, R25, PT ;  /* 0x000000190900720c */ /* 0x000fe20003f84070 */
[----:B------:R-:W0:Y:S01]  /*1de90*/  LDCU UR6, c[0x0][0x3b0] ;  /* 0x00007600ff0677ac */ /* 0x000e220008000800 */
[----:B-1----:R-:W-:-:S04]  /*1dea0*/  IADD3 R3, P5, PT, R24, R8, RZ ;  /* 0x0000000818037210 */ /* 0x002fc80007fbe0ff */
[----:B------:R-:W-:-:S07]  /*1deb0*/  LEA.HI.X.SX32 R22, R24, R7, 0x1, P5 ;  /* 0x0000000718167211 */ /* 0x000fce00028f0eff */
[----:B------:R-:W-:Y:S01]  /*1dec0*/  @!P4 IMAD.IADD R25, R25, 0x1, -R9 ;  /* 0x000000011919c824 */ /* 0x000fe200078e0a09 */
[----:B--2---:R-:W-:-:S13]  /*1ded0*/  ISETP.GT.U32.AND P6, PT, R9, R67, PT ;  /* 0x000000430900720c */ /* 0x004fda0003fc4070 */
[----:B------:R-:W-:Y:S01]  /*1dee0*/  @!P6 IMAD.IADD R67, R67, 0x1, -R9 ;  /* 0x000000014343e824 */ /* 0x000fe200078e0a09 */
[----:B------:R-:W-:-:S04]  /*1def0*/  IADD3 R2, P6, PT, R21, R8, RZ ;  /* 0x0000000815027210 */ /* 0x000fc80007fde0ff */
[----:B------:R-:W-:Y:S02]  /*1df00*/  LEA.HI.X.SX32 R21, R21, R7, 0x1, P6 ;  /* 0x0000000715157211 */ /* 0x000fe400030f0eff */
[----:B---3--:R-:W-:Y:S02]  /*1df10*/  ISETP.GE.AND P0, PT, R12, RZ, PT ;  /* 0x000000ff0c00720c */ /* 0x008fe40003f06270 */
[----:B------:R-:W2:Y:S04]  /*1df20*/  LDL.LU R12, [R1+0x2d0] ;  /* 0x0002d000010c7983 */ /* 0x000ea80000300800 */
[----:B------:R-:W-:Y:S04]  /*1df30*/  STL [R1+0x2ac], R3 ;  /* 0x0002ac0301007387 */ /* 0x000fe80000100800 */
[----:B------:R-:W-:Y:S04]  /*1df40*/  STL [R1+0x2b4], R2 ;  /* 0x0002b40201007387 */ /* 0x000fe80000100800 */
[----:B------:R1:W-:Y:S01]  /*1df50*/  STL [R1+0x2a8], R22 ;  /* 0x0002a81601007387 */ /* 0x0003e20000100800 */
[----:B----4-:R-:W-:Y:S01]  /*1df60*/  ISETP.GE.AND P5, PT, R23, RZ, PT ;  /* 0x000000ff1700720c */ /* 0x010fe20003fa6270 */
[----:B------:R-:W-:-:S02]  /*1df70*/  @P2 IMAD.MOV.U32 R23, RZ, RZ, R22 ;  /* 0x000000ffff172224 */ /* 0x000fc400078e0016 */
[----:B-1----:R-:W-:Y:S02]  /*1df80*/  @P2 IMAD.MOV.U32 R22, RZ, RZ, R3 ;  /* 0x000000ffff162224 */ /* 0x002fe400078e0003 */
[----:B------:R-:W3:Y:S04]  /*1df90*/  LDL R3, [R1+0xd9c] ;  /* 0x000d9c0001037983 */ /* 0x000ee80000100800 */
[----:B------:R1:W4:Y:S04]  /*1dfa0*/  @P2 LDG.E.U8 R60, desc[UR22][R22.64] ;  /* 0x00000016163c2981 */ /* 0x000328000c1e1100 */
[----:B------:R0:W-:Y:S01]  /*1dfb0*/  STL [R1+0x2b0], R21 ;  /* 0x0002b01501007387 */ /* 0x0001e20000100800 */
[----:B-1----:R-:W-:-:S02]  /*1dfc0*/  IMAD.MOV.U32 R22, RZ, RZ, R25 ;  /* 0x000000ffff167224 */ /* 0x002fc400078e0019 */
[----:B------:R-:W-:Y:S02]  /*1dfd0*/  @P2 IMAD.MOV.U32 R25, RZ, RZ, R21 ;  /* 0x000000ffff192224 */ /* 0x000fe400078e0015 */
[----:B0-----:R-:W-:Y:S02]  /*1dfe0*/  IMAD.MOV.U32 R21, RZ, RZ, R66 ;  /* 0x000000ffff157224 */ /* 0x001fe400078e0042 */
[----:B------:R-:W4:Y:S01]  /*1dff0*/  LDL R66, [R1+0xd7c] ;  /* 0x000d7c0001427983 */ /* 0x000f220000100800 */
[----:B------:R-:W-:Y:S01]  /*1e000*/  @!P0 IMAD.MOV R22, RZ, RZ, -R22 ;  /* 0x000000ffff168224 */ /* 0x000fe200078e0a16 */
[----:B------:R-:W-:Y:S02]  /*1e010*/  ISETP.GE.AND P0, PT, R68, RZ, PT ;  /* 0x000000ff4400720c */ /* 0x000fe40003f06270 */
[----:B------:R-:W4:Y:S01]  /*1e020*/  LDL R68, [R1+0xd88] ;  /* 0x000d880001447983 */ /* 0x000f220000100800 */
[C---:B------:R-:W-:Y:S02]  /*1e030*/  ISETP.GT.U32.AND P4, PT, R9.reuse, R4, PT ;  /* 0x000000040900720c */ /* 0x040fe40003f84070 */
[----:B------:R-:W-:Y:S01]  /*1e040*/  ISETP.GT.U32.AND P6, PT, R9, R67, PT ;  /* 0x000000430900720c */ /* 0x000fe20003fc4070 */
[----:B------:R-:W-:Y:S01]  /*1e050*/  @!P5 IMAD.MOV R21, RZ, RZ, -R21 ;  /* 0x000000ffff15d224 */ /* 0x000fe200078e0a15 */
[----:B------:R-:W-:-:S09]  /*1e060*/  SEL R23, R11, R22, !P3 ;  /* 0x000000160b177207 */ /* 0x000fd20005800000 */
[----:B------:R-:W-:Y:S01]  /*1e070*/  @!P4 IMAD.IADD R4, R4, 0x1, -R9 ;  /* 0x000000010404c824 */ /* 0x000fe200078e0a09 */
[----:B------:R-:W-:-:S04]  /*1e080*/  SEL R22, R11, R21, !P3 ;  /* 0x000000150b167207 */ /* 0x000fc80005800000 */
[----:B------:R-:W-:Y:S01]  /*1e090*/  ISETP.GT.U32.AND P5, PT, R9, R4, PT ;  /* 0x000000040900720c */ /* 0x000fe20003fa4070 */
[----:B------:R-:W-:Y:S01]  /*1e0a0*/  @!P6 IMAD.IADD R67, R67, 0x1, -R9 ;  /* 0x000000014343e824 */ /* 0x000fe200078e0a09 */
[----:B------:R-:W-:Y:S01]  /*1e0b0*/  ISETP.GT.U32.AND P4, PT, R9, R5, PT ;  /* 0x000000050900720c */ /* 0x000fe20003f84070 */
[----:B------:R-:W-:Y:S02]  /*1e0c0*/  @P2 IMAD.MOV.U32 R24, RZ, RZ, R2 ;  /* 0x000000ffff182224 */ /* 0x000fe400078e0002 */
[----:B------:R-:W-:Y:S02]  /*1e0d0*/  IMAD.MOV.U32 R21, RZ, RZ, R67 ;  /* 0x000000ffff157224 */ /* 0x000fe400078e0043 */
[----:B------:R-:W-:Y:S01]  /*1e0e0*/  IMAD R23, R23, UR4, RZ ;  /* 0x0000000417177c24 */ /* 0x000fe2000f8e02ff */
[----:B------:R0:W4:Y:S01]  /*1e0f0*/  @P2 LDG.E.U8 R59, desc[UR22][R24.64] ;  /* 0x00000016183b2981 */ /* 0x000122000c1e1100 */
[----:B------:R-:W-:Y:S01]  /*1e100*/  IMAD R22, R22, UR5, RZ ;  /* 0x0000000516167c24 */ /* 0x000fe2000f8e02ff */
[----:B------:R-:W-:Y:S01]  /*1e110*/  PRMT R58, RZ, 0x7610, R58 ;  /* 0x00007610ff3a7816 */ /* 0x000fe2000000003a */
[----:B------:R-:W-:Y:S01]  /*1e120*/  @!P0 IMAD.MOV R21, RZ, RZ, -R21 ;  /* 0x000000ffff158224 */ /* 0x000fe200078e0a15 */
[----:B------:R-:W4:Y:S01]  /*1e130*/  LDL.LU R67, [R1+0x2e0] ;  /* 0x0002e00001437983 */ /* 0x000f220000300800 */
[--C-:B------:R-:W-:Y:S01]  /*1e140*/  @!P5 IMAD.IADD R4, R4, 0x1, -R9.reuse ;  /* 0x000000010404d824 */ /* 0x100fe200078e0a09 */
[-C--:B------:R-:W-:Y:S01]  /*1e150*/  IADD3 R2, P5, PT, R22, R8.reuse, RZ ;  /* 0x0000000816027210 */ /* 0x080fe20007fbe0ff */
[----:B------:R-:W-:Y:S01]  /*1e160*/  @!P4 IMAD.IADD R5, R5, 0x1, -R9 ;  /* 0x000000010505c824 */ /* 0x000fe200078e0a09 */
[----:B------:R-:W-:Y:S01]  /*1e170*/  PRMT R57, RZ, 0x7610, R57 ;  /* 0x00007610ff397816 */ /* 0x000fe20000000039 */
[----:B------:R-:W1:Y:S01]  /*1e180*/  LDCU UR4, c[0x0][0x3b0] ;  /* 0x00007600ff0477ac */ /* 0x000e620008000800 */
[----:B0-----:R-:W-:-:S02]  /*1e190*/  IADD3 R25, P0, PT, R23, R8, RZ ;  /* 0x0000000817197210 */ /* 0x001fc40007f1e0ff */
[-C--:B------:R-:W-:Y:S01]  /*1e1a0*/  LEA.HI.X.SX32 R24, R22, R7.reuse, 0x1, P5 ;  /* 0x0000000716187211 */ /* 0x080fe200028f0eff */
[----:B------:R-:W0:Y:S01]  /*1e1b0*/  LDCU UR5, c[0x0][0x3b0] ;  /* 0x00007600ff0577ac */ /* 0x000e220008000800 */
[----:B------:R-:W-:Y:S01]  /*1e1c0*/  LEA.HI.X.SX32 R23, R23, R7, 0x1, P0 ;  /* 0x0000000717177211 */ /* 0x000fe200000f0eff */
[----:B------:R-:W-:Y:S01]  /*1e1d0*/  @P2 IMAD.MOV.U32 R22, RZ, RZ, R25 ;  /* 0x000000ffff162224 */ /* 0x000fe200078e0019 */
[----:B------:R-:W-:Y:S01]  /*1e1e0*/  STL [R1+0x2bc], R25 ;  /* 0x0002bc1901007387 */ /* 0x000fe20000100800 */
[----:B------:R-:W-:-:S03]  /*1e1f0*/  ISETP.GT.U32.AND P5, PT, R9, R5, PT ;  /* 0x000000050900720c */ /* 0x000fc60003fa4070 */
[----:B------:R0:W-:Y:S01]  /*1e200*/  STL [R1+0x2c4], R2 ;  /* 0x0002c40201007387 */ /* 0x0001e20000100800 */
[----:B------:R-:W-:-:S03]  /*1e210*/  SEL R21, R11, R21, !P3 ;  /* 0x000000150b157207 */ /* 0x000fc60005800000 */
[----:B------:R0:W4:Y:S02]  /*1e220*/  @P2 LDG.E.U8 R58, desc[UR22][R22.64] ;  /* 0x00000016163a2981 */ /* 0x000124000c1e1100 */
[----:B------:R-:W-:Y:S01]  /*1e230*/  IMAD R21, R21, UR6, RZ ;  /* 0x0000000615157c24 */ /* 0x000fe2000f8e02ff */
[----:B------:R-:W-:Y:S01]  /*1e240*/  PRMT R56, RZ, 0x7610, R56 ;  /* 0x00007610ff387816 */ /* 0x000fe20000000038 */
[----:B------:R-:W1:Y:S01]  /*1e250*/  LDCU UR6, c[0x0][0x3b0] ;  /* 0x00007600ff0677ac */ /* 0x000e620008000800 */
[----:B0-----:R-:W-:Y:S02]  /*1e260*/  @P2 IMAD.MOV.U32 R22, RZ, RZ, R2 ;  /* 0x000000ffff162224 */ /* 0x001fe400078e0002 */
[----:B------:R-:W-:Y:S01]  /*1e270*/  @!P5 IMAD.IADD R5, R5, 0x1, -R9 ;  /* 0x000000010505d824 */ /* 0x000fe200078e0a09 */
[----:B------:R-:W-:Y:S02]  /*1e280*/  PRMT R55, RZ, 0x7610, R55 ;  /* 0x00007610ff377816 */ /* 0x000fe40000000037 */
[----:B--2---:R-:W-:-:S13]  /*1e290*/  ISETP.GT.U32.AND P6, PT, R9, R12, PT ;  /* 0x0000000c0900720c */ /* 0x004fda0003fc4070 */
[----:B------:R-:W-:Y:S01]  /*1e2a0*/  @!P6 IMAD.IADD R12, R12, 0x1, -R9 ;  /* 0x000000010c0ce824 */ /* 0x000fe200078e0a09 */
[----:B------:R-:W-:Y:S02]  /*1e2b0*/  IADD3 R2, P6, PT, R21, R8, RZ ;  /* 0x0000000815027210 */ /* 0x000fe40007fde0ff */
[----:B---3--:R-:W-:Y:S02]  /*1e2c0*/  ISETP.GE.AND P0, PT, R3, RZ, PT ;  /* 0x000000ff0300720c */ /* 0x008fe40003f06270 */
[----:B------:R-:W2:Y:S04]  /*1e2d0*/  LDL.LU R3, [R1+0x2ec] ;  /* 0x0002ec0001037983 */ /* 0x000ea80000300800 */
[----:B------:R0:W-:Y:S02]  /*1e2e0*/  STL [R1+0x2b8], R23 ;  /* 0x0002b81701007387 */ /* 0x0001e40000100800 */
[----:B0-----:R-:W-:Y:S01]  /*1e2f0*/  @P2 IMAD.MOV.U32 R23, RZ, RZ, R24 ;  /* 0x000000ffff172224 */ /* 0x001fe200078e0018 */
[----:B----4-:R-:W-:-:S04]  /*1e300*/  ISETP.GE.AND P4, PT, R66, RZ, PT ;  /* 0x000000ff4200720c */ /* 0x010fc80003f86270 */
[----:B------:R0:W3:Y:S02]  /*1e310*/  @P2 LDG.E.U8 R57, desc[UR22][R22.64] ;  /* 0x0000001616392981 */ /* 0x0000e4000c1e1100 */
[----:B0-----:R-:W-:Y:S01]  /*1e320*/  IMAD.MOV.U32 R22, RZ, RZ, R4 ;  /* 0x000000ffff167224 */ /* 0x001fe200078e0004 */
[----:B------:R-:W-:-:S03]  /*1e330*/  LEA.HI.X.SX32 R4, R21, R7, 0x1, P6 ;  /* 0x0000000715047211 */ /* 0x000fc600030f0eff */
[----:B------:R-:W-:Y:S01]  /*1e340*/  @!P0 IMAD.MOV R22, RZ, RZ, -R22 ;  /* 0x000000ffff168224 */ /* 0x000fe200078e0a16 */
[----:B------:R-:W-:Y:S01]  /*1e350*/  ISETP.GT.U32.AND P0, PT, R9, R12, PT ;  /* 0x0000000c0900720c */ /* 0x000fe20003f04070 */
[----:B------:R0:W-:Y:S01]  /*1e360*/  STL [R1+0x2c0], R24 ;  /* 0x0002c01801007387 */ /* 0x0001e20000100800 */
[----:B------:R-:W-:Y:S02]  /*1e370*/  IMAD.MOV.U32 R21, RZ, RZ, R5 ;  /* 0x000000ffff157224 */ /* 0x000fe400078e0005 */
[----:B------:R-:W-:Y:S01]  /*1e380*/  @P2 IMAD.MOV.U32 R23, RZ, RZ, R4 ;  /* 0x000000ffff172224 */ /* 0x000fe200078e0004 */
[----:B------:R-:W4:Y:S01]  /*1e390*/  LDL.LU R66, [R1+0x2e8] ;  /* 0x0002e80001427983 */ /* 0x000f220000300800 */
[----:B------:R-:W-:Y:S01]  /*1e3a0*/  @!P4 IMAD.MOV R21, RZ, RZ, -R21 ;  /* 0x000000ffff15c224 */ /* 0x000fe200078e0a15 */
[C---:B0-----:R-:W-:Y:S01]  /*1e3b0*/  SEL R24, R11.reuse, R22, !P3 ;  /* 0x000000160b187207 */ /* 0x041fe20005800000 */
[----:B------:R-:W-:Y:S01]  /*1e3c0*/  @P2 IMAD.MOV.U32 R22, RZ, RZ, R2 ;  /* 0x000000ffff162224 */ /* 0x000fe200078e0002 */
[----:B------:R0:W-:Y:S03]  /*1e3d0*/  STL [R1+0x2cc], R2 ;  /* 0x0002cc0201007387 */ /* 0x0001e60000100800 */
[----:B-1----:R-:W-:Y:S01]  /*1e3e0*/  IMAD R24, R24, UR4, RZ ;  /* 0x0000000418187c24 */ /* 0x002fe2000f8e02ff */
[----:B------:R1:W3:Y:S01]  /*1e3f0*/  @P2 LDG.E.U8 R56, desc[UR22][R22.64] ;  /* 0x0000001616382981 */ /* 0x0002e2000c1e1100 */
[----:B------:R-:W-:Y:S01]  /*1e400*/  @!P0 IMAD.IADD R12, R12, 0x1, -R9 ;  /* 0x000000010c0c8824 */ /* 0x000fe200078e0a09 */
[----:B------:R-:W-:Y:S01]  /*1e410*/  ISETP.GE.AND P5, PT, R68, RZ, PT ;  /* 0x000000ff4400720c */ /* 0x000fe20003fa6270 */
[----:B------:R-:W2:Y:S01]  /*1e420*/  LDCU UR4, c[0x0][0x3b0] ;  /* 0x00007600ff0477ac */ /* 0x000ea20008000800 */
[----:B------:R1:W-:Y:S04]  /*1e430*/  STL [R1+0x2c8], R4 ;  /* 0x0002c80401007387 */ /* 0x0003e80000100800 */
[----:B0-----:R-:W3:Y:S01]  /*1e440*/  LDL.LU R2, [R1+0x308] ;  /* 0x0003080001027983 */ /* 0x001ee20000300800 */
[----:B-1----:R-:W-:-:S03]  /*1e450*/  SEL R22, R11, R21, !P3 ;  /* 0x000000150b167207 */ /* 0x002fc60005800000 */
[----:B------:R-:W3:Y:S01]  /*1e460*/  LDL.LU R5, [R1+0x304] ;  /* 0x0003040001057983 */ /* 0x000ee20000300800 */
[----:B------:R-:W-:Y:S01]  /*1e470*/  IADD3 R4, P0, PT, R24, R8, RZ ;  /* 0x0000000818047210 */ /* 0x000fe20007f1e0ff */
[----:B------:R-:W-:Y:S02]  /*1e480*/  IMAD R25, R22, UR5, RZ ;  /* 0x0000000516197c24 */ /* 0x000fe4000f8e02ff */
[----:B------:R-:W3:Y:S01]  /*1e490*/  LDL R68, [R1+0xd68] ;  /* 0x000d680001447983 */ /* 0x000ee20000100800 */
[----:B------:R-:W-:Y:S01]  /*1e4a0*/  ISETP.GT.U32.AND P6, PT, R9, R67, PT ;  /* 0x000000430900720c */ /* 0x000fe20003fc4070 */
[----:B------:R-:W-:Y:S01]  /*1e4b0*/  IMAD.MOV.U32 R21, RZ, RZ, R12 ;  /* 0x000000ffff157224 */ /* 0x000fe200078e000c */
[----:B------:R-:W-:Y:S01]  /*1e4c0*/  LEA.HI.X.SX32 R23, R24, R7, 0x1, P0 ;  /* 0x0000000718177211 */ /* 0x000fe200000f0eff */
[----:B------:R-:W-:Y:S01]  /*1e4d0*/  @P2 IMAD.MOV.U32 R22, RZ, RZ, R4 ;  /* 0x000000ffff162224 */ /* 0x000fe200078e0004 */
[----:B------:R0:W-:Y:S01]  /*1e4e0*/  STL [R1+0x2d4], R4 ;  /* 0x0002d40401007387 */ /* 0x0001e20000100800 */
[----:B------:R-:W-:Y:S01]  /*1e4f0*/  PRMT R54, RZ, 0x7610, R54 ;  /* 0x00007610ff367816 */ /* 0x000fe20000000036 */
[----:B------:R-:W1:Y:S02]  /*1e500*/  LDCU UR5, c[0x0][0x3b0] ;  /* 0x00007600ff0577ac */ /* 0x000e640008000800 */
[----:B------:R0:W-:Y:S04]  /*1e510*/  STL [R1+0x2d0], R23 ;  /* 0x0002d01701007387 */ /* 0x0001e80000100800 */
[----:B------:R1:W3:Y:S04]  /*1e520*/  @P2 LDG.E.U8 R55, desc[UR22][R22.64] ;  /* 0x0000001616372981 */ /* 0x0002e8000c1e1100 */
[----:B0-----:R-:W3:Y:S04]  /*1e530*/  LDL R4, [R1+0xd70] ;  /* 0x000d700001047983 */ /* 0x001ee80000100800 */
[----:B------:R-:W3:Y:S01]  /*1e540*/  LDL R23, [R1+0xd84] ;  /* 0x000d840001177983 */ /* 0x000ee20000100800 */
[----:B------:R-:W-:-:S02]  /*1e550*/  @!P6 IMAD.IADD R67, R67, 0x1, -R9 ;  /* 0x000000014343e824 */ /* 0x000fc400078e0a09 */
[----:B------:R-:W-:Y:S01]  /*1e560*/  @!P5 IMAD.MOV R21, RZ, RZ, -R21 ;  /* 0x000000ffff15d224 */ /* 0x000fe200078e0a15 */
[----:B------:R-:W-:Y:S02]  /*1e570*/  IADD3 R12, P6, PT, R25, R8, RZ ;  /* 0x00000008190c7210 */ /* 0x000fe40007fde0ff */
[----:B------:R-:W-:Y:S02]  /*1e580*/  ISETP.GT.U32.AND P0, PT, R9, R67, PT ;  /* 0x000000430900720c */ /* 0x000fe40003f04070 */
[----:B------:R-:W-:Y:S01]  /*1e590*/  LEA.HI.X.SX32 R24, R25, R7, 0x1, P6 ;  /* 0x0000000719187211 */ /* 0x000fe200030f0eff */
[----:B-1----:R-:W-:Y:S01]  /*1e5a0*/  @P2 IMAD.MOV.U32 R22, RZ, RZ, R12 ;  /* 0x000000ffff162224 */ /* 0x002fe200078e000c */
[----:B------:R-:W-:Y:S01]  /*1e5b0*/  SEL R21, R11, R21, !P3 ;  /* 0x000000150b157207 */ /* 0x000fe20005800000 */
[----:B------:R0:W-:Y:S04]  /*1e5c0*/  STL [R1+0x2dc], R12 ;  /* 0x0002dc0c01007387 */ /* 0x0001e80000100800 */
[----:B------:R1:W-:Y:S04]  /*1e5d0*/  STL [R1+0x2d8], R24 ;  /* 0x0002d81801007387 */ /* 0x0003e80000100800 */
[----:B------:R-:W-:Y:S01]  /*1e5e0*/  @!P0 IMAD.IADD R67, R67, 0x1, -R9 ;  /* 0x0000000143438824 */ /* 0x000fe200078e0a09 */
[----:B0-----:R-:W3:Y:S01]  /*1e5f0*/  LDL.LU R12, [R1+0x300] ;  /* 0x00030000010c7983 */ /* 0x001ee20000300800 */
[----:B------:R-:W-:-:S02]  /*1e600*/  PRMT R53, RZ, 0x7610, R53 ;  /* 0x00007610ff357816 */ /* 0x000fc40000000035 */
[----:B--2---:R-:W-:-:S13]  /*1e610*/  ISETP.GT.U32.AND P4, PT, R9, R3, PT ;  /* 0x000000030900720c */ /* 0x004fda0003f84070 */
[----:B------:R-:W-:-:S05]  /*1e620*/  @!P4 IMAD.IADD R3, R3, 0x1, -R9 ;  /* 0x000000010303c824 */ /* 0x000fca00078e0a09 */
[C---:B------:R-:W-:Y:S02]  /*1e630*/  ISETP.GT.U32.AND P4, PT, R9.reuse, R3, PT ;  /* 0x000000030900720c */ /* 0x040fe40003f84070 */
[----:B----4-:R-:W-:-:S13]  /*1e640*/  ISETP.GT.U32.AND P5, PT, R9, R66, PT ;  /* 0x000000420900720c */ /* 0x010fda0003fa4070 */
[----:B------:R-:W-:-:S05]  /*1e650*/  @!P5 IMAD.IADD R66, R66, 0x1, -R9 ;  /* 0x000000014242d824 */ /* 0x000fca00078e0a09 */
[----:B------:R-:W-:Y:S01]  /*1e660*/  ISETP.GT.U32.AND P0, PT, R9, R66, PT ;  /* 0x000000420900720c */ /* 0x000fe20003f04070 */
[----:B------:R-:W-:Y:S01]  /*1e670*/  @!P4 IMAD.IADD R3, R3, 0x1, -R9 ;  /* 0x000000010303c824 */ /* 0x000fe200078e0a09 */
[----:B---3--:R-:W-:Y:S02]  /*1e680*/  ISETP.GE.AND P4, PT, R68, RZ, PT ;  /* 0x000000ff4400720c */ /* 0x008fe40003f86270 */
[----:B------:R-:W-:Y:S01]  /*1e690*/  ISETP.GE.AND P6, PT, R23, RZ, PT ;  /* 0x000000ff1700720c */ /* 0x000fe20003fc6270 */
[----:B------:R-:W-:-:S05]  /*1e6a0*/  @P2 IMAD.MOV.U32 R23, RZ, RZ, R24 ;  /* 0x000000ffff172224 */ /* 0x000fca00078e0018 */
[----:B------:R0:W2:Y:S02]  /*1e6b0*/  @P2 LDG.E.U8 R54, desc[UR22][R22.64] ;  /* 0x0000001616362981 */ /* 0x0000a4000c1e1100 */
[----:B0-----:R-:W-:Y:S01]  /*1e6c0*/  IMAD R22, R21, UR6, RZ ;  /* 0x0000000615167c24 */ /* 0x001fe2000f8e02ff */
[----:B------:R-:W0:Y:S04]  /*1e6d0*/  LDCU UR6, c[0x0][0x3b0] ;  /* 0x00007600ff0677ac */ /* 0x000e280008000800 */
[C---:B------:R-:W-:Y:S01]  /*1e6e0*/  IADD3 R23, P5, PT, R22.reuse, R8, RZ ;  /* 0x0000000816177210 */ /* 0x040fe20007fbe0ff */
[----:B------:R-:W-:Y:S02]  /*1e6f0*/  IMAD.MOV.U32 R21, RZ, RZ, R67 ;  /* 0x000000ffff157224 */ /* 0x000fe400078e0043 */
[----:B------:R-:W3:Y:S01]  /*1e700*/  LDL R67, [R1+0xd54] ;  /* 0x000d540001437983 */ /* 0x000ee20000100800 */
[----:B-1----:R-:W-:Y:S01]  /*1e710*/  LEA.HI.X.SX32 R24, R22, R7, 0x1, P5 ;  /* 0x0000000716187211 */ /* 0x002fe200028f0eff */
[----:B------:R-:W-:-:S02]  /*1e720*/  @!P0 IMAD.IADD R66, R66, 0x1, -R9 ;  /* 0x0000000142428824 */ /* 0x000fc400078e0a09 */
[----:B------:R1:W-:Y:S01]  /*1e730*/  STL [R1+0x2e4], R23 ;  /* 0x0002e41701007387 */ /* 0x0003e20000100800 */
[----:B------:R-:W-:-:S03]  /*1e740*/  ISETP.GE.AND P0, PT, R4, RZ, PT ;  /* 0x000000ff0400720c */ /* 0x000fc60003f06270 */
[----:B------:R4:W-:Y:S04]  /*1e750*/  STL [R1+0x2e0], R24 ;  /* 0x0002e01801007387 */ /* 0x0009e80000100800 */
[----:B------:R-:W2:Y:S04]  /*1e760*/  LDL.LU R68, [R1+0x318] ;  /* 0x0003180001447983 */ /* 0x000ea80000300800 */
[----:B------:R-:W2:Y:S01]  /*1e770*/  LDL R4, [R1+0xd5c] ;  /* 0x000d5c0001047983 */ /* 0x000ea20000100800 */
[----:B------:R-:W-:Y:S01]  /*1e780*/  @!P6 IMAD.MOV R21, RZ, RZ, -R21 ;  /* 0x000000ffff15e224 */ /* 0x000fe200078e0a15 */
[----:B------:R-:W-:Y:S01]  /*1e790*/  ISETP.GT.U32.AND P5, PT, R9, R5, PT ;  /* 0x000000050900720c */ /* 0x000fe20003fa4070 */
[----:B------:R-:W-:-:S02]  /*1e7a0*/  @P2 IMAD.MOV.U32 R22, RZ, RZ, R23 ;  /* 0x000000ffff162224 */ /* 0x000fc400078e0017 */
[----:B-1----:R-:W-:Y:S01]  /*1e7b0*/  @P2 IMAD.MOV.U32 R23, RZ, RZ, R24 ;  /* 0x000000ffff172224 */ /* 0x002fe200078e0018 */
[----:B------:R-:W-:-:S04]  /*1e7c0*/  SEL R21, R11, R21, !P3 ;  /* 0x000000150b157207 */ /* 0x000fc80005800000 */
[----:B------:R1:W2:Y:S05]  /*1e7d0*/  @P2 LDG.E.U8 R53, desc[UR22][R22.64] ;  /* 0x0000001616352981 */ /* 0x0002aa000c1e1100 */
[----:B------:R-:W-:Y:S02]  /*1e7e0*/  @!P5 IMAD.IADD R5, R5, 0x1, -R9 ;  /* 0x000000010505d824 */ /* 0x000fe400078e0a09 */
[----:B-1----:R-:W-:Y:S01]  /*1e7f0*/  IMAD R23, R21, UR4, RZ ;  /* 0x0000000415177c24 */ /* 0x002fe2000f8e02ff */
[----:B------:R-:W-:Y:S01]  /*1e800*/  ISETP.GT.U32.AND P6, PT, R9, R2, PT ;  /* 0x000000020900720c */ /* 0x000fe20003fc4070 */
[----:B------:R-:W-:Y:S01]  /*1e810*/  IMAD.MOV.U32 R22, RZ, RZ, R3 ;  /* 0x000000ffff167224 */ /* 0x000fe200078e0003 */
[----:B------:R-:W-:Y:S01]  /*1e820*/  PRMT R52, RZ, 0x7610, R52 ;  /* 0x00007610ff347816 */ /* 0x000fe20000000034 */
[----:B------:R-:W-:Y:S01]  /*1e830*/  IMAD.MOV.U32 R21, RZ, RZ, R66 ;  /* 0x000000ffff157224 */ /* 0x000fe200078e0042 */
[C---:B------:R-:W-:Y:S01]  /*1e840*/  IADD3 R3, P5, PT, R23.reuse, R8, RZ ;  /* 0x0000000817037210 */ /* 0x040fe20007fbe0ff */
[----:B------:R-:W1:Y:S03]  /*1e850*/  LDCU UR4, c[0x0][0x3b0] ;  /* 0x00007600ff0477ac */ /* 0x000e660008000800 */
[----:B------:R-:W-:Y:S01]  /*1e860*/  LEA.HI.X.SX32 R23, R23, R7, 0x1, P5 ;  /* 0x0000000717177211 */ /* 0x000fe200028f0eff */
[----:B------:R0:W-:Y:S04]  /*1e870*/  STL [R1+0x2ec], R3 ;  /* 0x0002ec0301007387 */ /* 0x0001e80000100800 */
[----:B------:R0:W-:Y:S04]  /*1e880*/  STL [R1+0x2e8], R23 ;  /* 0x0002e81701007387 */ /* 0x0001e80000100800 */
[----:B------:R-:W2:Y:S01]  /*1e890*/  LDL R66, [R1+0xd40] ;  /* 0x000d400001427983 */ /* 0x000ea20000100800 */
[----:B------:R-:W-:Y:S01]  /*1e8a0*/  @!P4 IMAD.MOV R22, RZ, RZ, -R22 ;  /* 0x000000ffff16c224 */ /* 0x000fe200078e0a16 */
[C---:B------:R-:W-:Y:S01]  /*1e8b0*/  ISETP.GT.U32.AND P5, PT, R9.reuse, R5, PT ;  /* 0x000000050900720c */ /* 0x040fe20003fa4070 */
[----:B------:R-:W-:Y:S01]  /*1e8c0*/  @!P6 IMAD.IADD R2, R2, 0x1, -R9 ;  /* 0x000000010202e824 */ /* 0x000fe200078e0a09 */
[----:B------:R-:W-:Y:S01]  /*1e8d0*/  ISETP.GT.U32.AND P6, PT, R9, R12, PT ;  /* 0x0000000c0900720c */ /* 0x000fe20003fc4070 */
[----:B------:R-:W-:Y:S01]  /*1e8e0*/  @!P0 IMAD.MOV R21, RZ, RZ, -R21 ;  /* 0x000000ffff158224 */ /* 0x000fe200078e0a15 */
[----:B----4-:R-:W-:Y:S01]  /*1e8f0*/  SEL R24, R11, R22, !P3 ;  /* 0x000000160b187207 */ /* 0x010fe20005800000 */
[----:B------:R-:W-:-:S03]  /*1e900*/  @P2 IMAD.MOV.U32 R22, RZ, RZ, R3 ;  /* 0x000000ffff162224 */ /* 0x000fc600078e0003 */
[----:B------:R-:W-:Y:S01]  /*1e910*/  SEL R21, R11, R21, !P3 ;  /* 0x000000150b157207 */ /* 0x000fe20005800000 */
[----:B------:R-:W-:Y:S01]  /*1e920*/  IMAD R24, R24, UR5, RZ ;  /* 0x0000000518187c24 */ /* 0x000fe2000f8e02ff */
[----:B------:R-:W-:Y:S01]  /*1e930*/  ISETP.GT.U32.AND P4, PT, R9, R2, PT ;  /* 0x000000020900720c */ /* 0x000fe20003f84070 */
[----:B------:R4:W2:Y:S01]  /*1e940*/  @P2 LDG.E.U8 R52, desc[UR22][R22.64] ;  /* 0x0000001616342981 */ /* 0x0008a2000c1e1100 */
[----:B------:R-:W-:Y:S01]  /*1e950*/  PRMT R51, RZ, 0x7610, R51 ;  /* 0x00007610ff337816 */ /* 0x000fe20000000033 */
[----:B0-----:R-:W-:Y:S01]  /*1e960*/  IMAD R21, R21, UR6, RZ ;  /* 0x0000000615157c24 */ /* 0x001fe2000f8e02ff */
[----:B------:R-:W-:Y:S01]  /*1e970*/  PRMT R50, RZ, 0x7610, R50 ;  /* 0x00007610ff327816 */ /* 0x000fe20000000032 */
[--C-:B------:R-:W-:Y:S01]  /*1e980*/  @!P5 IMAD.IADD R5, R5, 0x1, -R9.reuse ;  /* 0x000000010505d824 */ /* 0x100fe200078e0a09 */
[----:B------:R-:W0:Y:S01]  /*1e990*/  LDCU UR5, c[0x0][0x3b0] ;  /* 0x00007600ff0577ac */ /* 0x000e220008000800 */
[----:B------:R-:W-:Y:S01]  /*1e9a0*/  @!P6 IMAD.IADD R12, R12, 0x1, -R9 ;  /* 0x000000010c0ce824 */ /* 0x000fe200078e0a09 */
[-C--:B------:R-:W-:Y:S01]  /*1e9b0*/  IADD3 R3, P6, PT, R21, R8.reuse, RZ ;  /* 0x0000000815037210 */ /* 0x080fe20007fde0ff */
[----:B------:R-:W0:Y:S01]  /*1e9c0*/  LDCU UR6, c[0x0][0x3b0] ;  /* 0x00007600ff0677ac */ /* 0x000e220008000800 */
[----:B----4-:R-:W-:-:S04]  /*1e9d0*/  IADD3 R22, P5, PT, R24, R8, RZ ;  /* 0x0000000818167210 */ /* 0x010fc80007fbe0ff */
[----:B------:R-:W-:Y:S01]  /*1e9e0*/  LEA.HI.X.SX32 R23, R24, R7, 0x1, P5 ;  /* 0x0000000718177211 */ /* 0x000fe200028f0eff */
[----:B------:R-:W-:Y:S02]  /*1e9f0*/  @!P4 IMAD.IADD R2, R2, 0x1, -R9 ;  /* 0x000000010202c824 */ /* 0x000fe400078e0a09 */
[----:B------:R-:W-:Y:S02]  /*1ea00*/  @P2 IMAD.MOV.U32 R24, RZ, RZ, R3 ;  /* 0x000000ffff182224 */ /* 0x000fe400078e0003 */
[----:B------:R4:W2:Y:S01]  /*1ea10*/  @P2 LDG.E.U8 R51, desc[UR22][R22.64] ;  /* 0x0000001616332981 */ /* 0x0008a2000c1e1100 */
[----:B---3--:R-:W-:-:S03]  /*1ea20*/  ISETP.GE.AND P0, PT, R67, RZ, PT ;  /* 0x000000ff4300720c */ /* 0x008fc60003f06270 */
[----:B------:R-:W3:Y:S04]  /*1ea30*/  LDL.LU R67, [R1+0x320] ;  /* 0x0003200001437983 */ /* 0x000ee80000300800 */
[----:B------:R4:W-:Y:S01]  /*1ea40*/  STL [R1+0x2f4], R22 ;  /* 0x0002f41601007387 */ /* 0x0009e20000100800 */
[----:B--2---:R-:W-:Y:S02]  /*1ea50*/  ISETP.GE.AND P5, PT, R4, RZ, PT ;  /* 0x000000ff0400720c */ /* 0x004fe40003fa6270 */
[----:B------:R-:W-:Y:S01]  /*1ea60*/  LEA.HI.X.SX32 R4, R21, R7, 0x1, P6 ;  /* 0x0000000715047211 */ /* 0x000fe200030f0eff */
[----:B------:R-:W-:Y:S04]  /*1ea70*/  STL [R1+0x2fc], R3 ;  /* 0x0002fc0301007387 */ /* 0x000fe80000100800 */
[----:B------:R-:W-:Y:S01]  /*1ea80*/  @P2 IMAD.MOV.U32 R25, RZ, RZ, R4 ;  /* 0x000000ffff192224 */ /* 0x000fe200078e0004 */
[----:B------:R2:W-:Y:S01]  /*1ea90*/  STL [R1+0x2f0], R23 ;  /* 0x0002f01701007387 */ /* 0x0005e20000100800 */
[----:B----4-:R-:W-:-:S03]  /*1eaa0*/  IMAD.MOV.U32 R22, RZ, RZ, R2 ;  /* 0x000000ffff167224 */ /* 0x010fc600078e0002 */
[----:B------:R4:W-:Y:S04]  /*1eab0*/  STL [R1+0x2f8], R4 ;  /* 0x0002f80401007387 */ /* 0x0009e80000100800 */
[----:B------:R-:W3:Y:S04]  /*1eac0*/  LDL R2, [R1+0xd3c] ;  /* 0x000d3c0001027983 */ /* 0x000ee80000100800 */
[----:B------:R0:W3:Y:S04]  /*1ead0*/  @P2 LDG.E.U8 R50, desc[UR22][R24.64] ;  /* 0x0000001618322981 */ /* 0x0000e8000c1e1100 */
[----:B------:R-:W3:Y:S01]  /*1eae0*/  LDL.LU R25, [R1+0x324] ;  /* 0x0003240001197983 */ /* 0x000ee20000300800 */
[----:B------:R-:W-:-:S03]  /*1eaf0*/  IMAD.MOV.U32 R21, RZ, RZ, R5 ;  /* 0x000000ffff157224 */ /* 0x000fc600078e0005 */
[----:B------:R-:W3:Y:S01]  /*1eb00*/  LDL R5, [R1+0xd48] ;  /* 0x000d480001057983 */ /* 0x000ee20000100800 */
[----:B------:R-:W-:Y:S01]  /*1eb10*/  @!P0 IMAD.MOV R22, RZ, RZ, -R22 ;  /* 0x000000ffff168224 */ /* 0x000fe200078e0a16 */
[----:B------:R-:W-:Y:S02]  /*1eb20*/  ISETP.GE.AND P0, PT, R66, RZ, PT ;  /* 0x000000ff4200720c */ /* 0x000fe40003f06270 */
[----:B------:R-:W3:Y:S01]  /*1eb30*/  LDL R66, [R1+0xd28] ;  /* 0x000d280001427983 */ /* 0x000ee20000100800 */
[C---:B------:R-:W-:Y:S02]  /*1eb40*/  ISETP.GT.U32.AND P4, PT, R9.reuse, R68, PT ;  /* 0x000000440900720c */ /* 0x040fe40003f84070 */
[----:B------:R-:W-:Y:S01]  /*1eb50*/  ISETP.GT.U32.AND P6, PT, R9, R12, PT ;  /* 0x0000000c0900720c */ /* 0x000fe20003fc4070 */
[----:B------:R-:W-:Y:S01]  /*1eb60*/  @!P5 IMAD.MOV R21, RZ, RZ, -R21 ;  /* 0x000000ffff15d224 */ /* 0x000fe200078e0a15 */
[C---:B--2---:R-:W-:Y:S01]  /*1eb70*/  SEL R23, R11.reuse, R22, !P3 ;  /* 0x000000160b177207 */ /* 0x044fe20005800000 */
[----:B------:R-:W2:Y:S08]  /*1eb80*/  LDL.LU R3, [R1+0x338] ;  /* 0x0003380001037983 */ /* 0x000eb00000300800 */
[----:B------:R-:W-:Y:S01]  /*1eb90*/  @!P4 IMAD.IADD R68, R68, 0x1, -R9 ;  /* 0x000000014444c824 */ /* 0x000fe200078e0a09 */
[----:B------:R-:W-:-:S04]  /*1eba0*/  SEL R22, R11, R21, !P3 ;  /* 0x000000150b167207 */ /* 0x000fc80005800000 */
[----:B------:R-:W-:Y:S01]  /*1ebb0*/  ISETP.GT.U32.AND P5, PT, R9, R68, PT ;  /* 0x000000440900720c */ /* 0x000fe20003fa4070 */
[----:B------:R-:W-:Y:S02]  /*1ebc0*/  @!P6 IMAD.IADD R12, R12, 0x1, -R9 ;  /* 0x000000010c0ce824 */ /* 0x000fe400078e0a09 */
[----:B-1----:R-:W-:Y:S01]  /*1ebd0*/  IMAD R23, R23, UR4, RZ ;  /* 0x0000000417177c24 */ /* 0x002fe2000f8e02ff */
[----:B------:R-:W-:Y:S01]  /*1ebe0*/  PRMT R49, RZ, 0x7610, R49 ;  /* 0x00007610ff317816 */ /* 0x000fe20000000031 */
[----:B------:R-:W-:Y:S01]  /*1ebf0*/  IMAD.MOV.U32 R21, RZ, RZ, R12 ;  /* 0x000000ffff157224 */ /* 0x000fe200078e000c */
[----:B------:R-:W-:Y:S01]  /*1ec00*/  PRMT R48, RZ, 0x7610, R48 ;  /* 0x00007610ff307816 */ /* 0x000fe20000000030 */
[----:B0-----:R-:W-:Y:S01]  /*1ec10*/  IMAD R22, R22, UR5, RZ ;  /* 0x0000000516167c24 */ /* 0x001fe2000f8e02ff */
[----:B------:R-:W0:Y:S01]  /*1ec20*/  LDCU UR4, c[0x0][0x3b0] ;  /* 0x00007600ff0477ac */ /* 0x000e220008000800 */
[----:B------:R-:W-:Y:S01]  /*1ec30*/  @!P0 IMAD.MOV R21, RZ, RZ, -R21 ;  /* 0x000000ffff158224 */ /* 0x000fe200078e0a15 */
[-C--:B------:R-:W-:Y:S01]  /*1ec40*/  IADD3 R12, P0, PT, R23, R8.reuse, RZ ;  /* 0x00000008170c7210 */ /* 0x080fe20007f1e0ff */
[----:B------:R-:W1:Y:S02]  /*1ec50*/  LDCU UR5, c[0x0][0x3b0] ;  /* 0x00007600ff0577ac */ /* 0x000e640008000800 */
[----:B------:R-:W-:Y:S01]  /*1ec60*/  @!P5 IMAD.IADD R68, R68, 0x1, -R9 ;  /* 0x000000014444d824 */ /* 0x000fe200078e0a09 */
[----:B----4-:R-:W-:-:S02]  /*1ec70*/  IADD3 R4, P5, PT, R22, R8, RZ ;  /* 0x0000000816047210 */ /* 0x010fc40007fbe0ff */
[-C--:B------:R-:W-:Y:S02]  /*1ec80*/  LEA.HI.X.SX32 R23, R23, R7.reuse, 0x1, P0 ;  /* 0x0000000717177211 */ /* 0x080fe400000f0eff */
[----:B------:R-:W-:Y:S01]  /*1ec90*/  LEA.HI.X.SX32 R24, R22, R7, 0x1, P5 ;  /* 0x0000000716187211 */ /* 0x000fe200028f0eff */
[----:B------:R-:W-:Y:S01]  /*1eca0*/  @P2 IMAD.MOV.U32 R22, RZ, RZ, R12 ;  /* 0x000000ffff162224 */ /* 0x000fe200078e000c */
[----:B------:R-:W-:Y:S01]  /*1ecb0*/  STL [R1+0x304], R12 ;  /* 0x0003040c01007387 */ /* 0x000fe20000100800 */
[----:B------:R-:W-:-:S03]  /*1ecc0*/  SEL R21, R11, R21, !P3 ;  /* 0x000000150b157207 */ /* 0x000fc60005800000 */
[----:B------:R4:W-:Y:S04]  /*1ecd0*/  STL [R1+0x30c], R4 ;  /* 0x00030c0401007387 */ /* 0x0009e80000100800 */
[----:B------:R0:W2:Y:S01]  /*1ece0*/  @P2 LDG.E.U8 R49, desc[UR22][R22.64] ;  /* 0x0000001616312981 */ /* 0x0000a2000c1e1100 */
[----:B------:R-:W-:Y:S01]  /*1ecf0*/  IMAD R21, R21, UR6, RZ ;  /* 0x0000000615157c24 */ /* 0x000fe2000f8e02ff */
[----:B------:R-:W-:Y:S01]  /*1ed00*/  PRMT R47, RZ, 0x7610, R47 ;  /* 0x00007610ff2f7816 */ /* 0x000fe2000000002f */
[----:B------:R-:W1:Y:S01]  /*1ed10*/  LDCU UR6, c[0x0][0x3b0] ;  /* 0x00007600ff0677ac */ /* 0x000e620008000800 */
[----:B0-----:R-:W-:Y:S01]  /*1ed20*/  @P2 IMAD.MOV.U32 R22, RZ, RZ, R4 ;  /* 0x000000ffff162224 */ /* 0x001fe200078e0004 */
[----:B------:R-:W-:Y:S02]  /*1ed30*/  PRMT R46, RZ, 0x7610, R46 ;  /* 0x00007610ff2e7816 */ /* 0x000fe4000000002e */
[----:B---3--:R-:W-:-:S13]  /*1ed40*/  ISETP.GT.U32.AND P6, PT, R9, R67, PT ;  /* 0x000000430900720c */ /* 0x008fda0003fc4070 */
[--C-:B------:R-:W-:Y:S01]  /*1ed50*/  @!P6 IMAD.IADD R67, R67, 0x1, -R9.reuse ;  /* 0x000000014343e824 */ /* 0x100fe200078e0a09 */
[----:B----4-:R-:W-:Y:S02]  /*1ed60*/  IADD3 R4, P6, PT, R21, R8, RZ ;  /* 0x0000000815047210 */ /* 0x010fe40007fde0ff */
[----:B------:R-:W-:Y:S02]  /*1ed70*/  ISETP.GT.U32.AND P4, PT, R9, R25, PT ;  /* 0x000000190900720c */ /* 0x000fe40003f84070 */
[----:B------:R-:W-:Y:S02]  /*1ed80*/  ISETP.GE.AND P0, PT, R2, RZ, PT ;  /* 0x000000ff0200720c */ /* 0x000fe40003f06270 */
[----:B------:R-:W3:Y:S09]  /*1ed90*/  LDL.LU R2, [R1+0x34c] ;  /* 0x00034c0001027983 */ /* 0x000ef20000300800 */
[----:B------:R-:W-:Y:S01]  /*1eda0*/  @!P4 IMAD.IADD R25, R25, 0x1, -R9 ;  /* 0x000000011919c824 */ /* 0x000fe200078e0a09 */
[----:B------:R0:W-:Y:S04]  /*1edb0*/  STL [R1+0x300], R23 ;  /* 0x0003001701007387 */ /* 0x0001e80000100800 */
[----:B------:R-:W-:Y:S01]  /*1edc0*/  ISETP.GT.U32.AND P5, PT, R9, R25, PT ;  /* 0x000000190900720c */ /* 0x000fe20003fa4070 */
[----:B------:R-:W4:Y:S01]  /*1edd0*/  LDL.LU R12, [R1+0xf54] ;  /* 0x000f5400010c7983 */ /* 0x000f220000300800 */
[----:B0-----:R-:W-:Y:S01]  /*1ede0*/  @P2 IMAD.MOV.U32 R23, RZ, RZ, R24 ;  /* 0x000000ffff172224 */ /* 0x001fe200078e0018 */
[----:B------:R-:W-:-:S04]  /*1edf0*/  ISETP.GE.AND P4, PT, R5, RZ, PT ;  /* 0x000000ff0500720c */ /* 0x000fc80003f86270 */
[----:B------:R0:W4:Y:S06]  /*1ee00*/  @P2 LDG.E.U8 R48, desc[UR22][R22.64] ;  /* 0x0000001616302981 */ /* 0x00012c000c1e1100 */
[----:B------:R-:W-:Y:S01]  /*1ee10*/  @!P5 IMAD.IADD R25, R25, 0x1, -R9 ;  /* 0x000000011919d824 */ /* 0x000fe200078e0a09 */
[----:B------:R-:W-:Y:S01]  /*1ee20*/  LEA.HI.X.SX32 R5, R21, R7, 0x1, P6 ;  /* 0x0000000715057211 */ /* 0x000fe200030f0eff */
[----:B0-----:R-:W-:-:S04]  /*1ee30*/  IMAD.MOV.U32 R22, RZ, RZ, R68 ;  /* 0x000000ffff167224 */ /* 0x001fc800078e0044 */
[----:B------:R-:W-:Y:S01]  /*1ee40*/  @!P0 IMAD.MOV R22, RZ, RZ, -R22 ;  /* 0x000000ffff168224 */ /* 0x000fe200078e0a16 */
[----:B------:R-:W-:Y:S01]  /*1ee50*/  ISETP.GT.U32.AND P0, PT, R9, R67, PT ;  /* 0x000000430900720c */ /* 0x000fe20003f04070 */
[----:B------:R0:W-:Y:S01]  /*1ee60*/  STL [R1+0x308], R24 ;  /* 0x0003081801007387 */ /* 0x0001e20000100800 */
[----:B------:R-:W-:Y:S02]  /*1ee70*/  IMAD.MOV.U32 R21, RZ, RZ, R25 ;  /* 0x000000ffff157224 */ /* 0x000fe400078e0019 */
[----:B------:R-:W-:Y:S01]  /*1ee80*/  @P2 IMAD.MOV.U32 R23, RZ, RZ, R5 ;  /* 0x000000ffff172224 */ /* 0x000fe200078e0005 */
[----:B------:R-:W4:Y:S01]  /*1ee90*/  LDL.LU R68, [R1+0x348] ;  /* 0x0003480001447983 */ /* 0x000f220000300800 */
[----:B------:R-:W-:Y:S01]  /*1eea0*/  @!P4 IMAD.MOV R21, RZ, RZ, -R21 ;  /* 0x000000ffff15c224 */ /* 0x000fe200078e0a15 */
[----:B0-----:R-:W-:Y:S01]  /*1eeb0*/  SEL R24, R11, R22, !P3 ;  /* 0x000000160b187207 */ /* 0x001fe20005800000 */
[----:B------:R-:W-:-:S04]  /*1eec0*/  @P2 IMAD.MOV.U32 R22, RZ, RZ, R4 ;  /* 0x000000ffff162224 */ /* 0x000fc800078e0004 */
[----:B------:R-:W-:Y:S01]  /*1eed0*/  IMAD R24, R24, UR4, RZ ;  /* 0x0000000418187c24 */ /* 0x000fe2000f8e02ff */
[----:B------:R0:W4:Y:S01]  /*1eee0*/  @P2 LDG.E.U8 R47, desc[UR22][R22.64] ;  /* 0x00000016162f2981 */ /* 0x000122000c1e1100 */
[----:B------:R-:W-:Y:S01]  /*1eef0*/  @!P0 IMAD.IADD R67, R67, 0x1, -R9 ;  /* 0x0000000143438824 */ /* 0x000fe200078e0a09 */
[----:B------:R-:W-:Y:S01]  /*1ef00*/  ISETP.GE.AND P5, PT, R66, RZ, PT ;  /* 0x000000ff4200720c */ /* 0x000fe20003fa6270 */
[----:B------:R-:W3:Y:S01]  /*1ef10*/  LDCU UR4, c[0x0][0x3b0] ;  /* 0x00007600ff0477ac */ /* 0x000ee20008000800 */
[----:B------:R1:W-:Y:S01]  /*1ef20*/  STL [R1+0x31c], R4 ;  /* 0x00031c0401007387 */ /* 0x0003e20000100800 */
[----:B0-----:R-:W-:Y:S02]  /*1ef30*/  SEL R22, R11, R21, !P3 ;  /* 0x000000150b167207 */ /* 0x001fe40005800000 */
[----:B-1----:R-:W-:-:S03]  /*1ef40*/  IADD3 R4, P0, PT, R24, R8, RZ ;  /* 0x0000000818047210 */ /* 0x002fc60007f1e0ff */
[----:B------:R-:W-:Y:S01]  /*1ef50*/  IMAD R25, R22, UR5, RZ ;  /* 0x0000000516197c24 */ /* 0x000fe2000f8e02ff */
[----:B------:R0:W-:Y:S01]  /*1ef60*/  STL [R1+0x318], R5 ;  /* 0x0003180501007387 */ /* 0x0001e20000100800 */
[----:B--2---:R-:W-:Y:S01]  /*1ef70*/  ISETP.GT.U32.AND P6, PT, R9, R3, PT ;  /* 0x000000030900720c */ /* 0x004fe20003fc4070 */
[----:B------:R-:W-:Y:S01]  /*1ef80*/  IMAD.MOV.U32 R21, RZ, RZ, R67 ;  /* 0x000000ffff157224 */ /* 0x000fe200078e0043 */
[----:B------:R-:W-:Y:S01]  /*1ef90*/  LEA.HI.X.SX32 R23, R24, R7, 0x1, P0 ;  /* 0x0000000718177211 */ /* 0x000fe200000f0eff */
[----:B------:R-:W-:Y:S01]  /*1efa0*/  @P2 IMAD.MOV.U32 R22, RZ, RZ, R4 ;  /* 0x000000ffff162224 */ /* 0x000fe200078e0004 */
[----:B------:R-:W-:Y:S01]  /*1efb0*/  PRMT R45, RZ, 0x7610, R45 ;  /* 0x00007610ff2d7816 */ /* 0x000fe2000000002d */
[----:B------:R-:W1:Y:S03]  /*1efc0*/  LDCU UR5, c[0x0][0x3b0] ;  /* 0x00007600ff0577ac */ /* 0x000e660008000800 */
[----:B------:R2:W4:Y:S04]  /*1efd0*/  @P2 LDG.E.U8 R46, desc[UR22][R22.64] ;  /* 0x00000016162e2981 */ /* 0x000528000c1e1100 */
[----:B0-----:R-:W4:Y:S04]  /*1efe0*/  LDL.LU R5, [R1+0x36c] ;  /* 0x00036c0001057983 */ /* 0x001f280000300800 */
[----:B------:R-:W4:Y:S04]  /*1eff0*/  LDL R66, [R1+0xd38] ;  /* 0x000d380001427983 */ /* 0x000f280000100800 */
[----:B------:R0:W-:Y:S04]  /*1f000*/  STL [R1+0x324], R4 ;  /* 0x0003240401007387 */ /* 0x0001e80000100800 */
[----:B------:R1:W-:Y:S04]  /*1f010*/  STL [R1+0x320], R23 ;  /* 0x0003201701007387 */ /* 0x0003e80000100800 */
[----:B0-----:R-:W4:Y:S04]  /*1f020*/  LDL R4, [R1+0xd20] ;  /* 0x000d200001047983 */ /* 0x001f280000100800 */
[----:B-1----:R-:W4:Y:S01]  /*1f030*/  LDL R23, [R1+0xd34] ;  /* 0x000d340001177983 */ /* 0x002f220000100800 */
[----:B------:R-:W-:Y:S01]  /*1f040*/  @!P6 IMAD.IADD R3, R3, 0x1, -R9 ;  /* 0x000000010303e824 */ /* 0x000fe200078e0a09 */
[----:B------:R-:W-:Y:S01]  /*1f050*/  IADD3 R67, P6, PT, R25, R8, RZ ;  /* 0x0000000819437210 */ /* 0x000fe20007fde0ff */
[----:B------:R-:W-:-:S03]  /*1f060*/  @!P5 IMAD.MOV R21, RZ, RZ, -R21 ;  /* 0x000000ffff15d224 */ /* 0x000fc600078e0a15 */
[----:B------:R-:W-:Y:S01]  /*1f070*/  LEA.HI.X.SX32 R24, R25, R7, 0x1, P6 ;  /* 0x0000000719187211 */ /* 0x000fe200030f0eff */
[----:B------:R0:W-:Y:S04]  /*1f080*/  STL [R1+0x334], R67 ;  /* 0x0003344301007387 */ /* 0x0001e80000100800 */
[----:B------:R-:W4:Y:S01]  /*1f090*/  LDL.LU R25, [R1+0x378] ;  /* 0x0003780001197983 */ /* 0x000f220000300800 */
[----:B------:R-:W-:Y:S01]  /*1f0a0*/  ISETP.GT.U32.AND P0, PT, R9, R3, PT ;  /* 0x000000030900720c */ /* 0x000fe20003f04070 */
[----:B--2---:R-:W-:Y:S01]  /*1f0b0*/  @P2 IMAD.MOV.U32 R22, RZ, RZ, R67 ;  /* 0x000000ffff162224 */ /* 0x004fe200078e0043 */
[----:B------:R-:W-:Y:S01]  /*1f0c0*/  SEL R21, R11, R21, !P3 ;  /* 0x000000150b157207 */ /* 0x000fe20005800000 */
[----:B------:R1:W-:Y:S04]  /*1f0d0*/  STL [R1+0x330], R24 ;  /* 0x0003301801007387 */ /* 0x0003e80000100800 */
[----:B0-----:R-:W2:Y:S06]  /*1f0e0*/  LDL.LU R67, [R1+0x368] ;  /* 0x0003680001437983 */ /* 0x001eac0000300800 */
[----:B------:R-:W-:Y:S01]  /*1f0f0*/  @!P0 IMAD.IADD R3, R3, 0x1, -R9 ;  /* 0x0000000103038824 */ /* 0x000fe200078e0a09 */
[----:B------:R-:W-:-:S02]  /*1f100*/  PRMT R44, RZ, 0x7610, R44 ;  /* 0x00007610ff2c7816 */ /* 0x000fc4000000002c */
[----:B---3--:R-:W-:-:S13]  /*1f110*/  ISETP.GT.U32.AND P4, PT, R9, R2, PT ;  /* 0x000000020900720c */ /* 0x008fda0003f84070 */
[----:B------:R-:W-:-:S05]  /*1f120*/  @!P4 IMAD.IADD R2, R2, 0x1, -R9 ;  /* 0x000000010202c824 */ /* 0x000fca00078e0a09 */
[C---:B------:R-:W-:Y:S02]  /*1f130*/  ISETP.GT.U32.AND P4, PT, R9.reuse, R2, PT ;  /* 0x000000020900720c */ /* 0x040fe40003f84070 */
[----:B----4-:R-:W-:-:S13]  /*1f140*/  ISETP.GT.U32.AND P5, PT, R9, R68, PT ;  /* 0x000000440900720c */ /* 0x010fda0003fa4070 */
[----:B------:R-:W-:-:S05]  /*1f150*/  @!P5 IMAD.IADD R68, R68, 0x1, -R9 ;  /* 0x000000014444d824 */ /* 0x000fca00078e0a09 */
[----:B------:R-:W-:Y:S01]  /*1f160*/  ISETP.GT.U32.AND P0, PT, R9, R68, PT ;  /* 0x000000440900720c */ /* 0x000fe20003f04070 */
[----:B------:R-:W-:-:S12]  /*1f170*/  @!P4 IMAD.IADD R2, R2, 0x1, -R9 ;  /* 0x000000010202c824 */ /* 0x000fd800078e0a09 */
[----:B------:R-:W-:Y:S01]  /*1f180*/  @!P0 IMAD.IADD R68, R68, 0x1, -R9 ;  /* 0x0000000144448824 */ /* 0x000fe200078e0a09 */
[----:B------:R-:W-:Y:S01]  /*1f190*/  ISETP.GE.AND P6, PT, R23, RZ, PT ;  /* 0x000000ff1700720c */ /* 0x000fe20003fc6270 */
[----:B------:R-:W-:-:S05]  /*1f1a0*/  @P2 IMAD.MOV.U32 R23, RZ, RZ, R24 ;  /* 0x000000ffff172224 */ /* 0x000fca00078e0018 */
[----:B------:R0:W3:Y:S02]  /*1f1b0*/  @P2 LDG.E.U8 R45, desc[UR22][R22.64] ;  /* 0x00000016162d2981 */ /* 0x0000e4000c1e1100 */
[----:B0-----:R-:W-:Y:S01]  /*1f1c0*/  IMAD R22, R21, UR6, RZ ;  /* 0x0000000615167c24 */ /* 0x001fe2000f8e02ff */
[----:B------:R-:W-:Y:S01]  /*1f1d0*/  ISETP.GE.AND P4, PT, R66, RZ, PT ;  /* 0x000000ff4200720c */ /* 0x000fe20003f86270 */
[----:B------:R-:W-:Y:S01]  /*1f1e0*/  IMAD.MOV.U32 R21, RZ, RZ, R3 ;  /* 0x000000ffff157224 */ /* 0x000fe200078e0003 */
[----:B------:R-:W-:Y:S01]  /*1f1f0*/  ISETP.GE.AND P0, PT, R4, RZ, PT ;  /* 0x000000ff0400720c */ /* 0x000fe20003f06270 */
[----:B------:R-:W4:Y:S01]  /*1f200*/  LDL R3, [R1+0xd1c] ;  /* 0x000d1c0001037983 */ /* 0x000f220000100800 */
[C---:B------:R-:W-:Y:S01]  /*1f210*/  IADD3 R23, P5, PT, R22.reuse, R8, RZ ;  /* 0x0000000816177210 */ /* 0x040fe20007fbe0ff */
[----:B------:R-:W0:Y:S03]  /*1f220*/  LDCU UR6, c[0x0][0x3b0] ;  /* 0x00007600ff0677ac */ /* 0x000e260008000800 */
[----:B-1----:R-:W-:Y:S01]  /*1f230*/  LEA.HI.X.SX32 R24, R22, R7, 0x1, P5 ;  /* 0x0000000716187211 */ /* 0x002fe200028f0eff */
[----:B------:R1:W-:Y:S04]  /*1f240*/  STL [R1+0x33c], R23 ;  /* 0x00033c1701007387 */ /* 0x0003e80000100800 */
[----:B------:R0:W-:Y:S04]  /*1f250*/  STL [R1+0x338], R24 ;  /* 0x0003381801007387 */ /* 0x0001e80000100800 */
[----:B------:R-:W3:Y:S04]  /*1f260*/  LDL.LU R66, [R1+0x380] ;  /* 0x0003800001427983 */ /* 0x000ee80000300800 */
[----:B------:R-:W3:Y:S01]  /*1f270*/  LDL R4, [R1+0xd0c] ;  /* 0x000d0c0001047983 */ /* 0x000ee20000100800 */
[----:B------:R-:W-:-:S02]  /*1f280*/  @!P6 IMAD.MOV R21, RZ, RZ, -R21 ;  /* 0x000000ffff15e224 */ /* 0x000fc400078e0a15 */
[----:B------:R-:W-:Y:S02]  /*1f290*/  @P2 IMAD.MOV.U32 R22, RZ, RZ, R23 ;  /* 0x000000ffff162224 */ /* 0x000fe400078e0017 */
[----:B-1----:R-:W-:Y:S01]  /*1f2a0*/  @P2 IMAD.MOV.U32 R23, RZ, RZ, R24 ;  /* 0x000000ffff172224 */ /* 0x002fe200078e0018 */
[----:B------:R-:W-:-:S04]  /*1f2b0*/  SEL R21, R11, R21, !P3 ;  /* 0x000000150b157207 */ /* 0x000fc80005800000 */
[----:B------:R1:W3:Y:S02]  /*1f2c0*/  @P2 LDG.E.U8 R44, desc[UR22][R22.64] ;  /* 0x00000016162c2981 */ /* 0x0002e4000c1e1100 */
[----:B-1----:R-:W-:Y:S01]  /*1f2d0*/  IMAD R23, R21, UR4, RZ ;  /* 0x0000000415177c24 */ /* 0x002fe2000f8e02ff */
[C---:B------:R-:W-:Y:S01]  /*1f2e0*/  ISETP.GT.U32.AND P5, PT, R9.reuse, R5, PT ;  /* 0x000000050900720c */ /* 0x040fe20003fa4070 */
[----:B------:R-:W-:Y:S01]  /*1f2f0*/  IMAD.MOV.U32 R21, RZ, RZ, R68 ;  /* 0x000000ffff157224 */ /* 0x000fe200078e0044 */
[----:B------:R-:W-:Y:S01]  /*1f300*/  ISETP.GT.U32.AND P6, PT, R9, R25, PT ;  /* 0x000000190900720c */ /* 0x000fe20003fc4070 */
[----:B------:R-:W3:Y:S01]  /*1f310*/  LDL R68, [R1+0xd08] ;  /* 0x000d080001447983 */ /* 0x000ee20000100800 */
[----:B------:R-:W-:Y:S01]  /*1f320*/  IMAD.MOV.U32 R22, RZ, RZ, R2 ;  /* 0x000000ffff167224 */ /* 0x000fe200078e0002 */
[----:B------:R-:W-:Y:S01]  /*1f330*/  PRMT R43, RZ, 0x7610, R43 ;  /* 0x00007610ff2b7816 */ /* 0x000fe2000000002b */
[----:B------:R-:W1:Y:S02]  /*1f340*/  LDCU UR4, c[0x0][0x3b0] ;  /* 0x00007600ff0477ac */ /* 0x000e640008000800 */
[----:B------:R-:W-:-:S05]  /*1f350*/  @!P4 IMAD.MOV R22, RZ, RZ, -R22 ;  /* 0x000000ffff16c224 */ /* 0x000fca00078e0a16 */
[--C-:B------:R-:W-:Y:S01]  /*1f360*/  @!P5 IMAD.IADD R5, R5, 0x1, -R9.reuse ;  /* 0x000000010505d824 */ /* 0x100fe200078e0a09 */
[----:B------:R-:W-:Y:S01]  /*1f370*/  IADD3 R2, P5, PT, R23, R8, RZ ;  /* 0x0000000817027210 */ /* 0x000fe20007fbe0ff */
[----:B------:R-:W-:-:S03]  /*1f380*/  @!P6 IMAD.IADD R25, R25, 0x1, -R9 ;  /* 0x000000011919e824 */ /* 0x000fc600078e0a09 */
[----:B------:R-:W-:Y:S02]  /*1f390*/  LEA.HI.X.SX32 R23, R23, R7, 0x1, P5 ;  /* 0x0000000717177211 */ /* 0x000fe400028f0eff */
[C---:B------:R-:W-:Y:S01]  /*1f3a0*/  ISETP.GT.U32.AND P5, PT, R9.reuse, R5, PT ;  /* 0x000000050900720c */ /* 0x040fe20003fa4070 */
[----:B------:R-:W-:Y:S01]  /*1f3b0*/  @!P0 IMAD.MOV R21, RZ, RZ, -R21 ;  /* 0x000000ffff158224 */ /* 0x000fe200078e0a15 */
[----:B--2---:R-:W-:Y:S02]  /*1f3c0*/  ISETP.GT.U32.AND P6, PT, R9, R67, PT ;  /* 0x000000430900720c */ /* 0x004fe40003fc4070 */
[C---:B0-----:R-:W-:Y:S02]  /*1f3d0*/  SEL R24, R11.reuse, R22, !P3 ;  /* 0x000000160b187207 */ /* 0x041fe40005800000 */
[----:B------:R-:W-:-:S03]  /*1f3e0*/  SEL R21, R11, R21, !P3 ;  /* 0x000000150b157207 */ /* 0x000fc60005800000 */
[----:B------:R-:W-:Y:S01]  /*1f3f0*/  IMAD R24, R24, UR5, RZ ;  /* 0x0000000518187c24 */ /* 0x000fe2000f8e02ff */
[----:B------:R-:W-:Y:S01]  /*1f400*/  ISETP.GT.U32.AND P4, PT, R9, R25, PT ;  /* 0x000000190900720c */ /* 0x000fe20003f84070 */
[----:B------:R-:W-:Y:S01]  /*1f410*/  @P2 IMAD.MOV.U32 R22, RZ, RZ, R2 ;  /* 0x000000ffff162224 */ /* 0x000fe200078e0002 */
[----:B------:R0:W-:Y:S01]  /*1f420*/  STL [R1+0x34c], R2 ;  /* 0x00034c0201007387 */ /* 0x0001e20000100800 */
[----:B------:R-:W-:Y:S01]  /*1f430*/  IMAD R21, R21, UR6, RZ ;  /* 0x0000000615157c24 */ /* 0x000fe2000f8e02ff */
[----:B------:R-:W-:Y:S01]  /*1f440*/  PRMT R42, RZ, 0x7610, R42 ;  /* 0x00007610ff2a7816 */ /* 0x000fe2000000002a */
[--C-:B------:R-:W-:Y:S01]  /*1f450*/  @!P5 IMAD.IADD R5, R5, 0x1, -R9.reuse ;  /* 0x000000010505d824 */ /* 0x100fe200078e0a09 */
[----:B------:R2:W3:Y:S01]  /*1f460*/  @P2 LDG.E.U8 R43, desc[UR22][R22.64] ;  /* 0x00000016162b2981 */ /* 0x0004e2000c1e1100 */
[--C-:B------:R-:W-:Y:S01]  /*1f470*/  @!P6 IMAD.IADD R67, R67, 0x1, -R9.reuse ;  /* 0x000000014343e824 */ /* 0x100fe200078e0a09 */
[----:B------:R-:W1:Y:S01]  /*1f480*/  LDCU UR5, c[0x0][0x3b0] ;  /* 0x00007600ff0577ac */ /* 0x000e620008000800 */
[----:B0-----:R-:W-:Y:S01]  /*1f490*/  IADD3 R2, P6, PT, R21, R8, RZ ;  /* 0x0000000815027210 */ /* 0x001fe20007fde0ff */
[----:B------:R0:W-:Y:S03]  /*1f4a0*/  STL [R1+0x348], R23 ;  /* 0x0003481701007387 */ /* 0x0001e60000100800 */
[----:B------:R-:W-:Y:S01]  /*1f4b0*/  @!P4 IMAD.IADD R25, R25, 0x1, -R9 ;  /* 0x000000011919c824 */ /* 0x000fe200078e0a09 */
[----:B------:R-:W0:Y:S01]  /*1f4c0*/  LDCU UR6, c[0x0][0x3b0] ;  /* 0x00007600ff0677ac */ /* 0x000e220008000800 */
[----:B----4-:R-:W-:-:S02]  /*1f4d0*/  ISETP.GE.AND P0, PT, R3, RZ, PT ;  /* 0x000000ff0300720c */ /* 0x010fc40003f06270 */
[----:B------:R-:W-:-:S04]  /*1f4e0*/  IADD3 R3, P5, PT, R24, R8, RZ ;  /* 0x0000000818037210 */ /* 0x000fc80007fbe0ff */
[----:B--2---:R-:W-:Y:S01]  /*1f4f0*/  LEA.HI.X.SX32 R22, R24, R7, 0x1, P5 ;  /* 0x0000000718167211 */ /* 0x004fe200028f0eff */
[----:B------:R-:W-:Y:S04]  /*1f500*/  STL [R1+0x354], R3 ;  /* 0x0003540301007387 */ /* 0x000fe80000100800 */
[----:B------:R-:W-:Y:S01]  /*1f510*/  STL [R1+0x364], R2 ;  /* 0x0003640201007387 */ /* 0x000fe20000100800 */
[----:B0-----:R-:W-:-:S03]  /*1f520*/  @P2 IMAD.MOV.U32 R23, RZ, RZ, R22 ;  /* 0x000000ffff172224 */ /* 0x001fc600078e0016 */
[----:B------:R0:W-:Y:S01]  /*1f530*/  STL [R1+0x350], R22 ;  /* 0x0003501601007387 */ /* 0x0001e20000100800 */
[----:B---3--:R-:W-:Y:S02]  /*1f540*/  ISETP.GE.AND P5, PT, R4, RZ, PT ;  /* 0x000000ff0400720c */ /* 0x008fe40003fa6270 */
[----:B------:R-:W-:Y:S02]  /*1f550*/  LEA.HI.X.SX32 R4, R21, R7, 0x1, P6 ;  /* 0x0000000715047211 */ /* 0x000fe400030f0eff */
[----:B------:R-:W-:Y:S01]  /*1f560*/  ISETP.GT.U32.AND P6, PT, R9, R67, PT ;  /* 0x000000430900720c */ /* 0x000fe20003fc4070 */
[----:B0-----:R-:W-:Y:S02]  /*1f570*/  @P2 IMAD.MOV.U32 R22, RZ, RZ, R3 ;  /* 0x000000ffff162224 */ /* 0x001fe400078e0003 */
[----:B------:R-:W2:Y:S01]  /*1f580*/  LDL R3, [R1+0xcfc] ;  /* 0x000cfc0001037983 */ /* 0x000ea20000100800 */
[----:B------:R-:W-:-:S03]  /*1f590*/  IMAD.MOV.U32 R21, RZ, RZ, R5 ;  /* 0x000000ffff157224 */ /* 0x000fc600078e0005 */
[----:B------:R0:W3:Y:S02]  /*1f5a0*/  @P2 LDG.E.U8 R42, desc[UR22][R22.64] ;  /* 0x00000016162a2981 */ /* 0x0000e4000c1e1100 */
[----:B------:R-:W-:-:S04]  /*1f5b0*/  @!P5 IMAD.MOV R21, RZ, RZ, -R21 ;  /* 0x000000ffff15d224 */ /* 0x000fc800078e0a15 */
[----:B------:R-:W-:Y:S02]  /*1f5c0*/  @!P6 IMAD.IADD R67, R67, 0x1, -R9 ;  /* 0x000000014343e824 */ /* 0x000fe400078e0a09 */
[----:B0-----:R-:W-:-:S04]  /*1f5d0*/  IMAD.MOV.U32 R22, RZ, RZ, R25 ;  /* 0x000000ffff167224 */ /* 0x001fc800078e0019 */
[----:B------:R-:W-:Y:S01]  /*1f5e0*/  @!P0 IMAD.MOV R22, RZ, RZ, -R22 ;  /* 0x000000ffff168224 */ /* 0x000fe200078e0a16 */
[----:B------:R0:W-:Y:S01]  /*1f5f0*/  STL [R1+0x360], R4 ;  /* 0x0003600401007387 */ /* 0x0001e20000100800 */
[----:B------:R-:W-:-:S03]  /*1f600*/  ISETP.GE.AND P0, PT, R68, RZ, PT ;  /* 0x000000ff4400720c */ /* 0x000fc60003f06270 */
[----:B------:R-:W4:Y:S01]  /*1f610*/  LDL R68, [R1+0xb90] ;  /* 0x000b900001447983 */ /* 0x000f220000100800 */
[C---:B------:R-:W-:Y:S02]  /*1f620*/  SEL R23, R11.reuse, R22, !P3 ;  /* 0x000000160b177207 */ /* 0x040fe40005800000 */
[----:B------:R-:W-:Y:S01]  /*1f630*/  SEL R22, R11, R21, !P3 ;  /* 0x000000150b167207 */ /* 0x000fe20005800000 */
[----:B------:R-:W-:Y:S02]  /*1f640*/  IMAD.MOV.U32 R21, RZ, RZ, R67 ;  /* 0x000000ffff157224 */ /* 0x000fe400078e0043 */
[----:B------:R-:W3:Y:S01]  /*1f650*/  LDL R67, [R1+0xb8c] ;  /* 0x000b8c0001437983 */ /* 0x000ee20000100800 */
[----:B------:R-:W-:Y:S01]  /*1f660*/  ISETP.GT.U32.AND P4, PT, R9, R66, PT ;  /* 0x000000420900720c */ /* 0x000fe20003f84070 */
[----:B-1----:R-:W-:Y:S01]  /*1f670*/  IMAD R23, R23, UR4, RZ ;  /* 0x0000000417177c24 */ /* 0x002fe2000f8e02ff */
[----:B------:R-:W-:Y:S01]  /*1f680*/  PRMT R41, RZ, 0x7610, R41 ;  /* 0x00007610ff297816 */ /* 0x000fe20000000029 */
[----:B------:R-:W-:-:S02]  /*1f690*/  @P2 IMAD.MOV.U32 R25, RZ, RZ, R4 ;  /* 0x000000ffff192224 */ /* 0x000fc400078e0004 */
[----:B------:R-:W-:Y:S01]  /*1f6a0*/  @P2 IMAD.MOV.U32 R24, RZ, RZ, R2 ;  /* 0x000000ffff182224 */ /* 0x000fe200078e0002 */
[----:B------:R-:W-:Y:S01]  /*1f6b0*/  ISETP.GT.U32.AND P6, PT, R9, R13, PT ;  /* 0x0000000d0900720c */ /* 0x000fe20003fc4070 */
[----:B------:R-:W-:Y:S01]  /*1f6c0*/  IMAD R22, R22, UR5, RZ ;  /* 0x0000000516167c24 */ /* 0x000fe2000f8e02ff */
[----:B------:R-:W-:Y:S01]  /*1f6d0*/  PRMT R40, RZ, 0x7610, R40 ;  /* 0x00007610ff287816 */ /* 0x000fe20000000028 */
[----:B------:R-:W-:-:S04]  /*1f6e0*/  @!P0 IMAD.MOV R21, RZ, RZ, -R21 ;  /* 0x000000ffff158224 */ /* 0x000fc800078e0a15 */
[--C-:B------:R-:W-:Y:S01]  /*1f6f0*/  @!P4 IMAD.IADD R66, R66, 0x1, -R9.reuse ;  /* 0x000000014242c824 */ /* 0x100fe200078e0a09 */
[C---:B------:R-:W-:Y:S01]  /*1f700*/  ISETP.GT.U32.AND P4, PT, R9.reuse, R12, PT ;  /* 0x0000000c0900720c */ /* 0x040fe20003f84070 */
[----:B------:R1:W3:Y:S01]  /*1f710*/  @P2 LDG.E.U8 R41, desc[UR22][R24.64] ;  /* 0x0000001618292981 */ /* 0x0002e2000c1e1100 */
[----:B------:R-:W2:Y:S02]  /*1f720*/  LDCU UR4, c[0x0][0x3b0] ;  /* 0x00007600ff0477ac */ /* 0x000ea40008000800 */
[----:B------:R-:W-:Y:S02]  /*1f730*/  ISETP.GT.U32.AND P5, PT, R9, R66, PT ;  /* 0x000000420900720c */ /* 0x000fe40003fa4070 */
[----:B0-----:R-:W-:Y:S01]  /*1f740*/  IADD3 R4, P0, PT, R23, R8, RZ ;  /* 0x0000000817047210 */ /* 0x001fe20007f1e0ff */
[----:B------:R-:W-:Y:S01]  /*1f750*/  @!P6 IMAD.IADD R13, R13, 0x1, -R9 ;  /* 0x000000010d0de824 */ /* 0x000fe200078e0a09 */
[----:B------:R-:W0:Y:S02]  /*1f760*/  LDCU UR5, c[0x0][0x3b0] ;  /* 0x00007600ff0577ac */ /* 0x000e240008000800 */
[----:B------:R-:W-:-:S02]  /*1f770*/  LEA.HI.X.SX32 R5, R23, R7, 0x1, P0 ;  /* 0x0000000717057211 */ /* 0x000fc400000f0eff */
[----:B-1----:R-:W-:Y:S01]  /*1f780*/  SEL R24, R11, R21, !P3 ;  /* 0x000000150b187207 */ /* 0x002fe20005800000 */
[----:B------:R-:W-:-:S04]  /*1f790*/  @!P4 IMAD.IADD R12, R12, 0x1, -R9 ;  /* 0x000000010c0cc824 */ /* 0x000fc800078e0a09 */
[----:B------:R-:W-:Y:S01]  /*1f7a0*/  @!P5 IMAD.IADD R66, R66, 0x1, -R9 ;  /* 0x000000014242d824 */ /* 0x000fe200078e0a09 */
[----:B------:R-:W-:Y:S01]  /*1f7b0*/  IADD3 R2, P5, PT, R22, R8, RZ ;  /* 0x0000000816027210 */ /* 0x000fe20007fbe0ff */
[----:B------:R-:W-:Y:S02]  /*1f7c0*/  @P2 IMAD.MOV.U32 R23, RZ, RZ, R5 ;  /* 0x000000ffff172224 */ /* 0x000fe400078e0005 */
[----:B------:R-:W-:Y:S01]  /*1f7d0*/  IMAD R24, R24, UR6, RZ ;  /* 0x0000000618187c24 */ /* 0x000fe2000f8e02ff */
[----:B------:R-:W-:Y:S01]  /*1f7e0*/  STL [R1+0x36c], R4 ;  /* 0x00036c0401007387 */ /* 0x000fe20000100800 */
[----:B--2---:R-:W-:Y:S02]  /*1f7f0*/  ISETP.GE.AND P0, PT, R3, RZ, PT ;  /* 0x000000ff0300720c */ /* 0x004fe40003f06270 */
[----:B----4-:R-:W-:Y:S01]  /*1f800*/  ISETP.GE.AND P4, PT, R68, RZ, PT ;  /* 0x000000ff4400720c */ /* 0x010fe20003f86270 */
[----:B------:R-:W-:Y:S01]  /*1f810*/  IMAD.MOV.U32 R21, RZ, RZ, R66 ;  /* 0x000000ffff157224 */ /* 0x000fe200078e0042 */
[----:B------:R-:W-:Y:S01]  /*1f820*/  LEA.HI.X.SX32 R3, R22, R7, 0x1, P5 ;  /* 0x0000000716037211 */ /* 0x000fe200028f0eff */
[----:B------:R-:W-:Y:S01]  /*1f830*/  @P2 IMAD.MOV.U32 R22, RZ, RZ, R4 ;  /* 0x000000ffff162224 */ /* 0x000fe200078e0004 */
[----:B------:R-:W-:Y:S01]  /*1f840*/  ISETP.GT.U32.AND P5, PT, R9, R12, PT ;  /* 0x0000000c0900720c */ /* 0x000fe20003fa4070 */
[----:B------:R1:W-:Y:S01]  /*1f850*/  STL [R1+0x37c], R2 ;  /* 0x00037c0201007387 */ /* 0x0003e20000100800 */
[----:B------:R-:W-:Y:S01]  /*1f860*/  PRMT R39, RZ, 0x7610, R39 ;  /* 0x00007610ff277816 */ /* 0x000fe20000000027 */
[----:B------:R-:W2:Y:S02]  /*1f870*/  LDCU UR6, c[0x0][0x3b0] ;  /* 0x00007600ff0677ac */ /* 0x000ea40008000800 */
[----:B------:R4:W2:Y:S04]  /*1f880*/  @P2 LDG.E.U8 R40, desc[UR22][R22.64] ;  /* 0x0000001616282981 */ /* 0x0008a8000c1e1100 */
[----:B------:R-:W-:Y:S01]  /*1f890*/  STL [R1+0x368], R5 ;  /* 0x0003680501007387 */ /* 0x000fe20000100800 */
[----:B----4-:R-:W-:Y:S01]  /*1f8a0*/  @P2 IMAD.MOV.U32 R22, RZ, RZ, R2 ;  /* 0x000000ffff162224 */ /* 0x010fe200078e0002 */
[----:B-1----:R-:W-:-:S02]  /*1f8b0*/  IADD3 R2, P6, PT, R24, R8, RZ ;  /* 0x0000000818027210 */ /* 0x002fc40007fde0ff */
[----:B------:R1:W-:Y:S01]  /*1f8c0*/  STL [R1+0x378], R3 ;  /* 0x0003780301007387 */ /* 0x0003e20000100800 */
[----:B------:R-:W-:Y:S02]  /*1f8d0*/  @P2 IMAD.MOV.U32 R23, RZ, RZ, R3 ;  /* 0x000000ffff172224 */ /* 0x000fe400078e0003 */
[----:B------:R-:W-:Y:S01]  /*1f8e0*/  @!P5 IMAD.IADD R12, R12, 0x1, -R9 ;  /* 0x000000010c0cd824 */ /* 0x000fe200078e0a09 */
[----:B------:R-:W4:Y:S01]  /*1f8f0*/  LDL R68, [R1+0xb88] ;  /* 0x000b880001447983 */ /* 0x000f220000100800 */
[----:B---3--:R-:W-:Y:S02]  /*1f900*/  ISETP.GE.AND P5, PT, R67, RZ, PT ;  /* 0x000000ff4300720c */ /* 0x008fe40003fa6270 */
[----:B-1----:R-:W-:Y:S01]  /*1f910*/  LEA.HI.X.SX32 R3, R24, R7, 0x1, P6 ;  /* 0x0000000718037211 */ /* 0x002fe200030f0eff */
[----:B------:R-:W-:Y:S04]  /*1f920*/  STL [R1+0x384], R2 ;  /* 0x0003840201007387 */ /* 0x000fe80000100800 */
[----:B------:R1:W-:Y:S04]  /*1f930*/  STL [R1+0x380], R3 ;  /* 0x0003800301007387 */ /* 0x0003e80000100800 */
[----:B------:R-:W3:Y:S01]  /*1f940*/  LDL R67, [R1+0xb84] ;  /* 0x000b840001437983 */ /* 0x000ee20000100800 */
[----:B------:R-:W-:Y:S01]  /*1f950*/  @!P0 IMAD.MOV R21, RZ, RZ, -R21 ;  /* 0x000000ffff158224 */ /* 0x000fe200078e0a15 */
[----:B------:R-:W-:Y:S01]  /*1f960*/  ISETP.GT.U32.AND P6, PT, R9, R14, PT ;  /* 0x0000000e0900720c */ /* 0x000fe20003fc4070 */
[----:B------:R-:W-:Y:S01]  /*1f970*/  @!P4 IMAD.MOV R12, RZ, RZ, -R12 ;  /* 0x000000ffff0cc224 */ /* 0x000fe200078e0a0c */
[----:B------:R1:W4:Y:S02]  /*1f980*/  @P2 LDG.E.U8 R39, desc[UR22][R22.64] ;  /* 0x0000001616272981 */ /* 0x000324000c1e1100 */
[----:B------:R-:W-:-:S02]  /*1f990*/  SEL R21, R11, R21, !P3 ;  /* 0x000000150b157207 */ /* 0x000fc40005800000 */
[----:B------:R-:W-:Y:S02]  /*1f9a0*/  SEL R12, R11, R12, !P3 ;  /* 0x0000000c0b0c7207 */ /* 0x000fe40005800000 */
[----:B------:R-:W-:Y:S01]  /*1f9b0*/  ISETP.GT.U32.AND P0, PT, R9, R13, PT ;  /* 0x0000000d0900720c */ /* 0x000fe20003f04070 */
[----:B------:R-:W-:Y:S01]  /*1f9c0*/  IMAD R21, R21, UR4, RZ ;  /* 0x0000000415157c24 */ /* 0x000fe2000f8e02ff */
[----:B------:R-:W-:Y:S01]  /*1f9d0*/  PRMT R38, RZ, 0x7610, R38 ;  /* 0x00007610ff267816 */ /* 0x000fe20000000026 */
[----:B0-----:R-:W-:Y:S01]  /*1f9e0*/  IMAD R12, R12, UR5, RZ ;  /* 0x000000050c0c7c24 */ /* 0x001fe2000f8e02ff */
[----:B------:R-:W0:Y:S01]  /*1f9f0*/  LDCU UR4, c[0x0][0x3b0] ;  /* 0x00007600ff0477ac */ /* 0x000e220008000800 */
[----:B-1----:R-:W-:Y:S02]  /*1fa00*/  @P2 IMAD.MOV.U32 R22, RZ, RZ, R2 ;  /* 0x000000ffff162224 */ /* 0x002fe400078e0002 */
[----:B------:R-:W-:Y:S01]  /*1fa10*/  @P2 IMAD.MOV.U32 R23, RZ, RZ, R3 ;  /* 0x000000ffff172224 */ /* 0x000fe200078e0003 */
[CC--:B------:R-:W-:Y:S01]  /*1fa20*/  IADD3 R3, P4, PT, R21.reuse, R8.reuse, RZ ;  /* 0x0000000815037210 */ /* 0x0c0fe20007f9e0ff */
[--C-:B------:R-:W-:Y:S01]  /*1fa30*/  @!P6 IMAD.IADD R14, R14, 0x1, -R9.reuse ;  /* 0x000000010e0ee824 */ /* 0x100fe200078e0a09 */
[----:B------:R-:W-:Y:S01]  /*1fa40*/  IADD3 R2, P6, PT, R12, R8, RZ ;  /* 0x000000080c027210 */ /* 0x000fe20007fde0ff */
[----:B------:R-:W1:Y:S01]  /*1fa50*/  LDCU UR5, c[0x0][0x3b0] ;  /* 0x00007600ff0577ac */ /* 0x000e620008000800 */
[----:B------:R0:W4:Y:S01]  /*1fa60*/  @P2 LDG.E.U8 R38, desc[UR22][R22.64] ;  /* 0x0000001616262981 */ /* 0x000122000c1e1100 */
[----:B------:R-:W-:Y:S01]  /*1fa70*/  LEA.HI.X.SX32 R4, R21, R7, 0x1, P4 ;  /* 0x0000000715047211 */ /* 0x000fe200020f0eff */
[----:B------:R-:W-:-:S02]  /*1fa80*/  @!P0 IMAD.IADD R13, R13, 0x1, -R9 ;  /* 0x000000010d0d8824 */ /* 0x000fc400078e0a09 */
[----:B------:R1:W-:Y:S01]  /*1fa90*/  STL [R1+0x394], R3 ;  /* 0x0003940301007387 */ /* 0x0003e20000100800 */
[----:B0-----:R-:W-:-:S03]  /*1faa0*/  @P2 IMAD.MOV.U32 R22, RZ, RZ, R3 ;  /* 0x000000ffff162224 */ /* 0x001fc600078e0003 */
[----:B------:R-:W-:Y:S01]  /*1fab0*/  STL [R1+0x390], R4 ;  /* 0x0003900401007387 */ /* 0x000fe20000100800 */
[----:B-1----:R-:W-:Y:S01]  /*1fac0*/  LEA.HI.X.SX32 R3, R12, R7, 0x1, P6 ;  /* 0x000000070c037211 */ /* 0x002fe200030f0eff */
[----:B------:R-:W-:Y:S02]  /*1fad0*/  @!P5 IMAD.MOV R13, RZ, RZ, -R13 ;  /* 0x000000ffff0dd224 */ /* 0x000fe400078e0a0d */
[----:B------:R0:W-:Y:S04]  /*1fae0*/  STL [R1+0x39c], R2 ;  /* 0x00039c0201007387 */ /* 0x0001e80000100800 */
[----:B------:R1:W-:Y:S01]  /*1faf0*/  STL [R1+0x398], R3 ;  /* 0x0003980301007387 */ /* 0x0003e20000100800 */
[----:B------:R-:W-:-:S03]  /*1fb00*/  SEL R21, R11, R13, !P3 ;  /* 0x0000000d0b157207 */ /* 0x000fc60005800000 */
[----:B------:R-:W4:Y:S02]  /*1fb10*/  LDL R66, [R1+0xb80] ;  /* 0x000b800001427983 */ /* 0x000f240000100800 */
[----:B--2---:R-:W-:Y:S02]  /*1fb20*/  IMAD R21, R21, UR6, RZ ;  /* 0x0000000615157c24 */ /* 0x004fe4000f8e02ff */
[----:B------:R-:W-:Y:S01]  /*1fb30*/  @P2 IMAD.MOV.U32 R12, RZ, RZ, R2 ;  /* 0x000000ffff0c2224 */ /* 0x000fe200078e0002 */
[----:B------:R-:W-:Y:S01]  /*1fb40*/  ISETP.GT.U32.AND P0, PT, R9, R15, PT ;  /* 0x0000000f0900720c */ /* 0x000fe20003f04070 */
[----:B------:R-:W-:Y:S01]  /*1fb50*/  @P2 IMAD.MOV.U32 R13, RZ, RZ, R3 ;  /* 0x000000ffff0d2224 */ /* 0x000fe200078e0003 */
[C---:B0-----:R-:W-:Y:S01]  /*1fb60*/  IADD3 R2, P6, PT, R21.reuse, R8, RZ ;  /* 0x0000000815027210 */ /* 0x041fe20007fde0ff */
[----:B------:R-:W0:Y:S03]  /*1fb70*/  LDCU UR6, c[0x0][0x3b0] ;  /* 0x00007600ff0677ac */ /* 0x000e260008000800 */
[----:B-1----:R-:W-:Y:S01]  /*1fb80*/  LEA.HI.X.SX32 R3, R21, R7, 0x1, P6 ;  /* 0x0000000715037211 */ /* 0x002fe200030f0eff */
[----:B------:R1:W-:Y:S04]  /*1fb90*/  STL [R1+0x3ac], R2 ;  /* 0x0003ac0201007387 */ /* 0x0003e80000100800 */
[----:B------:R2:W-:Y:S01]  /*1fba0*/  STL [R1+0x3a8], R3 ;  /* 0x0003a80301007387 */ /* 0x0005e20000100800 */
[----:B---3--:R-:W-:-:S03]  /*1fbb0*/  ISETP.GE.AND P6, PT, R67, RZ, PT ;  /* 0x000000ff4300720c */ /* 0x008fc60003fc6270 */
[----:B------:R-:W3:Y:S01]  /*1fbc0*/  LDL R67, [R1+0xb78] ;  /* 0x000b780001437983 */ /* 0x000ee20000100800 */
[C---:B------:R-:W-:Y:S02]  /*1fbd0*/  ISETP.GT.U32.AND P4, PT, R9.reuse, R16, PT ;  /* 0x000000100900720c */ /* 0x040fe40003f84070 */
[----:B------:R-:W-:Y:S01]  /*1fbe0*/  ISETP.GT.U32.AND P5, PT, R9, R14, PT ;  /* 0x0000000e0900720c */ /* 0x000fe20003fa4070 */
[--C-:B------:R-:W-:Y:S01]  /*1fbf0*/  @!P0 IMAD.IADD R15, R15, 0x1, -R9.reuse ;  /* 0x000000010f0f8824 */ /* 0x100fe200078e0a09 */
[----:B----4-:R-:W-:Y:S02]  /*1fc00*/  ISETP.GE.AND P0, PT, R68, RZ, PT ;  /* 0x000000ff4400720c */ /* 0x010fe40003f06270 */
[----:B------:R-:W4:Y:S07]  /*1fc10*/  LDL R68, [R1+0xb7c] ;  /* 0x000b7c0001447983 */ /* 0x000f2e0000100800 */
[--C-:B------:R-:W-:Y:S01]  /*1fc20*/  @!P4 IMAD.IADD R16, R16, 0x1, -R9.reuse ;  /* 0x000000011010c824 */ /* 0x100fe200078e0a09 */
[----:B------:R-:W-:Y:S01]  /*1fc30*/  ISETP.GT.U32.AND P4, PT, R9, R15, PT ;  /* 0x0000000f0900720c */ /* 0x000fe20003f84070 */
[----:B------:R-:W-:-:S04]  /*1fc40*/  @!P5 IMAD.IADD R14, R14, 0x1, -R9 ;  /* 0x000000010e0ed824 */ /* 0x000fc800078e0a09 */
[----:B------:R-:W-:Y:S01]  /*1fc50*/  @!P0 IMAD.MOV R14, RZ, RZ, -R14 ;  /* 0x000000ffff0e8224 */ /* 0x000fe200078e0a0e */
[----:B------:R-:W-:-:S07]  /*1fc60*/  ISETP.GT.U32.AND P0, PT, R9, R19, PT ;  /* 0x000000130900720c */ /* 0x000fce0003f04070 */
[----:B------:R-:W-:Y:S01]  /*1fc70*/  @!P4 IMAD.IADD R15, R15, 0x1, -R9 ;  /* 0x000000010f0fc824 */ /* 0x000fe200078e0a09 */
[----:B------:R-:W-:Y:S02]  /*1fc80*/  ISETP.GT.U32.AND P4, PT, R9, R18, PT ;  /* 0x000000120900720c */ /* 0x000fe40003f84070 */
[----:B------:R-:W-:Y:S02]  /*1fc90*/  SEL R14, R11, R14, !P3 ;  /* 0x0000000e0b0e7207 */ /* 0x000fe40005800000 */
[----:B------:R-:W-:Y:S02]  /*1fca0*/  PRMT R36, RZ, 0x7610, R36 ;  /* 0x00007610ff247816 */ /* 0x000fe40000000024 */
[----:B------:R-:W-:Y:S01]  /*1fcb0*/  ISETP.GT.U32.AND P5, PT, R9, R16, PT ;  /* 0x000000100900720c */ /* 0x000fe20003fa4070 */
[----:B------:R-:W-:Y:S01]  /*1fcc0*/  IMAD R14, R14, UR4, RZ ;  /* 0x000000040e0e7c24 */ /* 0x000fe2000f8e02ff */
[----:B------:R-:W-:Y:S01]  /*1fcd0*/  PRMT R35, RZ, 0x7610, R35 ;  /* 0x00007610ff237816 */ /* 0x000fe20000000023 */
[----:B------:R-:W-:Y:S01]  /*1fce0*/  @!P0 IMAD.IADD R19, R19, 0x1, -R9 ;  /* 0x0000000113138824 */ /* 0x000fe200078e0a09 */
[----:B------:R0:W4:Y:S01]  /*1fcf0*/  @P2 LDG.E.U8 R36, desc[UR22][R12.64] ;  /* 0x000000160c242981 */ /* 0x000122000c1e1100 */
[----:B------:R-:W-:Y:S01]  /*1fd00*/  @!P6 IMAD.MOV R15, RZ, RZ, -R15 ;  /* 0x000000ffff0fe224 */ /* 0x000fe200078e0a0f */
[----:B------:R-:W-:Y:S01]  /*1fd10*/  PRMT R34, RZ, 0x7610, R34 ;  /* 0x00007610ff227816 */ /* 0x000fe20000000022 */
[----:B------:R-:W-:Y:S01]  /*1fd20*/  @!P4 IMAD.IADD R18, R18, 0x1, -R9 ;  /* 0x000000011212c824 */ /* 0x000fe200078e0a09 */
[----:B------:R-:W3:Y:S01]  /*1fd30*/  LDCU UR4, c[0x0][0x3b0] ;  /* 0x00007600ff0477ac */ /* 0x000ee20008000800 */
[----:B------:R-:W-:-:S02]  /*1fd40*/  ISETP.GE.AND P0, PT, R66, RZ, PT ;  /* 0x000000ff4200720c */ /* 0x000fc40003f06270 */
[----:B------:R-:W-:Y:S01]  /*1fd50*/  SEL R15, R11, R15, !P3 ;  /* 0x0000000f0b0f7207 */ /* 0x000fe20005800000 */
[----:B0-----:R-:W-:Y:S01]  /*1fd60*/  @P2 IMAD.MOV.U32 R12, RZ, RZ, R2 ;  /* 0x000000ffff0c2224 */ /* 0x001fe200078e0002 */
[----:B-1----:R-:W-:Y:S01]  /*1fd70*/  IADD3 R2, P6, PT, R14, R8, RZ ;  /* 0x000000080e027210 */ /* 0x002fe20007fde0ff */
[----:B------:R-:W-:-:S03]  /*1fd80*/  @P2 IMAD.MOV.U32 R13, RZ, RZ, R3 ;  /* 0x000000ffff0d2224 */ /* 0x000fc600078e0003 */
[----:B--2---:R-:W-:Y:S02]  /*1fd90*/  LEA.HI.X.SX32 R3, R14, R7, 0x1, P6 ;  /* 0x000000070e037211 */ /* 0x004fe400030f0eff */
[----:B------:R-:W-:Y:S01]  /*1fda0*/  ISETP.GT.U32.AND P6, PT, R9, R18, PT ;  /* 0x000000120900720c */ /* 0x000fe20003fc4070 */
[----:B------:R-:W-:Y:S01]  /*1fdb0*/  @!P5 IMAD.IADD R16, R16, 0x1, -R9 ;  /* 0x000000011010d824 */ /* 0x000fe200078e0a09 */
[----:B------:R0:W2:Y:S01]  /*1fdc0*/  @P2 LDG.E.U8 R35, desc[UR22][R12.64] ;  /* 0x000000160c232981 */ /* 0x0000a2000c1e1100 */
[----:B------:R-:W-:-:S03]  /*1fdd0*/  IMAD R15, R15, UR5, RZ ;  /* 0x000000050f0f7c24 */ /* 0x000fc6000f8e02ff */
[----:B------:R1:W-:Y:S01]  /*1fde0*/  STL [R1+0x3b4], R2 ;  /* 0x0003b40201007387 */ /* 0x0003e20000100800 */
[----:B------:R-:W-:-:S06]  /*1fdf0*/  @!P0 IMAD.MOV R16, RZ, RZ, -R16 ;  /* 0x000000ffff108224 */ /* 0x000fcc00078e0a10 */
[----:B------:R-:W-:Y:S02]  /*1fe00*/  @!P6 IMAD.IADD R18, R18, 0x1, -R9 ;  /* 0x000000011212e824 */ /* 0x000fe400078e0a09 */
[----:B0-----:R-:W-:Y:S01]  /*1fe10*/  @P2 IMAD.MOV.U32 R12, RZ, RZ, R2 ;  /* 0x000000ffff0c2224 */ /* 0x001fe200078e0002 */
[C---:B-1----:R-:W-:Y:S01]  /*1fe20*/  IADD3 R2, P0, PT, R15.reuse, R8, RZ ;  /* 0x000000080f027210 */ /* 0x042fe20007f1e0ff */
[----:B------:R0:W-:Y:S01]  /*1fe30*/  STL [R1+0x3b0], R3 ;  /* 0x0003b00301007387 */ /* 0x0001e20000100800 */
[----:B------:R-:W-:Y:S01]  /*1fe40*/  @P2 IMAD.MOV.U32 R13, RZ, RZ, R3 ;  /* 0x000000ffff0d2224 */ /* 0x000fe200078e0003 */
[----:B------:R-:W-:Y:S01]  /*1fe50*/  ISETP.GE.AND P6, PT, R0, RZ, PT ;  /* 0x000000ff0000720c */ /* 0x000fe20003fc6270 */
[----:B------:R-:W1:Y:S01]  /*1fe60*/  LDCU UR5, c[0x0][0x3b0] ;  /* 0x00007600ff0577ac */ /* 0x000e620008000800 */
[----:B------:R1:W-:Y:S04]  /*1fe70*/  STL [R1+0x3c4], R2 ;  /* 0x0003c40201007387 */ /* 0x0003e80000100800 */
[----:B------:R-:W2:Y:S01]  /*1fe80*/  LDL.LU R0, [R1+0xf50] ;  /* 0x000f500001007983 */ /* 0x000ea20000300800 */
[----:B0-----:R-:W-:-:S02]  /*1fe90*/  LEA.HI.X.SX32 R3, R15, R7, 0x1, P0 ;  /* 0x000000070f037211 */ /* 0x001fc400000f0eff */
[----:B------:R-:W-:Y:S01]  /*1fea0*/  ISETP.GT.U32.AND P5, PT, R9, R17, PT ;  /* 0x000000110900720c */ /* 0x000fe20003fa4070 */
[----:B------:R0:W2:Y:S04]  /*1feb0*/  @P2 LDG.E.U8 R34, desc[UR22][R12.64] ;  /* 0x000000160c222981 */ /* 0x0000a8000c1e1100 */
[----:B------:R0:W-:Y:S01]  /*1fec0*/  STL [R1+0x3c0], R3 ;  /* 0x0003c00301007387 */ /* 0x0001e20000100800 */
[----:B---3--:R-:W-:-:S03]  /*1fed0*/  ISETP.GE.AND P0, PT, R67, RZ, PT ;  /* 0x000000ff4300720c */ /* 0x008fc60003f06270 */
[----:B------:R-:W3:Y:S01]  /*1fee0*/  LDL R67, [R1+0xb70] ;  /* 0x000b700001437983 */ /* 0x000ee20000100800 */
[----:B------:R-:W-:-:S03]  /*1fef0*/  ISETP.GT.U32.AND P4, PT, R9, R19, PT ;  /* 0x000000130900720c */ /* 0x000fc60003f84070 */
[----:B------:R-:W-:Y:S01]  /*1ff00*/  @!P5 IMAD.IADD R17, R17, 0x1, -R9 ;  /* 0x000000011111d824 */ /* 0x000fe200078e0a09 */
[----:B------:R-:W-:-:S04]  /*1ff10*/  SEL R16, R11, R16, !P3 ;  /* 0x000000100b107207 */ /* 0x000fc80005800000 */
[----:B------:R-:W-:-:S05]  /*1ff20*/  ISETP.GT.U32.AND P5, PT, R9, R17, PT ;  /* 0x000000110900720c */ /* 0x000fca0003fa4070 */
[----:B------:R-:W-:Y:S01]  /*1ff30*/  @!P4 IMAD.IADD R19, R19, 0x1, -R9 ;  /* 0x000000011313c824 */ /* 0x000fe200078e0a09 */
[----:B----4-:R-:W-:Y:S01]  /*1ff40*/  ISETP.GE.AND P4, PT, R68, RZ, PT ;  /* 0x000000ff4400720c */ /* 0x010fe20003f86270 */
[----:B------:R-:W-:Y:S02]  /*1ff50*/  IMAD R16, R16, UR6, RZ ;  /* 0x0000000610107c24 */ /* 0x000fe4000f8e02ff */
[----:B0-----:R-:W-:-:S04]  /*1ff60*/  @P2 IMAD.MOV.U32 R12, RZ, RZ, R2 ;  /* 0x000000ffff0c2224 */ /* 0x001fc800078e0002 */
[----:B------:R-:W-:Y:S01]  /*1ff70*/  @!P5 IMAD.IADD R17, R17, 0x1, -R9 ;  /* 0x000000011111d824 */ /* 0x000fe200078e0a09 */
[----:B-1----:R-:W-:Y:S01]  /*1ff80*/  IADD3 R2, P5, PT, R16, R8, RZ ;  /* 0x0000000810027210 */ /* 0x002fe20007fbe0ff */
[----:B------:R-:W-:-:S04]  /*1ff90*/  @!P0 IMAD.MOV R18, RZ, RZ, -R18 ;  /* 0x000000ffff128224 */ /* 0x000fc800078e0a12 */
[----:B------:R-:W-:Y:S01]  /*1ffa0*/  @!P4 IMAD.MOV R19, RZ, RZ, -R19 ;  /* 0x000000ffff13c224 */ /* 0x000fe200078e0a13 */
[----:B------:R-:W-:Y:S01]  /*1ffb0*/  ISETP.GT.U32.AND P4, PT, R9, R20, PT ;  /* 0x000000140900720c */ /* 0x000fe20003f84070 */
[----:B------:R-:W-:Y:S01]  /*1ffc0*/  @P2 IMAD.MOV.U32 R13, RZ, RZ, R3 ;  /* 0x000000ffff0d2224 */ /* 0x000fe200078e0003 */
[----:B------:R-:W-:Y:S02]  /*1ffd0*/  PRMT R33, RZ, 0x7610, R33 ;  /* 0x00007610ff217816 */ /* 0x000fe40000000021 */
[C---:B------:R-:W-:Y:S02]  /*1ffe0*/  SEL R19, R11.reuse, R19, !P3 ;  /* 0x000000130b137207 */ /* 0x040fe40005800000 */
[----:B------:R-:W-:Y:S01]  /*1fff0*/  LEA.HI.X.SX32 R3, R16, R7, 0x1, P5 ;  /* 0x0000000710037211 */ /* 0x000fe200028f0eff */
[----:B------:R-:W-:Y:S01]  /*20000*/  @!P6 IMAD.MOV R17, RZ, RZ, -R17 ;  /* 0x000000ffff11e224 */ /* 0x000fe200078e0a11 */
[----:B------:R-:W-:Y:S01]  /*20010*/  SEL R18, R11, R18, !P3 ;  /* 0x000000120b127207 */ /* 0x000fe20005800000 */
[----:B------:R-:W-:Y:S01]  /*20020*/  IMAD R19, R19, UR14, RZ ;  /* 0x0000000e13137c24 */ /* 0x000fe2000f8e02ff */
[----:B------:R0:W4:Y:S04]  /*20030*/  @P2 LDG.E.U8 R33, desc[UR22][R12.64] ;  /* 0x000000160c212981 */ /* 0x000128000c1e1100 */
[----:B------:R-:W-:Y:S01]  /*20040*/  STL [R1+0x3cc], R2 ;  /* 0x0003cc0201007387 */ /* 0x000fe20000100800 */
[----:B------:R-:W-:Y:S01]  /*20050*/  IMAD R18, R18, UR4, RZ ;  /* 0x0000000412127c24 */ /* 0x000fe2000f8e02ff */
[----:B------:R-:W-:Y:S01]  /*20060*/  PRMT R32, RZ, 0x7610, R32 ;  /* 0x00007610ff207816 */ /* 0x000fe20000000020 */
[----:B------:R-:W-:Y:S01]  /*20070*/  @!P4 IMAD.IADD R20, R20, 0x1, -R9 ;  /* 0x000000011414c824 */ /* 0x000fe200078e0a09 */
[----:B------:R1:W-:Y:S01]  /*20080*/  STL [R1+0x3c8], R3 ;  /* 0x0003c80301007387 */ /* 0x0003e20000100800 */
[----:B------:R-:W-:Y:S01]  /*20090*/  SEL R17, R11, R17, !P3 ;  /* 0x000000110b117207 */ /* 0x000fe20005800000 */
[----:B0-----:R-:W-:Y:S01]  /*200a0*/  @P2 IMAD.MOV.U32 R13, RZ, RZ, R3 ;  /* 0x000000ffff0d2224 */ /* 0x001fe200078e0003 */
[----:B------:R-:W-:Y:S01]  /*200b0*/  PRMT R31, RZ, 0x7610, R31 ;  /* 0x00007610ff1f7816 */ /* 0x000fe2000000001f */
[----:B------:R-:W-:Y:S01]  /*200c0*/  @P2 IMAD.MOV.U32 R12, RZ, RZ, R2 ;  /* 0x000000ffff0c2224 */ /* 0x000fe200078e0002 */
[----:B------:R-:W-:Y:S01]  /*200d0*/  PRMT R30, RZ, 0x7610, R30 ;  /* 0x00007610ff1e7816 */ /* 0x000fe2000000001e */
[----:B------:R-:W-:Y:S01]  /*200e0*/  @P2 IMAD.MOV.U32 R23, RZ, RZ, R4 ;  /* 0x000000ffff172224 */ /* 0x000fe200078e0004 */
[----:B------:R-:W0:Y:S01]  /*200f0*/  LDCU UR4, c[0x0][0x3b0] ;  /* 0x00007600ff0477ac */ /* 0x000e220008000800 */
[-C--:B-1----:R-:W-:Y:S01]  /*20100*/  IADD3 R3, P0, PT, R19, R8.reuse, RZ ;  /* 0x0000000813037210 */ /* 0x082fe20007f1e0ff */
[----:B------:R-:W-:Y:S01]  /*20110*/  IMAD R17, R17, UR5, RZ ;  /* 0x0000000511117c24 */ /* 0x000fe2000f8e02ff */
[----:B------:R-:W-:Y:S01]  /*20120*/  IADD3 R4, P4, PT, R18, R8, RZ ;  /* 0x0000000812047210 */ /* 0x000fe20007f9e0ff */
[----:B------:R1:W4:Y:S01]  /*20130*/  @P2 LDG.E.U8 R32, desc[UR22][R12.64] ;  /* 0x000000160c202981 */ /* 0x000322000c1e1100 */
[----:B------:R-:W-:Y:S01]  /*20140*/  LEA.HI.X.SX32 R5, R19, R7, 0x1, P0 ;  /* 0x0000000713057211 */ /* 0x000fe200000f0eff */
[----:B------:R-:W0:Y:S01]  /*20150*/  LDCU UR5, c[0x0][0x3b0] ;  /* 0x00007600ff0577ac */ /* 0x000e220008000800 */
[----:B------:R-:W-:Y:S01]  /*20160*/  ISETP.GT.U32.AND P0, PT, R9, R20, PT ;  /* 0x000000140900720c */ /* 0x000fe20003f04070 */
[----:B------:R1:W-:Y:S01]  /*20170*/  STL [R1+0x3dc], R3 ;  /* 0x0003dc0301007387 */ /* 0x0003e20000100800 */
[----:B------:R-:W-:-:S03]  /*20180*/  IADD3 R2, P5, PT, R17, R8, RZ ;  /* 0x0000000811027210 */ /* 0x000fc60007fbe0ff */
[----:B------:R0:W-:Y:S01]  /*20190*/  STL [R1+0x3d8], R5 ;  /* 0x0003d80501007387 */ /* 0x0001e20000100800 */
[----:B-1----:R-:W-:Y:S02]  /*201a0*/  @P2 IMAD.MOV.U32 R12, RZ, RZ, R3 ;  /* 0x000000ffff0c2224 */ /* 0x002fe400078e0003 */
[----:B------:R-:W-:Y:S01]  /*201b0*/  @P2 IMAD.MOV.U32 R13, RZ, RZ, R5 ;  /* 0x000000ffff0d2224 */ /* 0x000fe200078e0005 */
[----:B------:R-:W-:-:S04]  /*201c0*/  LEA.HI.X.SX32 R3, R17, R7, 0x1, P5 ;  /* 0x0000000711037211 */ /* 0x000fc800028f0eff */
[----:B------:R1:W4:Y:S01]  /*201d0*/  @P2 LDG.E.U8 R31, desc[UR22][R12.64] ;  /* 0x000000160c1f2981 */ /* 0x000322000c1e1100 */
[----:B0-----:R-:W-:Y:S01]  /*201e0*/  LEA.HI.X.SX32 R5, R18, R7, 0x1, P4 ;  /* 0x0000000712057211 */ /* 0x001fe200020f0eff */
[----:B------:R-:W-:Y:S01]  /*201f0*/  @!P0 IMAD.IADD R20, R20, 0x1, -R9 ;  /* 0x0000000114148824 */ /* 0x000fe200078e0a09 */
[----:B------:R-:W-:Y:S01]  /*20200*/  PRMT R29, RZ, 0x7610, R29 ;  /* 0x00007610ff1d7816 */ /* 0x000fe2000000001d */
[----:B------:R-:W-:Y:S01]  /*20210*/  STL [R1+0x3e4], R4 ;  /* 0x0003e40401007387 */ /* 0x000fe20000100800 */
[----:B-1----:R-:W-:Y:S02]  /*20220*/  @P2 IMAD.MOV.U32 R12, RZ, RZ, R4 ;  /* 0x000000ffff0c2224 */ /* 0x002fe400078e0004 */
[----:B------:R-:W-:Y:S01]  /*20230*/  @P2 IMAD.MOV.U32 R13, RZ, RZ, R5 ;  /* 0x000000ffff0d2224 */ /* 0x000fe200078e0005 */
[----:B------:R-:W-:Y:S04]  /*20240*/  STL [R1+0x3f4], R2 ;  /* 0x0003f40201007387 */ /* 0x000fe80000100800 */
[----:B------:R0:W4:Y:S04]  /*20250*/  @P2 LDG.E.U8 R30, desc[UR22][R12.64] ;  /* 0x000000160c1e2981 */ /* 0x000128000c1e1100 */
[----:B------:R-:W-:Y:S04]  /*20260*/  STL [R1+0x3e0], R5 ;  /* 0x0003e00501007387 */ /* 0x000fe80000100800 */
[----:B------:R2:W-:Y:S01]  /*20270*/  STL [R1+0x3f0], R3 ;  /* 0x0003f00301007387 */ /* 0x0005e20000100800 */
[----:B0-----:R-:W-:-:S02]  /*20280*/  @P2 IMAD.MOV.U32 R12, RZ, RZ, R2 ;  /* 0x000000ffff0c2224 */ /* 0x001fc400078e0002 */
[----:B------:R-:W-:-:S05]  /*20290*/  @P2 IMAD.MOV.U32 R13, RZ, RZ, R3 ;  /* 0x000000ffff0d2224 */ /* 0x000fca00078e0003 */
[----:B------:R0:W4:Y:S01]  /*202a0*/  @P2 LDG.E.U8 R29, desc[UR22][R12.64] ;  /* 0x000000160c1d2981 */ /* 0x000122000c1e1100 */
[----:B--2---:R-:W-:-:S04]  /*202b0*/  LOP3.LUT R3, R0, 0x1c4, RZ, 0xfc, !PT ;  /* 0x000001c400037812 */ /* 0x004fc800078efcff */
[----:B0-----:R-:W-:-:S05]  /*202c0*/  IABS R12, R3 ;  /* 0x00000003000c7213 */ /* 0x001fca0000000000 */
[----:B------:R-:W-:-:S04]  /*202d0*/  IMAD.HI.U32 R13, R10, R12, RZ ;  /* 0x0000000c0a0d7227 */ /* 0x000fc800078e00ff */
[----:B------:R-:W-:-:S04]  /*202e0*/  IMAD.MOV R13, RZ, RZ, -R13 ;  /* 0x000000ffff0d7224 */ /* 0x000fc800078e0a0d */
[----:B------:R-:W-:Y:S01]  /*202f0*/  IMAD R12, R9, R13, R12 ;  /* 0x0000000d090c7224 */ /* 0x000fe200078e020c */
[----:B------:R-:W-:Y:S01]  /*20300*/  STL [R1+0xb6c], R3 ;  /* 0x000b6c0301007387 */ /* 0x000fe20000100800 */
[----:B------:R-:W-:Y:S02]  /*20310*/  PRMT R28, RZ, 0x7610, R28 ;  /* 0x00007610ff1c7816 */ /* 0x000fe4000000001c */
[----:B------:R-:W-:Y:S02]  /*20320*/  PRMT R27, RZ, 0x7610, R27 ;  /* 0x00007610ff1b7816 */ /* 0x000fe4000000001b */
[----:B------:R-:W-:Y:S02]  /*20330*/  PRMT R26, RZ, 0x7610, R26 ;  /* 0x00007610ff1a7816 */ /* 0x000fe4000000001a */
[----:B---3--:R-:W-:-:S13]  /*20340*/  ISETP.GE.AND P4, PT, R67, RZ, PT ;  /* 0x000000ff4300720c */ /* 0x008fda0003f86270 */
[----:B------:R-:W-:-:S05]  /*20350*/  @!P4 IMAD.MOV R20, RZ, RZ, -R20 ;  /* 0x000000ffff14c224 */ /* 0x000fca00078e0a14 */
[----:B------:R-:W-:-:S05]  /*20360*/  SEL R20, R11, R20, !P3 ;  /* 0x000000140b147207 */ /* 0x000fca0005800000 */
[----:B------:R-:W-:Y:S01]  /*20370*/  IMAD R20, R20, UR4, RZ ;  /* 0x0000000414147c24 */ /* 0x000fe2000f8e02ff */
[----:B------:R-:W-:Y:S01]  /*20380*/  ISETP.GE.AND P4, PT, R3, RZ, PT ;  /* 0x000000ff0300720c */ /* 0x000fe20003f86270 */
[----:B------:R-:W0:Y:S03]  /*20390*/  LDCU UR4, c[0x0][0x3b0] ;  /* 0x00007600ff0477ac */ /* 0x000e260008000800 */
[----:B------:R-:W-:-:S04]  /*203a0*/  IADD3 R2, P0, PT, R20, R8, RZ ;  /* 0x0000000814027210 */ /* 0x000fc80007f1e0ff */
[----:B------:R-:W-:Y:S02]  /*203b0*/  LEA.HI.X.SX32 R4, R20, R7, 0x1, P0 ;  /* 0x0000000714047211 */ /* 0x000fe400000f0eff */
[----:B------:R-:W-:Y:S01]  /*203c0*/  ISETP.GT.U32.AND P0, PT, R9, R12, PT ;  /* 0x0000000c0900720c */ /* 0x000fe20003f04070 */
[----:B------:R1:W-:Y:S01]  /*203d0*/  STL [R1+0x3fc], R2 ;  /* 0x0003fc0201007387 */ /* 0x0003e20000100800 */
[----:B------:R-:W-:Y:S02]  /*203e0*/  @P2 IMAD.MOV.U32 R14, RZ, RZ, R2 ;  /* 0x000000ffff0e2224 */ /* 0x000fe400078e0002 */
[----:B------:R-:W-:-:S05]  /*203f0*/  @P2 IMAD.MOV.U32 R15, RZ, RZ, R4 ;  /* 0x000000ffff0f2224 */ /* 0x000fca00078e0004 */
[----:B------:R2:W3:Y:S01]  /*20400*/  @P2 LDG.E.U8 R28, desc[UR22][R14.64] ;  /* 0x000000160e1c2981 */ /* 0x0004e2000c1e1100 */
[----:B-1----:R-:W-:-:S03]  /*20410*/  LOP3.LUT R2, R0, 0x1c6, RZ, 0xfc, !PT ;  /* 0x000001c600027812 */ /* 0x002fc600078efcff */
[----:B------:R-:W-:Y:S01]  /*20420*/  @!P0 IMAD.IADD R12, R12, 0x1, -R9 ;  /* 0x000000010c0c8824 */ /* 0x000fe200078e0a09 */
[----:B------:R-:W-:-:S04]  /*20430*/  IABS R13, R2 ;  /* 0x00000002000d7213 */ /* 0x000fc80000000000 */
[----:B------:R-:W-:Y:S01]  /*20440*/  ISETP.GT.U32.AND P0, PT, R9, R12, PT ;  /* 0x0000000c0900720c */ /* 0x000fe20003f04070 */
[----:B--2---:R-:W-:-:S04]  /*20450*/  IMAD.HI.U32 R14, R10, R13, RZ ;  /* 0x0000000d0a0e7227 */ /* 0x004fc800078e00ff */
[----:B------:R-:W-:-:S04]  /*20460*/  IMAD.MOV R14, RZ, RZ, -R14 ;  /* 0x000000ffff0e7224 */ /* 0x000fc800078e0a0e */
[----:B------:R-:W-:-:S04]  /*20470*/  IMAD R13, R9, R14, R13 ;  /* 0x0000000e090d7224 */ /* 0x000fc800078e020d */
[----:B------:R-:W-:Y:S01]  /*20480*/  @!P0 IMAD.IADD R12, R12, 0x1, -R9 ;  /* 0x000000010c0c8824 */ /* 0x000fe200078e0a09 */
[----:B------:R-:W-:-:S03]  /*20490*/  ISETP.GT.U32.AND P0, PT, R9, R13, PT ;  /* 0x0000000d0900720c */ /* 0x000fc60003f04070 */
[----:B------:R-:W-:-:S05]  /*204a0*/  @!P4 IMAD.MOV R12, RZ, RZ, -R12 ;  /* 0x000000ffff0cc224 */ /* 0x000fca00078e0a0c */
[----:B------:R-:W-:-:S05]  /*204b0*/  SEL R12, R11, R12, !P3 ;  /* 0x0000000c0b0c7207 */ /* 0x000fca0005800000 */
[----:B0-----:R-:W-:Y:S01]  /*204c0*/  IMAD R12, R12, UR4, RZ ;  /* 0x000000040c0c7c24 */ /* 0x001fe2000f8e02ff */
[----:B------:R0:W-:Y:S01]  /*204d0*/  STL [R1+0x3f8], R4 ;  /* 0x0003f80401007387 */ /* 0x0001e20000100800 */
[----:B------:R-:W-:Y:S01]  /*204e0*/  @!P0 IMAD.IADD R13, R13, 0x1, -R9 ;  /* 0x000000010d0d8824 */ /* 0x000fe200078e0a09 */
[----:B------:R-:W1:Y:S02]  /*204f0*/  LDCU UR4, c[0x0][0x3b0] ;  /* 0x00007600ff0477ac */ /* 0x000e640008000800 */
[C---:B------:R-:W-:Y:S02]  /*20500*/  IADD3 R3, P4, PT, R12.reuse, R8, RZ ;  /* 0x000000080c037210 */ /* 0x040fe40007f9e0ff */
[----:B------:R-:W-:Y:S02]  /*20510*/  ISETP.GT.U32.AND P0, PT, R9, R13, PT ;  /* 0x0000000d0900720c */ /* 0x000fe40003f04070 */
[----:B0-----:R-:W-:Y:S02]  /*20520*/  LEA.HI.X.SX32 R4, R12, R7, 0x1, P4 ;  /* 0x000000070c047211 */ /* 0x001fe400020f0eff */
[----:B------:R-:W-:Y:S01]  /*20530*/  ISETP.GE.AND P4, PT, R2, RZ, PT ;  /* 0x000000ff0200720c */ /* 0x000fe20003f86270 */
[----:B------:R-:W-:Y:S01]  /*20540*/  STL [R1+0xb68], R2 ;  /* 0x000b680201007387 */ /* 0x000fe20000100800 */
[----:B------:R-:W-:-:S03]  /*20550*/  @P2 IMAD.MOV.U32 R14, RZ, RZ, R3 ;  /* 0x000000ffff0e2224 */ /* 0x000fc600078e0003 */
[----:B------:R0:W-:Y:S04]  /*20560*/  STL [R1+0x40c], R3 ;  /* 0x00040c0301007387 */ /* 0x0001e80000100800 */
[----:B------:R-:W-:Y:S02]  /*20570*/  @!P0 IMAD.IADD R13, R13, 0x1, -R9 ;  /* 0x000000010d0d8824 */ /* 0x000fe400078e0a09 */
[----:B------:R-:W-:Y:S02]  /*20580*/  @P2 IMAD.MOV.U32 R15, RZ, RZ, R4 ;  /* 0x000000ffff0f2224 */ /* 0x000fe400078e0004 */
[----:B------:R-:W-:-:S03]  /*20590*/  @!P4 IMAD.MOV R13, RZ, RZ, -R13 ;  /* 0x000000ffff0dc224 */ /* 0x000fc600078e0a0d */
[----:B------:R2:W3:Y:S01]  /*205a0*/  @P2 LDG.E.U8 R27, desc[UR22][R14.64] ;  /* 0x000000160e1b2981 */ /* 0x0004e2000c1e1100 */
[----:B0-----:R-:W-:-:S04]  /*205b0*/  LOP3.LUT R3, R0, 0x1cc, RZ, 0xfc, !PT ;  /* 0x000001cc00037812 */ /* 0x001fc800078efcff */
[----:B------:R-:W-:Y:S02]  /*205c0*/  IABS R12, R3 ;  /* 0x00000003000c7213 */ /* 0x000fe40000000000 */
[----:B--2---:R-:W-:-:S03]  /*205d0*/  SEL R14, R11, R13, !P3 ;  /* 0x0000000d0b0e7207 */ /* 0x004fc60005800000 */
[----:B------:R-:W-:-:S04]  /*205e0*/  IMAD.HI.U32 R13, R10, R12, RZ ;  /* 0x0000000c0a0d7227 */ /* 0x000fc800078e00ff */
[----:B-1----:R-:W-:Y:S01]  /*205f0*/  IMAD R14, R14, UR4, RZ ;  /* 0x000000040e0e7c24 */ /* 0x002fe2000f8e02ff */
[----:B------:R0:W-:Y:S01]  /*20600*/  STL [R1+0x408], R4 ;  /* 0x0004080401007387 */ /* 0x0001e20000100800 */
[----:B------:R-:W-:Y:S01]  /*20610*/  IMAD.MOV R13, RZ, RZ, -R13 ;  /* 0x000000ffff0d7224 */ /* 0x000fe200078e0a0d */
[----:B------:R-:W-:Y:S01]  /*20620*/  ISETP.GE.AND P4, PT, R3, RZ, PT ;  /* 0x000000ff0300720c */ /* 0x000fe20003f86270 */
[----:B------:R-:W1:Y:S01]  /*20630*/  LDCU UR4, c[0x0][0x3b0] ;  /* 0x00007600ff0477ac */ /* 0x000e620008000800 */
[----:B------:R-:W-:Y:S01]  /*20640*/  IADD3 R2, P0, PT, R14, R8, RZ ;  /* 0x000000080e027210 */ /* 0x000fe20007f1e0ff */
[----:B------:R-:W-:-:S03]  /*20650*/  IMAD R12, R9, R13, R12 ;  /* 0x0000000d090c7224 */ /* 0x000fc600078e020c */
[----:B0-----:R-:W-:Y:S02]  /*20660*/  LEA.HI.X.SX32 R4, R14, R7, 0x1, P0 ;  /* 0x000000070e047211 */ /* 0x001fe400000f0eff */
[----:B------:R-:W-:Y:S01]  /*20670*/  ISETP.GT.U32.AND P0, PT, R9, R12, PT ;  /* 0x0000000c0900720c */ /* 0x000fe20003f04070 */
[----:B------:R-:W-:Y:S01]  /*20680*/  STL [R1+0xb64], R3 ;  /* 0x000b640301007387 */ /* 0x000fe20000100800 */
[----:B------:R-:W-:-:S03]  /*20690*/  @P2 IMAD.MOV.U32 R14, RZ, RZ, R2 ;  /* 0x000000ffff0e2224 */ /* 0x000fc600078e0002 */
[----:B------:R0:W-:Y:S01]  /*206a0*/  STL [R1+0x414], R2 ;  /* 0x0004140201007387 */ /* 0x0001e20000100800 */
[----:B------:R-:W-:-:S05]  /*206b0*/  @P2 IMAD.MOV.U32 R15, RZ, RZ, R4 ;  /* 0x000000ffff0f2224 */ /* 0x000fca00078e0004 */
[----:B------:R2:W3:Y:S02]  /*206c0*/  @P2 LDG.E.U8 R26, desc[UR22][R14.64] ;  /* 0x000000160e1a2981 */ /* 0x0004e4000c1e1100 */
[----:B------:R-:W-:Y:S01]  /*206d0*/  @!P0 IMAD.IADD R12, R12, 0x1, -R9 ;  /* 0x000000010c0c8824 */ /* 0x000fe200078e0a09 */
[----:B0-----:R-:W-:-:S04]  /*206e0*/  LOP3.LUT R2, R0, 0x1ce, RZ, 0xfc, !PT ;  /* 0x000001ce00027812 */ /* 0x001fc800078efcff */
[----:B------:R-:W-:Y:S02]  /*206f0*/  IABS R13, R2 ;  /* 0x00000002000d7213 */ /* 0x000fe40000000000 */
[----:B------:R-:W-:-:S03]  /*20700*/  ISETP.GT.U32.AND P0, PT, R9, R12, PT ;  /* 0x0000000c0900720c */ /* 0x000fc60003f04070 */
[----:B--2---:R-:W-:-:S04]  /*20710*/  IMAD.HI.U32 R14, R10, R13, RZ ;  /* 0x0000000d0a0e7227 */ /* 0x004fc800078e00ff */
[----:B------:R-:W-:-:S04]  /*20720*/  IMAD.MOV R14, RZ, RZ, -R14 ;  /* 0x000000ffff0e7224 */ /* 0x000fc800078e0a0e */
[----:B------:R-:W-:Y:S02]  /*20730*/  IMAD R13, R9, R14, R13 ;  /* 0x0000000e090d7224 */ /* 0x000fe400078e020d */
[----:B------:R-:W-:-:S03]  /*20740*/  @!P0 IMAD.IADD R12, R12, 0x1, -R9 ;  /* 0x000000010c0c8824 */ /* 0x000fc600078e0a09 */
[----:B------:R-:W-:Y:S01]  /*20750*/  ISETP.GT.U32.AND P0, PT, R9, R13, PT ;  /* 0x0000000d0900720c */ /* 0x000fe20003f04070 */
[----:B------:R-:W-:-:S05]  /*20760*/  @!P4 IMAD.MOV R12, RZ, RZ, -R12 ;  /* 0x000000ffff0cc224 */ /* 0x000fca00078e0a0c */
[----:B------:R-:W-:-:S05]  /*20770*/  SEL R12, R11, R12, !P3 ;  /* 0x0000000c0b0c7207 */ /* 0x000fca0005800000 */
[----:B-1----:R-:W-:Y:S01]  /*20780*/  IMAD R12, R12, UR4, RZ ;  /* 0x000000040c0c7c24 */ /* 0x002fe2000f8e02ff */
        /* <DEDUP_REMOVED lines=8> */
[----:B------:R-:W-:Y:S01]  /*20810*/  @P2 IMAD.MOV.U32 R14, RZ, RZ, R3 ;  /* 0x000000ffff0e2224 */ /* 0x000fe200078e0003 */
[----:B------:R-:W-:-:S02]  /*20820*/  PRMT R25, RZ, 0x7610, R25 ;  /* 0x00007610ff197816 */ /* 0x000fc40000000019 */
        /* <DEDUP_REMOVED lines=12> */
[----:B------:R-:W-:Y:S01]  /*208f0*/  PRMT R24, RZ, 0x7610, R24 ;  /* 0x00007610ff187816 */ /* 0x000fe20000000018 */
        /* <DEDUP_REMOVED lines=8> */
[----:B------:R-:W-:Y:S01]  /*20980*/  @P2 IMAD.MOV.U32 R15, RZ, RZ, R4 ;  /* 0x000000ffff0f2224 */ /* 0x000fe200078e0004 */
[----:B------:R-:W-:-:S04]  /*20990*/  ISETP.GE.AND P4, PT, R3, RZ, PT ;  /* 0x000000ff0300720c */ /* 0x000fc80003f86270 */
        /* <DEDUP_REMOVED lines=15> */
[----:B------:R-:W-:Y:S01]  /*20a90*/  PRMT R37, RZ, 0x7610, R37 ;  /* 0x00007610ff257816 */ /* 0x000fe20000000025 */
[----:B------:R-:W1:Y:S01]  /*20aa0*/  LDCU UR4, c[0x0][0x3b0] ;  /* 0x00007600ff0477ac */ /* 0x000e620008000800 */
[C---:B------:R-:W-:Y:S02]  /*20ab0*/  IADD3 R3, P4, PT, R12.reuse, R8, RZ ;  /* 0x000000080c037210 */ /* 0x040fe40007f9e0ff */
[----:B------:R-:W-:Y:S01]  /*20ac0*/  ISETP.GT.U32.AND P0, PT, R9, R13, PT ;  /* 0x0000000d0900720c */ /* 0x000fe20003f04070 */
[----:B------:R-:W-:Y:S01]  /*20ad0*/  STL [R1+0xb58], R2 ;  /* 0x000b580201007387 */ /* 0x000fe20000100800 */
[----:B0-----:R-:W-:-:S03]  /*20ae0*/  LEA.HI.X.SX32 R4, R12, R7, 0x1, P4 ;  /* 0x000000070c047211 */ /* 0x001fc600020f0eff */
[----:B------:R0:W2:Y:S01]  /*20af0*/  @P2 LDG.E.U8 R37, desc[UR22][R22.64] ;  /* 0x0000001616252981 */ /* 0x0000a2000c1e1100 */
[----:B------:R-:W-:Y:S01]  /*20b00*/  ISETP.GE.AND P4, PT, R2, RZ, PT ;  /* 0x000000ff0200720c */ /* 0x000fe20003f86270 */
[----:B------:R-:W-:Y:S02]  /*20b10*/  @P2 IMAD.MOV.U32 R14, RZ, RZ, R3 ;  /* 0x000000ffff0e2224 */ /* 0x000fe400078e0003 */
[----:B------:R1:W-:Y:S01]  /*20b20*/  STL [R1+0x43c], R3 ;  /* 0x00043c0301007387 */ /* 0x0003e20000100800 */
[----:B------:R-:W-:-:S03]  /*20b30*/  @P2 IMAD.MOV.U32 R15, RZ, RZ, R4 ;  /* 0x000000ffff0f2224 */ /* 0x000fc600078e0004 */
[----:B------:R-:W-:Y:S01]  /*20b40*/  @!P0 IMAD.IADD R13, R13, 0x1, -R9 ;  /* 0x000000010d0d8824 */ /* 0x000fe200078e0a09 */
[----:B0-----:R-:W-:Y:S02]  /*20b50*/  PRMT R23, RZ, 0x7610, R23 ;  /* 0x00007610ff177816 */ /* 0x001fe40000000017 */
[----:B-1----:R-:W-:-:S03]  /*20b60*/  LOP3.LUT R3, R0, 0x1dc, RZ, 0xfc, !PT ;  /* 0x000001dc00037812 */ /* 0x002fc600078efcff */
[----:B------:R-:W-:Y:S01]  /*20b70*/  @!P4 IMAD.MOV R13, RZ, RZ, -R13 ;  /* 0x000000ffff0dc224 */ /* 0x000fe200078e0a0d */
[----:B------:R0:W2:Y:S01]  /*20b80*/  @P2 LDG.E.U8 R23, desc[UR22][R14.64] ;  /* 0x000000160e172981 */ /* 0x0000a2000c1e1100 */
[----:B------:R-:W-:-:S03]  /*20b90*/  IABS R12, R3 ;  /* 0x00000003000c7213 */ /* 0x000fc60000000000 */
[----:B0-----:R-:W-:Y:S02]  /*20ba0*/  SEL R14, R11, R13, !P3 ;  /* 0x0000000d0b0e7207 */ /* 0x001fe40005800000 */
[----:B------:R-:W-:-:S04]  /*20bb0*/  IMAD.HI.U32 R13, R10, R12, RZ ;  /* 0x0000000c0a0d7227 */ /* 0x000fc800078e00ff */
[----:B------:R-:W-:Y:S01]  /*20bc0*/  IMAD R14, R14, UR4, RZ ;  /* 0x000000040e0e7c24 */ /* 0x000fe2000f8e02ff */
        /* <DEDUP_REMOVED lines=13> */
[----:B------:R1:W2:Y:S02]  /*20ca0*/  @P2 LDG.E.U8 R22, desc[UR22][R14.64] ;  /* 0x000000160e162981 */ /* 0x0002a4000c1e1100 */
[----:B------:R-:W-:Y:S01]  /*20cb0*/  @!P0 IMAD.IADD R12, R12, 0x1, -R9 ;  /* 0x000000010c0c8824 */ /* 0x000fe200078e0a09 */
[----:B0-----:R-:W-:-:S04]  /*20cc0*/  LOP3.LUT R2, R0, 0x1de, RZ, 0xfc, !PT ;  /* 0x000001de00027812 */ /* 0x001fc800078efcff */
[----:B------:R-:W-:Y:S02]  /*20cd0*/  IABS R13, R2 ;  /* 0x00000002000d7213 */ /* 0x000fe40000000000 */
[----:B------:R-:W-:-:S03]  /*20ce0*/  ISETP.GT.U32.AND P0, PT, R9, R12, PT ;  /* 0x0000000c0900720c */ /* 0x000fc60003f04070 */
[----:B-1----:R-:W-:-:S04]  /*20cf0*/  IMAD.HI.U32 R14, R10, R13, RZ ;  /* 0x0000000d0a0e7227 */ /* 0x002fc800078e00ff */
[----:B------:R-:W-:-:S04]  /*20d00*/  IMAD.MOV R14, RZ, RZ, -R14 ;  /* 0x000000ffff0e7224 */ /* 0x000fc800078e0a0e */
[----:B------:R-:W-:Y:S02]  /*20d10*/  IMAD R13, R9, R14, R13 ;  /* 0x0000000e090d7224 */ /* 0x000fe400078e020d */
[----:B------:R-:W-:-:S03]  /*20d20*/  @!P0 IMAD.IADD R12, R12, 0x1, -R9 ;  /* 0x000000010c0c8824 */ /* 0x000fc600078e0a09 */
[----:B------:R-:W-:Y:S01]  /*20d30*/  ISETP.GT.U32.AND P0, PT, R9, R13, PT ;  /* 0x0000000d0900720c */ /* 0x000fe20003f04070 */
[----:B------:R-:W-:-:S05]  /*20d40*/  @!P4 IMAD.MOV R12, RZ, RZ, -R12 ;  /* 0x000000ffff0cc224 */ /* 0x000fca00078e0a0c */
[----:B------:R-:W-:-:S05]  /*20d50*/  SEL R12, R11, R12, !P3 ;  /* 0x0000000c0b0c7207 */ /* 0x000fca0005800000 */
[----:B------:R-:W-:Y:S01]  /*20d60*/  IMAD R12, R12, UR4, RZ ;  /* 0x000000040c0c7c24 */ /* 0x000fe2000f8e02ff */
        /* <DEDUP_REMOVED lines=14> */
[----:B------:R1:W2:Y:S01]  /*20e50*/  @P2 LDG.E.U8 R21, desc[UR22][R14.64] ;  /* 0x000000160e152981 */ /* 0x0002a2000c1e1100 */
[----:B0-----:R-:W-:-:S04]  /*20e60*/  LOP3.LUT R3, R0, 0x1e4, RZ, 0xfc, !PT ;  /* 0x000001e400037812 */ /* 0x001fc800078efcff */
[----:B------:R-:W-:Y:S02]  /*20e70*/  IABS R12, R3 ;  /* 0x00000003000c7213 */ /* 0x000fe40000000000 */
[----:B-1----:R-:W-:-:S03]  /*20e80*/  SEL R14, R11, R13, !P3 ;  /* 0x0000000d0b0e7207 */ /* 0x002fc60005800000 */
        /* <DEDUP_REMOVED lines=81> */
[----:B------:R0:W-:Y:S01]  /*213a0*/  STL [R1+0xb40], R2 ;  /* 0x000b400201007387 */ /* 0x0001e20000100800 */
[----:B------:R-:W-:Y:S01]  /*213b0*/  PRMT R17, RZ, 0x7610, R17 ;  /* 0x00007610ff117816 */ /* 0x000fe20000000011 */
[----:B------:R-:W-:-:S06]  /*213c0*/  @P2 IMAD.MOV.U32 R14, RZ, RZ, R3 ;  /* 0x000000ffff0e2224 */ /* 0x000fcc00078e0003 */
[----:B------:R-:W-:Y:S02]  /*213d0*/  @!P0 IMAD.IADD R13, R13, 0x1, -R9 ;  /* 0x000000010d0d8824 */ /* 0x000fe400078e0a09 */
[----:B------:R-:W-:Y:S01]  /*213e0*/  @P2 IMAD.MOV.U32 R15, RZ, RZ, R4 ;  /* 0x000000ffff0f2224 */ /* 0x000fe200078e0004 */
[----:B0-----:R-:W-:Y:S01]  /*213f0*/  LOP3.LUT R2, R0, 0x1e6, RZ, 0xfc, !PT ;  /* 0x000001e600027812 */ /* 0x001fe200078efcff */
[----:B------:R-:W-:-:S03]  /*21400*/  @!P4 IMAD.MOV R13, RZ, RZ, -R13 ;  /* 0x000000ffff0dc224 */ /* 0x000fc600078e0a0d */
[----:B------:R0:W2:Y:S01]  /*21410*/  @P2 LDG.E.U8 R17, desc[UR22][R14.64] ;  /* 0x000000160e112981 */ /* 0x0000a2000c1e1100 */
[----:B------:R-:W-:Y:S02]  /*21420*/  IABS R12, R2 ;  /* 0x00000002000c7213 */ /* 0x000fe40000000000 */
[----:B0-----:R-:W-:-:S03]  /*21430*/  SEL R14, R11, R13, !P3 ;  /* 0x0000000d0b0e7207 */ /* 0x001fc60005800000 */
[----:B------:R-:W-:-:S04]  /*21440*/  IMAD.HI.U32 R13, R10, R12, RZ ;  /* 0x0000000c0a0d7227 */ /* 0x000fc800078e00ff */
[----:B-1----:R-:W-:Y:S01]  /*21450*/  IMAD R14, R14, UR4, RZ ;  /* 0x000000040e0e7c24 */ /* 0x002fe2000f8e02ff */
[----:B------:R0:W-:Y:S01]  /*21460*/  STL [R1+0x48c], R3 ;  /* 0x00048c0301007387 */ /* 0x0001e20000100800 */
[----:B------:R-:W-:Y:S01]  /*21470*/  IMAD.MOV R13, RZ, RZ, -R13 ;  /* 0x000000ffff0d7224 */ /* 0x000fe200078e0a0d */
[----:B------:R-:W-:Y:S01]  /*21480*/  PRMT R16, RZ, 0x7610, R16 ;  /* 0x00007610ff107816 */ /* 0x000fe20000000010 */
[----:B------:R-:W1:Y:S02]  /*21490*/  LDCU UR4, c[0x0][0x3b0] ;  /* 0x00007600ff0477ac */ /* 0x000e640008000800 */
[----:B------:R-:W-:Y:S01]  /*214a0*/  IMAD R12, R9, R13, R12 ;  /* 0x0000000d090c7224 */ /* 0x000fe200078e020c */
[----:B------:R3:W-:Y:S01]  /*214b0*/  STL [R1+0x488], R4 ;  /* 0x0004880401007387 */ /* 0x0007e20000100800 */
[----:B0-----:R-:W-:-:S03]  /*214c0*/  IADD3 R3, P0, PT, R14, R8, RZ ;  /* 0x000000080e037210 */ /* 0x001fc60007f1e0ff */
[----:B------:R-:W-:Y:S01]  /*214d0*/  STL [R1+0xb3c], R2 ;  /* 0x000b3c0201007387 */ /* 0x000fe20000100800 */
[----:B---3--:R-:W-:Y:S02]  /*214e0*/  LEA.HI.X.SX32 R4, R14, R7, 0x1, P0 ;  /* 0x000000070e047211 */ /* 0x008fe400000f0eff */
[----:B------:R-:W-:Y:S01]  /*214f0*/  ISETP.GT.U32.AND P0, PT, R9, R12, PT ;  /* 0x0000000c0900720c */ /* 0x000fe20003f04070 */
[----:B------:R0:W-:Y:S01]  /*21500*/  STL [R1+0x49c], R3 ;  /* 0x00049c0301007387 */ /* 0x0001e20000100800 */
[----:B------:R-:W-:Y:S02]  /*21510*/  @P2 IMAD.MOV.U32 R14, RZ, RZ, R3 ;  /* 0x000000ffff0e2224 */ /* 0x000fe400078e0003 */
[----:B------:R-:W-:Y:S01]  /*21520*/  @P2 IMAD.MOV.U32 R15, RZ, RZ, R4 ;  /* 0x000000ffff0f2224 */ /* 0x000fe200078e0004 */
[C---:B------:R-:W-:Y:S01]  /*21530*/  LOP3.LUT R5, R0.reuse, 0x1f6, RZ, 0xfc, !PT ;  /* 0x000001f600057812 */ /* 0x040fe200078efcff */
[----:B------:R3:W-:Y:S04]  /*21540*/  STL [R1+0x498], R4 ;  /* 0x0004980401007387 */ /* 0x0007e80000100800 */
[----:B------:R1:W2:Y:S01]  /*21550*/  @P2 LDG.E.U8 R16, desc[UR22][R14.64] ;  /* 0x000000160e102981 */ /* 0x0002a2000c1e1100 */
[----:B0-----:R-:W-:-:S04]  /*21560*/  LOP3.LUT R3, R0, 0x1fe, RZ, 0xfc, !PT ;  /* 0x000001fe00037812 */ /* 0x001fc800078efcff */
[----:B------:R-:W-:Y:S02]  /*21570*/  IABS R13, R3 ;  /* 0x00000003000d7213 */ /* 0x000fe40000000000 */
[----:B---3--:R-:W-:Y:S02]  /*21580*/  LOP3.LUT R4, R0, 0x1ee, RZ, 0xfc, !PT ;  /* 0x000001ee00047812 */ /* 0x008fe400078efcff */
[----:B-1----:R-:W-:Y:S01]  /*21590*/  IABS R15, R5 ;  /* 0x00000005000f7213 */ /* 0x002fe20000000000 */
[----:B------:R-:W-:Y:S01]  /*215a0*/  @!P0 IMAD.IADD R12, R12, 0x1, -R9 ;  /* 0x000000010c0c8824 */ /* 0x000fe200078e0a09 */
[----:B------:R-:W-:Y:S01]  /*215b0*/  IABS R14, R4 ;  /* 0x00000004000e7213 */ /* 0x000fe20000000000 */
[----:B------:R-:W-:-:S04]  /*215c0*/  IMAD.HI.U32 R66, R10, R13, RZ ;  /* 0x0000000d0a427227 */ /* 0x000fc800078e00ff */
[----:B------:R-:W-:Y:S01]  /*215d0*/  IMAD.HI.U32 R68, R10, R15, RZ ;  /* 0x0000000f0a447227 */ /* 0x000fe200078e00ff */
[----:B------:R-:W-:-:S03]  /*215e0*/  ISETP.GT.U32.AND P4, PT, R9, R12, PT ;  /* 0x0000000c0900720c */ /* 0x000fc60003f84070 */
[----:B------:R-:W-:Y:S02]  /*215f0*/  IMAD.MOV R66, RZ, RZ, -R66 ;  /* 0x000000ffff427224 */ /* 0x000fe400078e0a42 */
[----:B------:R-:W-:Y:S02]  /*21600*/  IMAD.MOV R68, RZ, RZ, -R68 ;  /* 0x000000ffff447224 */ /* 0x000fe400078e0a44 */
[----:B------:R-:W-:Y:S01]  /*21610*/  IMAD.HI.U32 R67, R10, R14, RZ ;  /* 0x0000000e0a437227 */ /* 0x000fe200078e00ff */
[----:B------:R-:W-:-:S03]  /*21620*/  ISETP.GE.AND P0, PT, R2, RZ, PT ;  /* 0x000000ff0200720c */ /* 0x000fc60003f06270 */
[C---:B------:R-:W-:Y:S02]  /*21630*/  IMAD R10, R9.reuse, R66, R13 ;  /* 0x00000042090a7224 */ /* 0x040fe400078e020d */
[C---:B------:R-:W-:Y:S02]  /*21640*/  IMAD R13, R9.reuse, R68, R15 ;  /* 0x00000044090d7224 */ /* 0x040fe400078e020f */
[----:B------:R-:W-:Y:S01]  /*21650*/  IMAD.MOV R67, RZ, RZ, -R67 ;  /* 0x000000ffff437224 */ /* 0x000fe200078e0a43 */
[C---:B------:R-:W-:Y:S02]  /*21660*/  ISETP.GT.U32.AND P6, PT, R9.reuse, R10, PT ;  /* 0x0000000a0900720c */ /* 0x040fe40003fc4070 */
[C---:B------:R-:W-:Y:S01]  /*21670*/  ISETP.GT.U32.AND P5, PT, R9.reuse, R13, PT ;  /* 0x0000000d0900720c */ /* 0x040fe20003fa4070 */
[----:B------:R-:W-:Y:S02]  /*21680*/  IMAD R14, R9, R67, R14 ;  /* 0x00000043090e7224 */ /* 0x000fe400078e020e */
[----:B------:R-:W-:-:S03]  /*21690*/  @!P4 IMAD.IADD R12, R12, 0x1, -R9 ;  /* 0x000000010c0cc824 */ /* 0x000fc600078e0a09 */
[----:B------:R-:W-:Y:S01]  /*216a0*/  ISETP.GT.U32.AND P4, PT, R9, R14, PT ;  /* 0x0000000e0900720c */ /* 0x000fe20003f84070 */
[----:B------:R-:W-:-:S05]  /*216b0*/  @!P0 IMAD.MOV R12, RZ, RZ, -R12 ;  /* 0x000000ffff0c8224 */ /* 0x000fca00078e0a0c */
[----:B------:R-:W-:Y:S01]  /*216c0*/  SEL R12, R11, R12, !P3 ;  /* 0x0000000c0b0c7207 */ /* 0x000fe20005800000 */
[--C-:B------:R-:W-:Y:S02]  /*216d0*/  @!P5 IMAD.IADD R13, R13, 0x1, -R9.reuse ;  /* 0x000000010d0dd824 */ /* 0x100fe400078e0a09 */
[--C-:B------:R-:W-:Y:S02]  /*216e0*/  @!P6 IMAD.IADD R10, R10, 0x1, -R9.reuse ;  /* 0x000000010a0ae824 */ /* 0x100fe400078e0a09 */
[----:B------:R-:W-:Y:S01]  /*216f0*/  IMAD R12, R12, UR4, RZ ;  /* 0x000000040c0c7c24 */ /* 0x000fe2000f8e02ff */
[C---:B------:R-:W-:Y:S01]  /*21700*/  ISETP.GT.U32.AND P5, PT, R9.reuse, R13, PT ;  /* 0x0000000d0900720c */ /* 0x040fe20003fa4070 */
[----:B------:R-:W-:Y:S01]  /*21710*/  @!P4 IMAD.IADD R14, R14, 0x1, -R9 ;  /* 0x000000010e0ec824 */ /* 0x000fe200078e0a09 */
[----:B------:R-:W-:Y:S01]  /*21720*/  ISETP.GT.U32.AND P4, PT, R9, R10, PT ;  /* 0x0000000a0900720c */ /* 0x000fe20003f84070 */
[----:B------:R-:W-:Y:S01]  /*21730*/  STL [R1+0xb30], R3 ;  /* 0x000b300301007387 */ /* 0x000fe20000100800 */
[C---:B------:R-:W-:Y:S01]  /*21740*/  IADD3 R66, P0, PT, R12.reuse, R8, RZ ;  /* 0x000000080c427210 */ /* 0x040fe20007f1e0ff */
[----:B------:R-:W0:Y:S02]  /*21750*/  LDCU UR4, c[0x0][0x3b0] ;  /* 0x00007600ff0477ac */ /* 0x000e240008000800 */
[----:B------:R1:W-:Y:S01]  /*21760*/  STL [R1+0xb38], R4 ;  /* 0x000b380401007387 */ /* 0x0003e20000100800 */
[----:B------:R-:W-:-:S03]  /*21770*/  LEA.HI.X.SX32 R67, R12, R7, 0x1, P0 ;  /* 0x000000070c437211 */ /* 0x000fc600000f0eff */
[----:B------:R3:W-:Y:S01]  /*21780*/  STL [R1+0xb34], R5 ;  /* 0x000b340501007387 */ /* 0x0007e20000100800 */
[----:B------:R-:W-:Y:S01]  /*21790*/  ISETP.GE.AND P0, PT, R4, RZ, PT ;  /* 0x000000ff0400720c */ /* 0x000fe20003f06270 */
[--C-:B------:R-:W-:Y:S02]  /*217a0*/  @!P5 IMAD.IADD R13, R13, 0x1, -R9.reuse ;  /* 0x000000010d0dd824 */ /* 0x100fe400078e0a09 */
[----:B------:R-:W2:Y:S01]  /*217b0*/  LDL.LU R2, [R1+0xf4c] ;  /* 0x000f4c0001027983 */ /* 0x000ea20000300800 */
[----:B------:R-:W-:Y:S01]  /*217c0*/  @!P4 IMAD.IADD R10, R10, 0x1, -R9 ;  /* 0x000000010a0ac824 */ /* 0x000fe200078e0a09 */
[----:B------:R-:W-:Y:S02]  /*217d0*/  ISETP.GE.AND P5, PT, R3, RZ, PT ;  /* 0x000000ff0300720c */ /* 0x000fe40003fa6270 */
[----:B------:R0:W-:Y:S01]  /*217e0*/  STL [R1+0x3c], R66 ;  /* 0x00003c4201007387 */ /* 0x0001e20000100800 */
[----:B------:R-:W-:-:S03]  /*217f0*/  ISETP.GE.AND P4, PT, R5, RZ, PT ;  /* 0x000000ff0500720c */ /* 0x000fc60003f86270 */
[----:B------:R-:W-:Y:S04]  /*21800*/  STL [R1+0x38], R67 ;  /* 0x0000384301007387 */ /* 0x000fe80000100800 */
[----:B-1----:R-:W2:Y:S04]  /*21810*/  LDL.LU R4, [R1+0xf48] ;  /* 0x000f480001047983 */ /* 0x002ea80000300800 */
[----:B------:R-:W2:Y:S04]  /*21820*/  LDL.LU R3, [R1+0xf44] ;  /* 0x000f440001037983 */ /* 0x000ea80000300800 */
[----:B---3--:R-:W2:Y:S01]  /*21830*/  LDL.LU R5, [R1+0xf40] ;  /* 0x000f400001057983 */ /* 0x008ea20000300800 */
[----:B------:R-:W-:-:S13]  /*21840*/  ISETP.GT.U32.AND P6, PT, R9, R14, PT ;  /* 0x0000000e0900720c */ /* 0x000fda0003fc4070 */
[----:B------:R-:W-:-:S04]  /*21850*/  @!P6 IMAD.IADD R14, R14, 0x1, -R9 ;  /* 0x000000010e0ee824 */ /* 0x000fc800078e0a09 */
[----:B------:R-:W-:-:S05]  /*21860*/  @!P0 IMAD.MOV R14, RZ, RZ, -R14 ;  /* 0x000000ffff0e8224 */ /* 0x000fca00078e0a0e */
[----:B------:R-:W-:Y:S01]  /*21870*/  SEL R14, R11, R14, !P3 ;  /* 0x0000000e0b0e7207 */ /* 0x000fe20005800000 */
[----:B------:R-:W-:-:S04]  /*21880*/  @!P4 IMAD.MOV R13, RZ, RZ, -R13 ;  /* 0x000000ffff0dc224 */ /* 0x000fc800078e0a0d */
[----:B0-----:R-:W-:Y:S01]  /*21890*/  IMAD R14, R14, UR4, RZ ;  /* 0x000000040e0e7c24 */ /* 0x001fe2000f8e02ff */
[----:B------:R-:W0:Y:S01]  /*218a0*/  LDCU UR4, c[0x0][0x3b0] ;  /* 0x00007600ff0477ac */ /* 0x000e220008000800 */
[----:B------:R-:W-:Y:S01]  /*218b0*/  PRMT R12, RZ, 0x7610, R12 ;  /* 0x00007610ff0c7816 */ /* 0x000fe2000000000c */
[----:B------:R-:W-:Y:S01]  /*218c0*/  @!P5 IMAD.MOV R10, RZ, RZ, -R10 ;  /* 0x000000ffff0ad224 */ /* 0x000fe200078e0a0a */
[----:B------:R-:W-:Y:S02]  /*218d0*/  SEL R13, R11, R13, !P3 ;  /* 0x0000000d0b0d7207 */ /* 0x000fe40005800000 */
[----:B------:R-:W-:Y:S02]  /*218e0*/  IADD3 R15, P0, PT, R14, R8, RZ ;  /* 0x000000080e0f7210 */ /* 0x000fe40007f1e0ff */
[----:B------:R1:W3:Y:S01]  /*218f0*/  @P2 LDG.E.U8 R12, desc[UR22][R66.64] ;  /* 0x00000016420c2981 */ /* 0x0002e2000c1e1100 */
[----:B------:R-:W-:Y:S01]  /*21900*/  IMAD R13, R13, UR5, RZ ;  /* 0x000000050d0d7c24 */ /* 0x000fe2000f8e02ff */
[----:B------:R-:W-:-:S02]  /*21910*/  SEL R11, R11, R10, !P3 ;  /* 0x0000000a0b0b7207 */ /* 0x000fc40005800000 */
[----:B------:R4:W-:Y:S01]  /*21920*/  STL [R1+0x44], R15 ;  /* 0x0000440f01007387 */ /* 0x0009e20000100800 */
[----:B-1----:R-:W-:Y:S01]  /*21930*/  LEA.HI.X.SX32 R66, R14, R7, 0x1, P0 ;  /* 0x000000070e427211 */ /* 0x002fe200000f0eff */
[----:B------:R-:W-:Y:S01]  /*21940*/  @P2 IMAD.MOV.U32 R14, RZ, RZ, R15 ;  /* 0x000000ffff0e2224 */ /* 0x000fe200078e000f */
[----:B------:R-:W-:Y:S01]  /*21950*/  PRMT R10, RZ, 0x7610, R10 ;  /* 0x00007610ff0a7816 */ /* 0x000fe2000000000a */
[----:B0-----:R-:W-:Y:S02]  /*21960*/  IMAD R11, R11, UR4, RZ ;  /* 0x000000040b0b7c24 */ /* 0x001fe4000f8e02ff */
[----:B------:R0:W-:Y:S01]  /*21970*/  STL [R1+0x40], R66 ;  /* 0x0000404201007387 */ /* 0x0001e20000100800 */
[----:B----4-:R-:W-:Y:S01]  /*21980*/  @P2 IMAD.MOV.U32 R15, RZ, RZ, R66 ;  /* 0x000000ffff0f2224 */ /* 0x010fe200078e0042 */
[----:B------:R-:W-:-:S04]  /*21990*/  PRMT R9, RZ, 0x7610, R9 ;  /* 0x00007610ff097816 */ /* 0x000fc80000000009 */
[----:B------:R1:W4:Y:S01]  /*219a0*/  @P2 LDG.E.U8 R10, desc[UR22][R14.64] ;  /* 0x000000160e0a2981 */ /* 0x000322000c1e1100 */
[----:B0-----:R-:W-:-:S04]  /*219b0*/  IADD3 R66, P0, PT, R13, R8, RZ ;  /* 0x000000080d427210 */ /* 0x001fc80007f1e0ff */
[-C--:B------:R-:W-:Y:S02]  /*219c0*/  LEA.HI.X.SX32 R67, R13, R7.reuse, 0x1, P0 ;  /* 0x000000070d437211 */ /* 0x080fe400000f0eff */
[C---:B------:R-:W-:Y:S01]  /*219d0*/  IADD3 R8, P0, PT, R11.reuse, R8, RZ ;  /* 0x000000080b087210 */ /* 0x040fe20007f1e0ff */
[----:B-1----:R-:W-:Y:S02]  /*219e0*/  @P2 IMAD.MOV.U32 R14, RZ, RZ, R66 ;  /* 0x000000ffff0e2224 */ /* 0x002fe400078e0042 */
[----:B------:R-:W-:Y:S01]  /*219f0*/  @P2 IMAD.MOV.U32 R15, RZ, RZ, R67 ;  /* 0x000000ffff0f2224 */ /* 0x000fe200078e0043 */
[----:B------:R-:W-:Y:S02]  /*21a00*/  LEA.HI.X.SX32 R13, R11, R7, 0x1, P0 ;  /* 0x000000070b0d7211 */ /* 0x000fe400000f0eff */
[----:B------:R-:W-:Y:S02]  /*21a10*/  PRMT R7, RZ, 0x7610, R7 ;  /* 0x00007610ff077816 */ /* 0x000fe40000000007 */
[----:B------:R0:W3:Y:S04]  /*21a20*/  @P2 LDG.E.U8 R9, desc[UR22][R14.64] ;  /* 0x000000160e092981 */ /* 0x0000e8000c1e1100 */
[----:B------:R-:W-:Y:S01]  /*21a30*/  STL [R1+0x4c], R66 ;  /* 0x00004c4201007387 */ /* 0x000fe20000100800 */
[----:B0-----:R-:W-:-:S02]  /*21a40*/  @P2 IMAD.MOV.U32 R14, RZ, RZ, R8 ;  /* 0x000000ffff0e2224 */ /* 0x001fc400078e0008 */
[----:B------:R-:W-:Y:S01]  /*21a50*/  @P2 IMAD.MOV.U32 R15, RZ, RZ, R13 ;  /* 0x000000ffff0f2224 */ /* 0x000fe200078e000d */
[----:B------:R-:W-:Y:S04]  /*21a60*/  STL [R1+0x48], R67 ;  /* 0x0000484301007387 */ /* 0x000fe80000100800 */
[----:B------:R-:W-:Y:S04]  /*21a70*/  STL [R1+0x54], R8 ;  /* 0x0000540801007387 */ /* 0x000fe80000100800 */
[----:B------:R-:W3:Y:S04]  /*21a80*/  @P2 LDG.E.U8 R7, desc[UR22][R14.64] ;  /* 0x000000160e072981 */ /* 0x000ee8000c1e1100 */
[----:B------:R-:W-:Y:S04]  /*21a90*/  STL [R1+0x50], R13 ;  /* 0x0000500d01007387 */ /* 0x000fe80000100800 */
[----:B--2---:R0:W-:Y:S04]  /*21aa0*/  STS.U8 [R5+UR9+0x1e00], R4 ;  /* 0x001e000405007988 */ /* 0x0041e80008000009 */
[----:B------:R1:W-:Y:S04]  /*21ab0*/  STS.U8 [R5+UR9+0x2200], R6 ;  /* 0x0022000605007988 */ /* 0x0003e80008000009 */
[----:B0-----:R-:W2:Y:S04]  /*21ac0*/  LDL.LU R4, [R1+0xf3c] ;  /* 0x000f3c0001047983 */ /* 0x001ea80000300800 */
[----:B-1----:R-:W2:Y:S04]  /*21ad0*/  LDL.LU R6, [R1+0xf38] ;  /* 0x000f380001067983 */ /* 0x002ea80000300800 */
[----:B------:R-:W3:Y:S04]  /*21ae0*/  LDL.LU R8, [R1+0x24] ;  /* 0x0000240001087983 */ /* 0x000ee80000300800 */
[----:B------:R-:W3:Y:S04]  /*21af0*/  LDL.LU R13, [R1+0x20] ;  /* 0x00002000010d7983 */ /* 0x000ee80000300800 */
[----:B------:R-:W3:Y:S04]  /*21b00*/  LDL.LU R66, [R1+0x1c] ;  /* 0x00001c0001427983 */ /* 0x000ee80000300800 */
[----:B------:R-:W3:Y:S04]  /*21b10*/  LDL.LU R67, [R1+0x18] ;  /* 0x0000180001437983 */ /* 0x000ee80000300800 */
[----:B------:R-:W3:Y:S04]  /*21b20*/  LDL.LU R68, [R1+0x14] ;  /* 0x0000140001447983 */ /* 0x000ee80000300800 */
        /* <DEDUP_REMOVED lines=55> */
[----:B--2---:R0:W-:Y:S04]  /*21ea0*/  STS.U8 [R6+UR9+0x1700], R4 ;  /* 0x0017000406007988 */ /* 0x0041e80008000009 */
[----:B------:R1:W-:Y:S04]  /*21eb0*/  STS.U8 [R6+UR9+0x1b00], R3 ;  /* 0x001b000306007988 */ /* 0x0003e80008000009 */
[----:B0-----:R0:W5:Y:S04]  /*21ec0*/  LDL.LU R4, [R1+0xf34] ;  /* 0x000f340001047983 */ /* 0x0011680000300800 */
[----:B-1----:R0:W5:Y:S04]  /*21ed0*/  LDL.LU R3, [R1+0xf30] ;  /* 0x000f300001037983 */ /* 0x0021680000300800 */
[----:B---3--:R1:W-:Y:S02]  /*21ee0*/  STS.U8 [R6+UR9+0x1300], R68 ;  /* 0x0013004406007988 */ /* 0x0083e40008000009 */
[----:B-1----:R-:W1:Y:S02]  /*21ef0*/  LDC R68, c[0x0][0x3a0] ;  /* 0x0000e800ff447b82 */ /* 0x002e640000000800 */
[----:B------:R2:W-:Y:S04]  /*21f00*/  STS.U8 [R6+UR9+0x1f00], R2 ;  /* 0x001f000206007988 */ /* 0x0005e80008000009 */
[----:B------:R0:W-:Y:S01]  /*21f10*/  STS.U8 [R6+UR9+0x300], R8 ;  /* 0x0003000806007988 */ /* 0x0001e20008000009 */
[----:B--2---:R-:W2:Y:S03]  /*21f20*/  S2R R2, SR_TID.X ;  /* 0x0000000000027919 */ /* 0x004ea60000002100 */
[----:B------:R0:W-:Y:S04]  /*21f30*/  STS.U8 [R6+UR9+0x700], R13 ;  /* 0x0007000d06007988 */ /* 0x0001e80008000009 */
        /* <DEDUP_REMOVED lines=55> */
[----:B----4-:R0:W-:Y:S04]  /*222b0*/  STS.U8 [R6+UR9+0xf700], R10 ;  /* 0x00f7000a06007988 */ /* 0x0101e80008000009 */
[----:B------:R0:W-:Y:S04]  /*222c0*/  STS.U8 [R6+UR9+0xfb00], R9 ;  /* 0x00fb000906007988 */ /* 0x0001e80008000009 */
[----:B------:R0:W-:Y:S01]  /*222d0*/  STS.U8 [R6+UR9+0xff00], R7 ;  /* 0x00ff000706007988 */ /* 0x0001e20008000009 */
[----:B------:R3:W-:Y:S06]  /*222e0*/  MEMBAR.ALL.CTA ;  /* 0x0000000000007992 */ /* 0x0007ec0000008000 */
[----:B---3--:R-:W3:Y:S01]  /*222f0*/  FENCE.VIEW.ASYNC.S ;  /* 0x00000000000073c6 */ /* 0x008ee20000000000 */
[----:B-1----:R-:W-:Y:S01]  /*22300*/  VIADD R68, R68, 0x7f ;  /* 0x0000007f44447836 */ /* 0x002fe20000000000 */
[----:B---3--:R-:W-:Y:S01]  /*22310*/  BAR.SYNC.DEFER_BLOCKING 0x0 ;  /* 0x0000000000007b1d */ /* 0x008fe20000010000 */
[----:B------:R-:W-:-:S04]  /*22320*/  ISETP.NE.U32.AND P0, PT, RZ, UR7, PT ;  /* 0x00000007ff007c0c */ /* 0x000fc8000bf05070 */
[----:B------:R-:W-:Y:S02]  /*22330*/  ISETP.LT.OR P2, PT, R68, 0x80, P0 ;  /* 0x000000804400780c */ /* 0x000fe40000741670 */
[----:B--2---:R-:W-:Y:S02]  /*22340*/  LOP3.LUT R2, R2, 0x7f, RZ, 0xc0, !PT ;  /* 0x0000007f02027812 */ /* 0x004fe400078ec0ff */
[----:B------:R-:W-:-:S09]  /*22350*/  ISETP.GE.AND P3, PT, R68, 0x100, PT ;  /* 0x000001004400780c */ /* 0x000fd20003f66270 */
[----:B0-----:R-:W-:Y:S05]  /*22360*/  @P2 BRA `(.L_x_6) ;  /* 0x0000000000d82947 */ /* 0x001fea0003800000 */
[----:B------:R-:W-:Y:S02]  /*22370*/  USHF.R.U32.HI UR16, URZ, 0x4, UR9 ;  /* 0x00000004ff107899 */ /* 0x000fe40008011609 */
[----:B------:R-:W-:Y:S02]  /*22380*/  UIADD3 UR5, UPT, UPT, UR9, 0x20000, URZ ;  /* 0x0002000009057890 */ /* 0x000fe4000fffe0ff */
[----:B------:R-:W-:Y:S02]  /*22390*/  USGXT.U32 UR16, UR16, 0xe ;  /* 0x0000000e1010789a */ /* 0x000fe40008000000 */
[----:B------:R-:W-:Y:S02]  /*223a0*/  USHF.R.U32.HI UR5, URZ, 0x4, UR5 ;  /* 0x00000004ff057899 */ /* 0x000fe40008011605 */
[----:B------:R-:W-:Y:S02]  /*223b0*/  UIADD3 UR46, UP1, UPT, UR16, 0x2, URZ ;  /* 0x00000002102e7890 */ /* 0x000fe4000ff3e0ff */
[----:B------:R-:W-:Y:S01]  /*223c0*/  USGXT.U32 UR14, UR5, 0xe ;  /* 0x0000000e050e789a */ /* 0x000fe20008000000 */
[----:B------:R-:W-:Y:S01]  /*223d0*/  UMOV UR4, URZ ;  /* 0x000000ff00047c82 */ /* 0x000fe20008000000 */
[----:B------:R-:W-:Y:S01]  /*223e0*/  UMOV UR6, URZ ;  /* 0x000000ff00067c82 */ /* 0x000fe20008000000 */
[----:B------:R-:W-:-:S02]  /*223f0*/  UIADD3.X UR47, UPT, UPT, UR4, 0x40004040, URZ, UP1, !UPT ;  /* 0x40004040042f7890 */ /* 0x000fc40008ffe4ff */
[----:B------:R-:W-:Y:S01]  /*22400*/  UIADD3 UR48, UP1, UPT, UR14, 0x100, URZ ;  /* 0x000001000e307890 */ /* 0x000fe2000ff3e0ff */
[----:B------:R-:W-:Y:S01]  /*22410*/  UMOV UR4, UR11 ;  /* 0x0000000b00047c82 */ /* 0x000fe20008000000 */
[----:B------:R-:W-:Y:S02]  /*22420*/  UMOV UR5, URZ ;  /* 0x000000ff00057c82 */ /* 0x000fe40008000000 */
[----:B------:R-:W-:Y:S01]  /*22430*/  UIADD3.X UR49, UPT, UPT, UR6, 0x40004040, URZ, UP1, !UPT ;  /* 0x4000404006317890 */ /* 0x000fe20008ffe4ff */
[----:B------:R-:W-:Y:S01]  /*22440*/  UMOV UR39, UR4 ;  /* 0x0000000400277c82 */ /* 0x000fe20008000000 */
[----:B------:R-:W-:Y:S02]  /*22450*/  UIADD3.64 UR6, UPT, UPT, UR46, 0x2, URZ ;  /* 0x000000022e067897 */ /* 0x000fe4000fffe0ff */
[----:B------:R-:W-:Y:S02]  /*22460*/  UIADD3.64 UR4, UPT, UPT, UR48, 0x100, URZ ;  /* 0x0000010030047897 */ /* 0x000fe4000fffe0ff */
[----:B------:R-:W-:-:S02]  /*22470*/  UIADD3.64 UR34, UPT, UPT, UR46, 0x4, URZ ;  /* 0x000000042e227897 */ /* 0x000fc4000fffe0ff */
[----:B------:R-:W-:Y:S02]  /*22480*/  UIADD3.64 UR32, UPT, UPT, UR48, 0x200, URZ ;  /* 0x0000020030207897 */ /* 0x000fe4000fffe0ff */
[----:B------:R-:W-:Y:S02]  /*22490*/  UIADD3 UR38, UPT, UPT, UR8, 0x100, URZ ;  /* 0x0000010008267890 */ /* 0x000fe4000fffe0ff */
[----:B------:R-:W-:Y:S02]  /*224a0*/  UIADD3.64 UR36, UPT, UPT, UR46, 0x7fe, URZ ;  /* 0x000007fe2e247897 */ /* 0x000fe4000fffe0ff */
[----:B------:R-:W-:Y:S02]  /*224b0*/  UIADD3 UR50, UPT, UPT, UR8, 0x100, URZ ;  /* 0x0000010008327890 */ /* 0x000fe4000fffe0ff */
[----:B------:R-:W-:Y:S02]  /*224c0*/  UIADD3.64 UR40, UPT, UPT, UR46, 0x800, URZ ;  /* 0x000008002e287897 */ /* 0x000fe4000fffe0ff */
[----:B------:R-:W-:-:S02]  /*224d0*/  UIADD3 UR51, UPT, UPT, UR8, 0x100, URZ ;  /* 0x0000010008337890 */ /* 0x000fc4000fffe0ff */
[----:B------:R-:W-:Y:S01]  /*224e0*/  UIADD3.64 UR42, UPT, UPT, UR46, 0x802, URZ ;  /* 0x000008022e2a7897 */ /* 0x000fe2000fffe0ff */
[----:B------:R-:W-:Y:S01]  /*224f0*/  UMOV UR26, 0x0 ;  /* 0x00000000001a7882 */ /* 0x000fe20000000000 */
[----:B------:R-:W-:Y:S01]  /*22500*/  UMOV UR27, 0x8408010 ;  /* 0x08408010001b7882 */ /* 0x000fe20000000000 */
[----:B------:R-:W-:Y:S01]  /*22510*/  UIADD3 UR54, UPT, UPT, UR8, 0x100, URZ ;  /* 0x0000010008367890 */ /* 0x000fe2000fffe0ff */
[----:B------:R-:W-:Y:S01]  /*22520*/  UMOV UR17, 0x40004040 ;  /* 0x4000404000117882 */ /* 0x000fe20000000000 */
[----:B------:R-:W-:Y:S01]  /*22530*/  UIADD3.64 UR44, UPT, UPT, UR46, 0x804, URZ ;  /* 0x000008042e2c7897 */ /* 0x000fe2000fffe0ff */
[----:B------:R-:W-:Y:S01]  /*22540*/  UMOV UR15, 0x40004040 ;  /* 0x40004040000f7882 */ /* 0x000fe20000000000 */
[----:B------:R-:W-:Y:S01]  /*22550*/  UMOV UR18, 0x0 ;  /* 0x0000000000127882 */ /* 0x000fe20000000000 */
[----:B------:R-:W-:Y:S01]  /*22560*/  UMOV UR19, 0x8408010 ;  /* 0x0840801000137882 */ /* 0x000fe20000000000 */
[----:B------:R-:W-:Y:S01]  /*22570*/  UMOV UR20, 0x0 ;  /* 0x0000000000147882 */ /* 0x000fe20000000000 */
[----:B------:R-:W-:Y:S01]  /*22580*/  UMOV UR21, 0x8408010 ;  /* 0x0840801000157882 */ /* 0x000fe20000000000 */
[----:B------:R0:W-:Y:S01]  /*22590*/  UTCQMMA gdesc[UR14], gdesc[UR16], tmem[UR8], tmem[UR26], idesc[UR27], !UPT ;  /* 0x00ff1a100e0075ea */ /* 0x0001e2000f800308 */
[----:B------:R-:W-:Y:S01]  /*225a0*/  UMOV UR28, 0x0 ;  /* 0x00000000001c7882 */ /* 0x000fe20000000000 */
[----:B------:R-:W-:Y:S01]  /*225b0*/  UMOV UR29, 0x8408010 ;  /* 0x08408010001d7882 */ /* 0x000fe20000000000 */
[----:B------:R0:W-:Y:S01]  /*225c0*/  UTCQMMA gdesc[UR48], gdesc[UR46], tmem[UR8], tmem[UR18], idesc[UR19], UPT ;  /* 0x00ff122e300075ea */ /* 0x0001e2000b800308 */
        /* <DEDUP_REMOVED lines=8> */
[----:B------:R0:W-:Y:S01]  /*22650*/  UTCQMMA gdesc[UR14], gdesc[UR36], tmem[UR38], tmem[UR30], idesc[UR31], !UPT ;  /* 0x00ff1e240e0075ea */ /* 0x0001e2000f800326 */
[----:B------:R-:W-:Y:S01]  /*22660*/  UMOV UR56, 0x0 ;  /* 0x0000000000387882 */ /* 0x000fe20000000000 */
[----:B------:R-:W-:Y:S01]  /*22670*/  UMOV UR57, 0x8408010 ;  /* 0x0840801000397882 */ /* 0x000fe20000000000 */
[----:B------:R0:W-:Y:S01]  /*22680*/  UTCQMMA gdesc[UR48], gdesc[UR40], tmem[UR50], tmem[UR24], idesc[UR25], UPT ;  /* 0x00ff1828300075ea */ /* 0x0001e2000b800332 */
[----:B------:R0:W-:Y:S01]  /*22690*/  UTCQMMA gdesc[UR4], gdesc[UR42], tmem[UR51], tmem[UR52], idesc[UR53], UPT ;  /* 0x00ff342a040075ea */ /* 0x0001e2000b800333 */
[----:B------:R0:W-:Y:S01]  /*226a0*/  UTCQMMA gdesc[UR32], gdesc[UR44], tmem[UR54], tmem[UR56], idesc[UR57], UPT ;  /* 0x00ff382c200075ea */ /* 0x0001e2000b800336 */
[----:B------:R0:W-:Y:S01]  /*226b0*/  UTCBAR [UR39], URZ ;  /* 0x000000ff270073e9 */ /* 0x0001e200080000ff */
[----:B------:R-:W-:Y:S01]  /*226c0*/  NOP ;  /* 0x0000000000007918 */ /* 0x000fe20000000000 */
.L_x_6:
[----:B0-----:R-:W-:Y:S01]  /*226d0*/  UMOV UR6, URZ ;  /* 0x000000ff00067c82 */ /* 0x001fe20008000000 */
[----:B------:R-:W-:Y:S05]  /*226e0*/  @!P3 BRA `(.L_x_7) ;  /* 0x0000011c00ecb947 */ /* 0x000fea0003800000 */
[----:B------:R-:W-:Y:S01]  /*226f0*/  SHF.R.S32.HI R7, RZ, 0x1f, R68 ;  /* 0x0000001fff077819 */ /* 0x000fe20000011444 */
[----:B------:R-:W-:Y:S02]  /*22700*/  UIADD3 UR4, UPT, UPT, UR9, 0x24000, URZ ;  /* 0x0002400009047890 */ /* 0x000fe4000fffe0ff */
[----:B------:R-:W-:Y:S01]  /*22710*/  UIADD3 UR5, UPT, UPT, UR9, 0x10000, URZ ;  /* 0x0001000009057890 */ /* 0x000fe2000fffe0ff */
[----:B------:R-:W-:Y:S01]  /*22720*/  LEA.HI R7, R7, R68, RZ, 0x7 ;  /* 0x0000004407077211 */ /* 0x000fe200078f38ff */
[----:B------:R-:W-:Y:S02]  /*22730*/  USHF.L.U32 UR18, UR12, 0x7, URZ ;  /* 0x000000070c127899 */ /* 0x000fe400080006ff */
[----:B------:R-:W-:Y:S01]  /*22740*/  USHF.R.U32.HI UR12, URZ, 0x4, UR4 ;  /* 0x00000004ff0c7899 */ /* 0x000fe20008011604 */
[----:B------:R-:W-:Y:S01]  /*22750*/  SHF.R.S32.HI R7, RZ, 0x7, R7 ;  /* 0x00000007ff077819 */ /* 0x000fe20000011407 */
[----:B------:R-:W-:Y:S02]  /*22760*/  USHF.R.U32.HI UR16, URZ, 0x4, UR5 ;  /* 0x00000004ff107899 */ /* 0x000fe40008011605 */
[----:B------:R-:W-:Y:S01]  /*22770*/  USGXT.U32 UR12, UR12, 0xe ;  /* 0x0000000e0c0c789a */ /* 0x000fe20008000000 */
[----:B------:R-:W-:Y:S01]  /*22780*/  VIMNMX R7, PT, PT, R7, 0x2, !PT ;  /* 0x0000000207077848 */ /* 0x000fe20007fe0100 */
[----:B------:R-:W-:-:S02]  /*22790*/  USGXT.U32 UR16, UR16, 0xe ;  /* 0x0000000e1010789a */ /* 0x000fc40008000000 */
[----:B------:R-:W-:Y:S02]  /*227a0*/  UIADD3 UR24, UP1, UPT, UR12, 0x100, URZ ;  /* 0x000001000c187890 */ /* 0x000fe4000ff3e0ff */
[----:B------:R-:W-:Y:S01]  /*227b0*/  VIADD R8, R7, 0xfffffffe ;  /* 0xfffffffe07087836 */ /* 0x000fe20000000000 */
[----:B------:R-:W-:Y:S01]  /*227c0*/  UIADD3 UR26, UP2, UPT, UR16, 0x2, URZ ;  /* 0x00000002101a7890 */ /* 0x000fe2000ff5e0ff */
[----:B------:R-:W-:Y:S01]  /*227d0*/  IMAD.MOV.U32 R7, RZ, RZ, RZ ;  /* 0x000000ffff077224 */ /* 0x000fe200078e00ff */
[----:B------:R-:W-:Y:S01]  /*227e0*/  UMOV UR4, URZ ;  /* 0x000000ff00047c82 */ /* 0x000fe20008000000 */
[----:B------:R-:W-:Y:S01]  /*227f0*/  UMOV UR5, URZ ;  /* 0x000000ff00057c82 */ /* 0x000fe20008000000 */
[----:B------:R0:W-:Y:S01]  /*22800*/  STL [R1+0xa30], R8 ;  /* 0x000a300801007387 */ /* 0x0001e20000100800 */
[----:B------:R-:W-:Y:S02]  /*22810*/  USHF.L.U32 UR19, UR13, 0x7, URZ ;  /* 0x000000070d137899 */ /* 0x000fe400080006ff */
[----:B------:R-:W-:-:S02]  /*22820*/  UIADD3.X UR25, UPT, UPT, UR4, 0x40004040, URZ, UP1, !UPT ;  /* 0x4000404004197890 */ /* 0x000fc40008ffe4ff */
[----:B------:R-:W-:Y:S01]  /*22830*/  UIADD3.X UR27, UPT, UPT, UR5, 0x40004040, URZ, UP2, !UPT ;  /* 0x40004040051b7890 */ /* 0x000fe200097fe4ff */
[----:B------:R-:W1:Y:S01]  /*22840*/  LDCU UR60, c[0x0][0x3a0] ;  /* 0x00007400ff3c77ac */ /* 0x000e620008000800 */
[----:B------:R-:W-:Y:S02]  /*22850*/  USHF.R.S32.HI UR58, URZ, 0x1f, UR18 ;  /* 0x0000001fff3a7899 */ /* 0x000fe40008011412 */
[----:B------:R-:W-:Y:S02]  /*22860*/  USHF.R.S32.HI UR59, URZ, 0x1f, UR19 ;  /* 0x0000001fff3b7899 */ /* 0x000fe40008011413 */
[----:B------:R-:W-:Y:S02]  /*22870*/  UIADD3.64 UR28, UPT, UPT, UR24, 0x100, URZ ;  /* 0x00000100181c7897 */ /* 0x000fe4000fffe0ff */
[----:B------:R-:W-:Y:S02]  /*22880*/  UIADD3.64 UR30, UPT, UPT, UR26, 0x2, URZ ;  /* 0x000000021a1e7897 */ /* 0x000fe4000fffe0ff */
[----:B------:R-:W-:-:S02]  /*22890*/  UIADD3.64 UR32, UPT, UPT, UR24, 0x200, URZ ;  /* 0x0000020018207897 */ /* 0x000fc4000fffe0ff */
[----:B------:R-:W-:Y:S02]  /*228a0*/  UIADD3.64 UR34, UPT, UPT, UR26, 0x4, URZ ;  /* 0x000000041a227897 */ /* 0x000fe4000fffe0ff */
[----:B------:R-:W-:Y:S02]  /*228b0*/  UIADD3.64 UR36, UPT, UPT, UR26, 0x7fe, URZ ;  /* 0x000007fe1a247897 */ /* 0x000fe4000fffe0ff */
[----:B------:R-:W-:Y:S02]  /*228c0*/  UIADD3.64 UR38, UPT, UPT, UR26, 0x800, URZ ;  /* 0x000008001a267897 */ /* 0x000fe4000fffe0ff */
[----:B------:R-:W-:Y:S02]  /*228d0*/  UIADD3.64 UR40, UPT, UPT, UR26, 0x802, URZ ;  /* 0x000008021a287897 */ /* 0x000fe4000fffe0ff */
[----:B------:R-:W-:Y:S01]  /*228e0*/  UIADD3.64 UR42, UPT, UPT, UR26, 0x804, URZ ;  /* 0x000008041a2a7897 */ /* 0x000fe2000fffe0ff */
[----:B------:R-:W-:Y:S01]  /*228f0*/  UMOV UR20, 0x1 ;  /* 0x0000000100147882 */ /* 0x000fe20000000000 */
[----:B------:R-:W-:Y:S01]  /*22900*/  UMOV UR7, URZ ;  /* 0x000000ff00077c82 */ /* 0x000fe20008000000 */
[----:B01----:R-:W-:-:S09]  /*22910*/  UMOV UR13, 0x40004040 ;  /* 0x40004040000d7882 */ /* 0x003fd20000000000 */
.L_x_10:
        /* <DEDUP_REMOVED lines=19> */
[----:B------:R-:W4:Y:S01]  /*22a50*/  LDL.LU R9, [R1+0x820] ;  /* 0x0008200001097983 */ /* 0x000f220000300800 */
[----:B------:R-:W-:Y:S01]  /*22a60*/  IMAD.U32 R7, R7, -0x80000000, RZ ;  /* 0x8000000007077824 */ /* 0x000fe200078e00ff */
[----:B------:R-:W-:Y:S01]  /*22a70*/  UIADD3 UR21, UPT, UPT, UR7, 0x1, URZ ;  /* 0x0000000107157890 */ /* 0x000fe2000fffe0ff */
[----:B--2---:R-:W-:-:S02]  /*22a80*/  IADD3 R27, P6, PT, R27, UR19, RZ ;  /* 0x000000131b1b7c10 */ /* 0x004fc4000ffde0ff */
[----:B---3--:R-:W-:Y:S02]  /*22a90*/  IADD3 R14, P5, PT, R14, UR19, RZ ;  /* 0x000000130e0e7c10 */ /* 0x008fe4000ffbe0ff */
[----:B----4-:R-:W-:-:S03]  /*22aa0*/  IADD3 R26, P2, PT, R26, UR19, RZ ;  /* 0x000000131a1a7c10 */ /* 0x010fc6000ff5e0ff */
[----:B------:R0:W-:Y:S01]  /*22ab0*/  STL [R1+0x49c], R14 ;  /* 0x00049c0e01007387 */ /* 0x0001e20000100800 */
[----:B------:R-:W-:Y:S02]  /*22ac0*/  IADD3 R25, P3, PT, R25, UR19, RZ ;  /* 0x0000001319197c10 */ /* 0x000fe4000ff7e0ff */
[----:B------:R-:W-:Y:S01]  /*22ad0*/  IADD3 R24, P4, PT, R24, UR19, RZ ;  /* 0x0000001318187c10 */ /* 0x000fe2000ff9e0ff */
[----:B0-----:R-:W2:Y:S01]  /*22ae0*/  LDL.LU R14, [R1+0x3c] ;  /* 0x00003c00010e7983 */ /* 0x001ea20000300800 */
[----:B------:R-:W-:-:S03]  /*22af0*/  IADD3.X R23, PT, PT, R23, UR59, RZ, P6, !PT ;  /* 0x0000003b17177c10 */ /* 0x000fc6000b7fe4ff */
[----:B------:R-:W-:Y:S01]  /*22b00*/  STL [R1+0x54], R27 ;  /* 0x0000541b01007387 */ /* 0x000fe20000100800 */
[----:B------:R-:W-:-:S03]  /*22b10*/  IADD3 R22, P6, PT, R22, UR19, RZ ;  /* 0x0000001316167c10 */ /* 0x000fc6000ffde0ff */
[----:B------:R-:W-:Y:S01]  /*22b20*/  STL [R1+0x494], R26 ;  /* 0x0004941a01007387 */ /* 0x000fe20000100800 */
[----:B------:R-:W-:-:S03]  /*22b30*/  IADD3.X R21, PT, PT, R21, UR59, RZ, P5, !PT ;  /* 0x0000003b15157c10 */ /* 0x000fc6000affe4ff */
[----:B------:R-:W-:Y:S01]  /*22b40*/  STL [R1+0x82c], R25 ;  /* 0x00082c1901007387 */ /* 0x000fe20000100800 */
[----:B------:R-:W-:-:S03]  /*22b50*/  IADD3 R12, P5, PT, R12, UR19, RZ ;  /* 0x000000130c0c7c10 */ /* 0x000fc6000ffbe0ff */
[----:B------:R-:W-:Y:S04]  /*22b60*/  STL [R1+0x4c], R24 ;  /* 0x00004c1801007387 */ /* 0x000fe80000100800 */
[----:B------:R-:W-:Y:S04]  /*22b70*/  STL [R1+0x50], R23 ;  /* 0x0000501701007387 */ /* 0x000fe80000100800 */
[----:B------:R0:W-:Y:S04]  /*22b80*/  STL [R1+0x484], R12 ;  /* 0x0004840c01007387 */ /* 0x0001e80000100800 */
[----:B------:R-:W-:Y:S04]  /*22b90*/  STL [R1+0x48c], R22 ;  /* 0x00048c1601007387 */ /* 0x000fe80000100800 */
[----:B0-----:R-:W3:Y:S01]  /*22ba0*/  LDL.LU R12, [R1+0x40] ;  /* 0x00004000010c7983 */ /* 0x001ee20000300800 */
[----:B------:R-:W-:-:S02]  /*22bb0*/  IADD3.X R20, PT, PT, R20, UR59, RZ, P2, !PT ;  /* 0x0000003b14147c10 */ /* 0x000fc400097fe4ff */
[----:B------:R-:W-:Y:S01]  /*22bc0*/  IADD3 R16, P2, PT, R16, UR19, RZ ;  /* 0x0000001310107c10 */ /* 0x000fe2000ff5e0ff */
[----:B------:R-:W-:Y:S01]  /*22bd0*/  STL [R1+0x498], R21 ;  /* 0x0004981501007387 */ /* 0x000fe20000100800 */
[----:B------:R-:W-:-:S03]  /*22be0*/  IADD3.X R11, PT, PT, R11, UR59, RZ, P3, !PT ;  /* 0x0000003b0b0b7c10 */ /* 0x000fc60009ffe4ff */
[----:B------:R0:W-:Y:S04]  /*22bf0*/  STL [R1+0x824], R16 ;  /* 0x0008241001007387 */ /* 0x0001e80000100800 */
[----:B------:R-:W-:Y:S01]  /*22c00*/  STL [R1+0x490], R20 ;  /* 0x0004901401007387 */ /* 0x000fe20000100800 */
[----:B------:R-:W-:-:S03]  /*22c10*/  IADD3.X R8, PT, PT, R8, UR59, RZ, P4, !PT ;  /* 0x0000003b08087c10 */ /* 0x000fc6000a7fe4ff */
[----:B0-----:R-:W4:Y:S04]  /*22c20*/  LDL.LU R16, [R1+0x46c] ;  /* 0x00046c0001107983 */ /* 0x001f280000300800 */
[----:B------:R0:W-:Y:S01]  /*22c30*/  STL [R1+0x828], R11 ;  /* 0x0008280b01007387 */ /* 0x0001e20000100800 */
[----:B------:R-:W-:Y:S02]  /*22c40*/  IADD3 R19, P3, PT, R19, UR19, RZ ;  /* 0x0000001313137c10 */ /* 0x000fe4000ff7e0ff */
[----:B------:R-:W-:Y:S01]  /*22c50*/  IADD3.X R17, PT, PT, R17, UR59, RZ, P6, !PT ;  /* 0x0000003b11117c10 */ /* 0x000fe2000b7fe4ff */
[----:B0-----:R-:W4:Y:S01]  /*22c60*/  LDL.LU R11, [R1+0x478] ;  /* 0x00047800010b7983 */ /* 0x001f220000300800 */
[----:B------:R-:W-:-:S03]  /*22c70*/  IADD3 R13, P6, PT, R13, UR19, RZ ;  /* 0x000000130d0d7c10 */ /* 0x000fc6000ffde0ff */
[----:B------:R0:W-:Y:S01]  /*22c80*/  STL [R1+0x48], R8 ;  /* 0x0000480801007387 */ /* 0x0001e20000100800 */
[----:B------:R-:W-:Y:S02]  /*22c90*/  IADD3 R18, P4, PT, R18, UR19, RZ ;  /* 0x0000001312127c10 */ /* 0x000fe4000ff9e0ff */
[----:B------:R-:W-:Y:S01]  /*22ca0*/  IADD3.X R15, PT, PT, R15, UR59, RZ, P5, !PT ;  /* 0x0000003b0f0f7c10 */ /* 0x000fe2000affe4ff */
[----:B0-----:R-:W4:Y:S04]  /*22cb0*/  LDL.LU R8, [R1+0x464] ;  /* 0x0004640001087983 */ /* 0x001f280000300800 */
[----:B------:R-:W-:Y:S01]  /*22cc0*/  STL [R1+0x44], R19 ;  /* 0x0000441301007387 */ /* 0x000fe20000100800 */
[----:B------:R-:W-:-:S03]  /*22cd0*/  IADD3 R10, P5, PT, R10, UR19, RZ ;  /* 0x000000130a0a7c10 */ /* 0x000fc6000ffbe0ff */
[----:B------:R0:W-:Y:S04]  /*22ce0*/  STL [R1+0x474], R13 ;  /* 0x0004740d01007387 */ /* 0x0001e80000100800 */
[----:B------:R-:W-:Y:S04]  /*22cf0*/  STL [R1+0x47c], R18 ;  /* 0x00047c1201007387 */ /* 0x000fe80000100800 */
[----:B0-----:R-:W4:Y:S04]  /*22d00*/  LDL.LU R13, [R1+0x470] ;  /* 0x00047000010d7983 */ /* 0x001f280000300800 */
[----:B------:R-:W-:Y:S04]  /*22d10*/  STL [R1+0x488], R17 ;  /* 0x0004881101007387 */ /* 0x000fe80000100800 */
[----:B------:R-:W4:Y:S04]  /*22d20*/  LDL.LU R31, [R1+0x814] ;  /* 0x00081400011f7983 */ /* 0x000f280000300800 */
[----:B------:R-:W4:Y:S04]  /*22d30*/  LDL.LU R30, [R1+0x818] ;  /* 0x00081800011e7983 */ /* 0x000f280000300800 */
[----:B------:R-:W-:Y:S01]  /*22d40*/  STL [R1+0x480], R15 ;  /* 0x0004800f01007387 */ /* 0x000fe20000100800 */
[----:B------:R-:W-:-:S03]  /*22d50*/  IADD3.X R9, PT, PT, R9, UR59, RZ, P2, !PT ;  /* 0x0000003b09097c10 */ /* 0x000fc600097fe4ff */
[----:B------:R-:W4:Y:S04]  /*22d60*/  LDL.LU R29, [R1+0x45c] ;  /* 0x00045c00011d7983 */ /* 0x000f280000300800 */
[----:B------:R0:W-:Y:S04]  /*22d70*/  STL [R1+0x81c], R10 ;  /* 0x00081c0a01007387 */ /* 0x0001e80000100800 */
[----:B0-----:R-:W4:Y:S04]  /*22d80*/  LDL.LU R10, [R1+0x38] ;  /* 0x00003800010a7983 */ /* 0x001f280000300800 */
[----:B------:R-:W4:Y:S04]  /*22d90*/  LDL.LU R28, [R1+0x454] ;  /* 0x00045400011c7983 */ /* 0x000f280000300800 */
[----:B------:R-:W4:Y:S04]  /*22da0*/  LDL.LU R27, [R1+0x468] ;  /* 0x00046800011b7983 */ /* 0x000f280000300800 */
[----:B------:R0:W-:Y:S04]  /*22db0*/  STL [R1+0x820], R9 ;  /* 0x0008200901007387 */ /* 0x0001e80000100800 */
[----:B0-----:R-:W4:Y:S04]  /*22dc0*/  LDL.LU R9, [R1+0x44c] ;  /* 0x00044c0001097983 */ /* 0x001f280000300800 */
[----:B------:R-:W4:Y:S04]  /*22dd0*/  LDL.LU R26, [R1+0x460] ;  /* 0x00046000011a7983 */ /* 0x000f280000300800 */
[----:B------:R-:W4:Y:S04]  /*22de0*/  LDL.LU R25, [R1+0x80c] ;  /* 0x00080c0001197983 */ /* 0x000f280000300800 */
[----:B------:R-:W4:Y:S01]  /*22df0*/  LDL.LU R24, [R1+0x810] ;  /* 0x0008100001187983 */ /* 0x000f220000300800 */
[----:B--2---:R-:W-:-:S05]  /*22e00*/  IADD3 R14, P2, PT, R14, UR19, RZ ;  /* 0x000000130e0e7c10 */ /* 0x004fca000ff5e0ff */
[----:B------:R0:W-:Y:S04]  /*22e10*/  STL [R1+0x3c], R14 ;  /* 0x00003c0e01007387 */ /* 0x0001e80000100800 */
[----:B------:R-:W2:Y:S04]  /*22e20*/  LDL.LU R23, [R1+0x444] ;  /* 0x0004440001177983 */ /* 0x000ea80000300800 */
[----:B------:R-:W2:Y:S04]  /*22e30*/  LDL.LU R22, [R1+0x458] ;  /* 0x0004580001167983 */ /* 0x000ea80000300800 */
[----:B------:R-:W2:Y:S04]  /*22e40*/  LDL.LU R21, [R1+0x43c] ;  /* 0x00043c0001157983 */ /* 0x000ea80000300800 */
[----:B0-----:R-:W2:Y:S04]  /*22e50*/  LDL.LU R14, [R1+0x450] ;  /* 0x00045000010e7983 */ /* 0x001ea80000300800 */
[----:B------:R-:W2:Y:S04]  /*22e60*/  LDL.LU R20, [R1+0x434] ;  /* 0x0004340001147983 */ /* 0x000ea80000300800 */
[----:B------:R-:W2:Y:S01]  /*22e70*/  LDL.LU R15, [R1+0x448] ;  /* 0x00044800010f7983 */ /* 0x000ea20000300800 */
[----:B---3--:R-:W-:-:S05]  /*22e80*/  IADD3.X R12, PT, PT, R12, UR59, RZ, P3, !PT ;  /* 0x0000003b0c0c7c10 */ /* 0x008fca0009ffe4ff */
[----:B------:R0:W-:Y:S04]  /*22e90*/  STL [R1+0x40], R12 ;  /* 0x0000400c01007387 */ /* 0x0001e80000100800 */
[----:B0-----:R-:W3:Y:S01]  /*22ea0*/  LDL.LU R12, [R1+0x804] ;  /* 0x00080400010c7983 */ /* 0x001ee20000300800 */
[----:B----4-:R-:W-:-:S03]  /*22eb0*/  IADD3 R16, P3, PT, R16, UR19, RZ ;  /* 0x0000001310107c10 */ /* 0x010fc6000ff7e0ff */
[----:B------:R-:W4:Y:S01]  /*22ec0*/  LDL.LU R19, [R1+0x808] ;  /* 0x0008080001137983 */ /* 0x000f220000300800 */
[----:B------:R-:W-:-:S05]  /*22ed0*/  IADD3.X R11, PT, PT, R11, UR59, RZ, P4, !PT ;  /* 0x0000003b0b0b7c10 */ /* 0x000fca000a7fe4ff */
[----:B------:R0:W-:Y:S04]  /*22ee0*/  STL [R1+0x478], R11 ;  /* 0x0004780b01007387 */ /* 0x0001e80000100800 */
[----:B------:R-:W-:Y:S01]  /*22ef0*/  STL [R1+0x46c], R16 ;  /* 0x00046c1001007387 */ /* 0x000fe20000100800 */
[----:B------:R-:W-:-:S03]  /*22f00*/  IADD3 R8, P4, PT, R8, UR19, RZ ;  /* 0x0000001308087c10 */ /* 0x000fc6000ff9e0ff */
[----:B0-----:R-:W4:Y:S04]  /*22f10*/  LDL.LU R11, [R1+0x42c] ;  /* 0x00042c00010b7983 */ /* 0x001f280000300800 */
[----:B------:R-:W4:Y:S04]  /*22f20*/  LDL.LU R18, [R1+0x440] ;  /* 0x0004400001127983 */ /* 0x000f280000300800 */
[----:B------:R-:W4:Y:S04]  /*22f30*/  LDL.LU R17, [R1+0x424] ;  /* 0x0004240001117983 */ /* 0x000f280000300800 */
[----:B------:R0:W-:Y:S01]  /*22f40*/  STL [R1+0x464], R8 ;  /* 0x0004640801007387 */ /* 0x0001e20000100800 */
[----:B------:R-:W-:-:S03]  /*22f50*/  IADD3.X R13, PT, PT, R13, UR59, RZ, P6, !PT ;  /* 0x0000003b0d0d7c10 */ /* 0x000fc6000b7fe4ff */
[----:B0-----:R-:W4:Y:S01]  /*22f60*/  LDL.LU R8, [R1+0x438] ;  /* 0x0004380001087983 */ /* 0x001f220000300800 */
[----:B------:R-:W-:-:S03]  /*22f70*/  IADD3 R31, P6, PT, R31, UR19, RZ ;  /* 0x000000131f1f7c10 */ /* 0x000fc6000ffde0ff */
[----:B------:R-:W4:Y:S04]  /*22f80*/  LDL.LU R16, [R1+0x41c] ;  /* 0x00041c0001107983 */ /* 0x000f280000300800 */
[----:B------:R0:W-:Y:S01]  /*22f90*/  STL [R1+0x470], R13 ;  /* 0x0004700d01007387 */ /* 0x0001e20000100800 */
[----:B------:R-:W-:-:S03]  /*22fa0*/  IADD3.X R30, PT, PT, R30, UR59, RZ, P5, !PT ;  /* 0x0000003b1e1e7c10 */ /* 0x000fc6000affe4ff */
[----:B0-----:R-:W4:Y:S01]  /*22fb0*/  LDL.LU R13, [R1+0x430] ;  /* 0x00043000010d7983 */ /* 0x001f220000300800 */
[----:B------:R-:W-:-:S03]  /*22fc0*/  IADD3 R29, P5, PT, R29, UR19, RZ ;  /* 0x000000131d1d7c10 */ /* 0x000fc6000ffbe0ff */
[----:B------:R-:W-:Y:S01]  /*22fd0*/  STL [R1+0x814], R31 ;  /* 0x0008141f01007387 */ /* 0x000fe20000100800 */
[----:B------:R-:W-:-:S05]  /*22fe0*/  IADD3.X R10, PT, PT, R10, UR59, RZ, P2, !PT ;  /* 0x0000003b0a0a7c10 */ /* 0x000fca00097fe4ff */
[----:B------:R0:W-:Y:S01]  /*22ff0*/  STL [R1+0x38], R10 ;  /* 0x0000380a01007387 */ /* 0x0001e20000100800 */
[----:B------:R-:W-:Y:S02]  /*23000*/  IADD3 R28, P2, PT, R28, UR19, RZ ;  /* 0x000000131c1c7c10 */ /* 0x000fe4000ff5e0ff */
[----:B------:R-:W-:Y:S01]  /*23010*/  IADD3.X R27, PT, PT, R27, UR59, RZ, P3, !PT ;  /* 0x0000003b1b1b7c10 */ /* 0x000fe20009ffe4ff */
[----:B------:R-:W-:Y:S04]  /*23020*/  STL [R1+0x818], R30 ;  /* 0x0008181e01007387 */ /* 0x000fe80000100800 */
[----:B0-----:R-:W4:Y:S01]  /*23030*/  LDL.LU R10, [R1+0x7fc] ;  /* 0x0007fc00010a7983 */ /* 0x001f220000300800 */
[----:B------:R-:W-:-:S03]  /*23040*/  IADD3 R9, P3, PT, R9, UR19, RZ ;  /* 0x0000001309097c10 */ /* 0x000fc6000ff7e0ff */
[----:B------:R-:W-:Y:S04]  /*23050*/  STL [R1+0x45c], R29 ;  /* 0x00045c1d01007387 */ /* 0x000fe80000100800 */
[----:B------:R0:W-:Y:S01]  /*23060*/  STL [R1+0x44c], R9 ;  /* 0x00044c0901007387 */ /* 0x0001e20000100800 */
[----:B------:R-:W-:-:S03]  /*23070*/  IADD3.X R26, PT, PT, R26, UR59, RZ, P4, !PT ;  /* 0x0000003b1a1a7c10 */ /* 0x000fc6000a7fe4ff */
[----:B------:R-:W-:Y:S01]  /*23080*/  STL [R1+0x454], R28 ;  /* 0x0004541c01007387 */ /* 0x000fe20000100800 */
[----:B------:R-:W-:Y:S02]  /*23090*/  IADD3 R25, P4, PT, R25, UR19, RZ ;  /* 0x0000001319197c10 */ /* 0x000fe4000ff9e0ff */
[----:B------:R-:W-:Y:S01]  /*230a0*/  IADD3.X R24, PT, PT, R24, UR59, RZ, P6, !PT ;  /* 0x0000003b18187c10 */ /* 0x000fe2000b7fe4ff */
[----:B0-----:R-:W4:Y:S04]  /*230b0*/  LDL.LU R9, [R1+0x800] ;  /* 0x0008000001097983 */ /* 0x001f280000300800 */
[----:B------:R-:W-:Y:S04]  /*230c0*/  STL [R1+0x468], R27 ;  /* 0x0004681b01007387 */ /* 0x000fe80000100800 */
[----:B------:R-:W-:Y:S04]  /*230d0*/  STL [R1+0x460], R26 ;  /* 0x0004601a01007387 */ /* 0x000fe80000100800 */
[----:B------:R-:W-:Y:S04]  /*230e0*/  STL [R1+0x80c], R25 ;  /* 0x00080c1901007387 */ /* 0x000fe80000100800 */
[----:B------:R-:W-:Y:S01]  /*230f0*/  STL [R1+0x810], R24 ;  /* 0x0008101801007387 */ /* 0x000fe20000100800 */
[----:B--2---:R-:W-:-:S02]  /*23100*/  IADD3 R23, P6, PT, R23, UR19, RZ ;  /* 0x0000001317177c10 */ /* 0x004fc4000ffde0ff */
[----:B------:R-:W-:-:S03]  /*23110*/  IADD3.X R22, PT, PT, R22, UR59, RZ, P5, !PT ;  /* 0x0000003b16167c10 */ /* 0x000fc6000affe4ff */
[----:B------:R-:W-:Y:S01]  /*23120*/  STL [R1+0x444], R23 ;  /* 0x0004441701007387 */ /* 0x000fe20000100800 */
[----:B------:R-:W-:Y:S02]  /*23130*/  IADD3 R21, P5, PT, R21, UR19, RZ ;  /* 0x0000001315157c10 */ /* 0x000fe4000ffbe0ff */
[----:B------:R-:W-:Y:S02]  /*23140*/  IADD3.X R14, PT, PT, R14, UR59, RZ, P2, !PT ;  /* 0x0000003b0e0e7c10 */ /* 0x000fe400097fe4ff */
[----:B------:R-:W-:-:S03]  /*23150*/  IADD3 R20, P2, PT, R20, UR19, RZ ;  /* 0x0000001314147c10 */ /* 0x000fc6000ff5e0ff */
[----:B------:R0:W-:Y:S01]  /*23160*/  STL [R1+0x450], R14 ;  /* 0x0004500e01007387 */ /* 0x0001e20000100800 */
[----:B------:R-:W-:-:S03]  /*23170*/  IADD3.X R15, PT, PT, R15, UR59, RZ, P3, !PT ;  /* 0x0000003b0f0f7c10 */ /* 0x000fc60009ffe4ff */
[----:B------:R-:W-:Y:S04]  /*23180*/  STL [R1+0x458], R22 ;  /* 0x0004581601007387 */ /* 0x000fe80000100800 */
[----:B0-----:R-:W2:Y:S04]  /*23190*/  LDL.LU R14, [R1+0x414] ;  /* 0x00041400010e7983 */ /* 0x001ea80000300800 */
[----:B------:R-:W-:Y:S04]  /*231a0*/  STL [R1+0x43c], R21 ;  /* 0x00043c1501007387 */ /* 0x000fe80000100800 */
[----:B------:R0:W-:Y:S01]  /*231b0*/  STL [R1+0x448], R15 ;  /* 0x0004480f01007387 */ /* 0x0001e20000100800 */
[----:B---3--:R-:W-:-:S03]  /*231c0*/  IADD3 R12, P3, PT, R12, UR19, RZ ;  /* 0x000000130c0c7c10 */ /* 0x008fc6000ff7e0ff */
[----:B------:R-:W-:Y:S04]  /*231d0*/  STL [R1+0x434], R20 ;  /* 0x0004341401007387 */ /* 0x000fe80000100800 */
[----:B0-----:R-:W3:Y:S04]  /*231e0*/  LDL.LU R15, [R1+0x428] ;  /* 0x00042800010f7983 */ /* 0x001ee80000300800 */
[----:B------:R0:W-:Y:S04]  /*231f0*/  STL [R1+0x804], R12 ;  /* 0x0008040c01007387 */ /* 0x0001e80000100800 */
[----:B0-----:R-:W3:Y:S01]  /*23200*/  LDL.LU R12, [R1+0x40c] ;  /* 0x00040c00010c7983 */ /* 0x001ee20000300800 */
[----:B----4-:R-:W-:-:S02]  /*23210*/  IADD3.X R19, PT, PT, R19, UR59, RZ, P4, !PT ;  /* 0x0000003b13137c10 */ /* 0x010fc4000a7fe4ff */
[----:B------:R-:W-:-:S05]  /*23220*/  IADD3 R11, P4, PT, R11, UR19, RZ ;  /* 0x000000130b0b7c10 */ /* 0x000fca000ff9e0ff */
[----:B------:R0:W-:Y:S01]  /*23230*/  STL [R1+0x42c], R11 ;  /* 0x00042c0b01007387 */ /* 0x0001e20000100800 */
[----:B------:R-:W-:Y:S02]  /*23240*/  IADD3.X R18, PT, PT, R18, UR59, RZ, P6, !PT ;  /* 0x0000003b12127c10 */ /* 0x000fe4000b7fe4ff */
[----:B------:R-:W-:Y:S01]  /*23250*/  IADD3 R17, P6, PT, R17, UR19, RZ ;  /* 0x0000001311117c10 */ /* 0x000fe2000ffde0ff */
[----:B0-----:R-:W4:Y:S01]  /*23260*/  LDL.LU R11, [R1+0x420] ;  /* 0x00042000010b7983 */ /* 0x001f220000300800 */
[----:B------:R-:W-:-:S03]  /*23270*/  IADD3.X R8, PT, PT, R8, UR59, RZ, P5, !PT ;  /* 0x0000003b08087c10 */ /* 0x000fc6000affe4ff */
[----:B------:R-:W-:Y:S01]  /*23280*/  STL [R1+0x808], R19 ;  /* 0x0008081301007387 */ /* 0x000fe20000100800 */
[----:B------:R-:W-:-:S03]  /*23290*/  IADD3 R16, P5, PT, R16, UR19, RZ ;  /* 0x0000001310107c10 */ /* 0x000fc6000ffbe0ff */
[----:B------:R0:W-:Y:S04]  /*232a0*/  STL [R1+0x438], R8 ;  /* 0x0004380801007387 */ /* 0x0001e80000100800 */
[----:B------:R-:W-:Y:S04]  /*232b0*/  STL [R1+0x440], R18 ;  /* 0x0004401201007387 */ /* 0x000fe80000100800 */
[----:B0-----:R-:W4:Y:S01]  /*232c0*/  LDL.LU R8, [R1+0x404] ;  /* 0x0004040001087983 */ /* 0x001f220000300800 */
[----:B------:R-:W-:-:S03]  /*232d0*/  IADD3.X R13, PT, PT, R13, UR59, RZ, P2, !PT ;  /* 0x0000003b0d0d7c10 */ /* 0x000fc600097fe4ff */
[----:B------:R-:W-:Y:S04]  /*232e0*/  STL [R1+0x424], R17 ;  /* 0x0004241101007387 */ /* 0x000fe80000100800 */
[----:B------:R-:W4:Y:S04]  /*232f0*/  LDL.LU R31, [R1+0x418] ;  /* 0x00041800011f7983 */ /* 0x000f280000300800 */
[----:B------:R-:W4:Y:S04]  /*23300*/  LDL.LU R30, [R1+0x7f4] ;  /* 0x0007f400011e7983 */ /* 0x000f280000300800 */
[----:B------:R-:W-:Y:S04]  /*23310*/  STL [R1+0x41c], R16 ;  /* 0x00041c1001007387 */ /* 0x000fe80000100800 */
[----:B------:R-:W4:Y:S04]  /*23320*/  LDL.LU R29, [R1+0x7f8] ;  /* 0x0007f800011d7983 */ /* 0x000f280000300800 */
[----:B------:R0:W-:Y:S01]  /*23330*/  STL [R1+0x430], R13 ;  /* 0x0004300d01007387 */ /* 0x0001e20000100800 */
[----:B------:R-:W-:-:S03]  /*23340*/  IADD3 R10, P2, PT, R10, UR19, RZ ;  /* 0x000000130a0a7c10 */ /* 0x000fc6000ff5e0ff */
[----:B0-----:R-:W4:Y:S04]  /*23350*/  LDL.LU R13, [R1+0x3fc] ;  /* 0x0003fc00010d7983 */ /* 0x001f280000300800 */
[----:B------:R-:W4:Y:S04]  /*23360*/  LDL.LU R28, [R1+0x410] ;  /* 0x00041000011c7983 */ /* 0x000f280000300800 */
[----:B------:R-:W4:Y:S04]  /*23370*/  LDL.LU R27, [R1+0x3f4] ;  /* 0x0003f400011b7983 */ /* 0x000f280000300800 */
[----:B------:R0:W-:Y:S01]  /*23380*/  STL [R1+0x7fc], R10 ;  /* 0x0007fc0a01007387 */ /* 0x0001e20000100800 */
[----:B------:R-:W-:-:S03]  /*23390*/  IADD3.X R9, PT, PT, R9, UR59, RZ, P3, !PT ;  /* 0x0000003b09097c10 */ /* 0x000fc60009ffe4ff */
[----:B0-----:R-:W4:Y:S04]  /*233a0*/  LDL.LU R10, [R1+0x408] ;  /* 0x00040800010a7983 */ /* 0x001f280000300800 */
[----:B------:R-:W4:Y:S04]  /*233b0*/  LDL.LU R26, [R1+0x3ec] ;  /* 0x0003ec00011a7983 */ /* 0x000f280000300800 */
[----:B------:R-:W4:Y:S04]  /*233c0*/  LDL.LU R25, [R1+0x400] ;  /* 0x0004000001197983 */ /* 0x000f280000300800 */
[----:B------:R-:W4:Y:S04]  /*233d0*/  LDL.LU R24, [R1+0x7ec] ;  /* 0x0007ec0001187983 */ /* 0x000f280000300800 */
[----:B------:R0:W-:Y:S04]  /*233e0*/  STL [R1+0x800], R9 ;  /* 0x0008000901007387 */ /* 0x0001e80000100800 */
[----:B------:R-:W4:Y:S04]  /*233f0*/  LDL.LU R23, [R1+0x7f0] ;  /* 0x0007f00001177983 */ /* 0x000f280000300800 */
[----:B------:R-:W4:Y:S04]  /*23400*/  LDL.LU R22, [R1+0x3e4] ;  /* 0x0003e40001167983 */ /* 0x000f280000300800 */
[----:B------:R-:W4:Y:S04]  /*23410*/  LDL.LU R21, [R1+0x3f8] ;  /* 0x0003f80001157983 */ /* 0x000f280000300800 */
[----:B0-----:R-:W4:Y:S04]  /*23420*/  LDL.LU R9, [R1+0x3dc] ;  /* 0x0003dc0001097983 */ /* 0x001f280000300800 */
[----:B------:R-:W4:Y:S04]  /*23430*/  LDL.LU R20, [R1+0x3f0] ;  /* 0x0003f00001147983 */ /* 0x000f280000300800 */
[----:B------:R-:W4:Y:S01]  /*23440*/  LDL.LU R16, [R1+0x3d4] ;  /* 0x0003d40001107983 */ /* 0x000f220000300800 */
[----:B--2---:R-:W-:-:S05]  /*23450*/  IADD3 R14, P3, PT, R14, UR19, RZ ;  /* 0x000000130e0e7c10 */ /* 0x004fca000ff7e0ff */
[----:B------:R0:W-:Y:S04]  /*23460*/  STL [R1+0x414], R14 ;  /* 0x0004140e01007387 */ /* 0x0001e80000100800 */
[----:B0-----:R-:W2:Y:S01]  /*23470*/  LDL.LU R14, [R1+0x3e8] ;  /* 0x0003e800010e7983 */ /* 0x001ea20000300800 */
[----:B---3--:R-:W-:-:S03]  /*23480*/  IADD3.X R15, PT, PT, R15, UR59, RZ, P4, !PT ;  /* 0x0000003b0f0f7c10 */ /* 0x008fc6000a7fe4ff */
[----:B------:R-:W3:Y:S01]  /*23490*/  LDL.LU R19, [R1+0x7e4] ;  /* 0x0007e40001137983 */ /* 0x000ee20000300800 */
[----:B------:R-:W-:-:S05]  /*234a0*/  IADD3 R12, P4, PT, R12, UR19, RZ ;  /* 0x000000130c0c7c10 */ /* 0x000fca000ff9e0ff */
[----:B------:R0:W-:Y:S04]  /*234b0*/  STL [R1+0x40c], R12 ;  /* 0x00040c0c01007387 */ /* 0x0001e80000100800 */
[----:B------:R-:W-:Y:S04]  /*234c0*/  STL [R1+0x428], R15 ;  /* 0x0004280f01007387 */ /* 0x000fe80000100800 */
[----:B0-----:R-:W3:Y:S04]  /*234d0*/  LDL.LU R12, [R1+0x7e8] ;  /* 0x0007e800010c7983 */ /* 0x001ee80000300800 */
[----:B------:R-:W3:Y:S04]  /*234e0*/  LDL.LU R18, [R1+0x3cc] ;  /* 0x0003cc0001127983 */ /* 0x000ee80000300800 */
[----:B------:R-:W3:Y:S01]  /*234f0*/  LDL.LU R17, [R1+0x3e0] ;  /* 0x0003e00001117983 */ /* 0x000ee20000300800 */
[----:B----4-:R-:W-:-:S05]  /*23500*/  IADD3.X R11, PT, PT, R11, UR59, RZ, P6, !PT ;  /* 0x0000003b0b0b7c10 */ /* 0x010fca000b7fe4ff */
[----:B------:R0:W-:Y:S04]  /*23510*/  STL [R1+0x420], R11 ;  /* 0x0004200b01007387 */ /* 0x0001e80000100800 */
[----:B0-----:R-:W4:Y:S04]  /*23520*/  LDL.LU R11, [R1+0x3c4] ;  /* 0x0003c400010b7983 */ /* 0x001f280000300800 */
[----:B------:R-:W4:Y:S01]  /*23530*/  LDL.LU R15, [R1+0x3d8] ;  /* 0x0003d800010f7983 */ /* 0x000f220000300800 */
[----:B------:R-:W-:-:S05]  /*23540*/  IADD3 R8, P6, PT, R8, UR19, RZ ;  /* 0x0000001308087c10 */ /* 0x000fca000ffde0ff */
[----:B------:R0:W-:Y:S01]  /*23550*/  STL [R1+0x404], R8 ;  /* 0x0004040801007387 */ /* 0x0001e20000100800 */
[----:B------:R-:W-:Y:S02]  /*23560*/  IADD3.X R31, PT, PT, R31, UR59, RZ, P5, !PT ;  /* 0x0000003b1f1f7c10 */ /* 0x000fe4000affe4ff */
[----:B------:R-:W-:Y:S01]  /*23570*/  IADD3 R30, P5, PT, R30, UR19, RZ ;  /* 0x000000131e1e7c10 */ /* 0x000fe2000ffbe0ff */
[----:B0-----:R-:W4:Y:S01]  /*23580*/  LDL.LU R8, [R1+0x3bc] ;  /* 0x0003bc0001087983 */ /* 0x001f220000300800 */
[----:B------:R-:W-:-:S03]  /*23590*/  IADD3.X R29, PT, PT, R29, UR59, RZ, P2, !PT ;  /* 0x0000003b1d1d7c10 */ /* 0x000fc600097fe4ff */
[----:B------:R-:W-:Y:S01]  /*235a0*/  STL [R1+0x418], R31 ;  /* 0x0004181f01007387 */ /* 0x000fe20000100800 */
[----:B------:R-:W-:-:S05]  /*235b0*/  IADD3 R13, P2, PT, R13, UR19, RZ ;  /* 0x000000130d0d7c10 */ /* 0x000fca000ff5e0ff */
[----:B------:R0:W-:Y:S01]  /*235c0*/  STL [R1+0x3fc], R13 ;  /* 0x0003fc0d01007387 */ /* 0x0001e20000100800 */
[----:B------:R-:W-:-:S03]  /*235d0*/  IADD3.X R28, PT, PT, R28, UR59, RZ, P3, !PT ;  /* 0x0000003b1c1c7c10 */ /* 0x000fc60009ffe4ff */
[----:B------:R-:W-:Y:S01]  /*235e0*/  STL [R1+0x7f4], R30 ;  /* 0x0007f41e01007387 */ /* 0x000fe20000100800 */
[----:B------:R-:W-:-:S03]  /*235f0*/  IADD3 R27, P3, PT, R27, UR19, RZ ;  /* 0x000000131b1b7c10 */ /* 0x000fc6000ff7e0ff */
[----:B0-----:R-:W4:Y:S01]  /*23600*/  LDL.LU R13, [R1+0x3d0] ;  /* 0x0003d000010d7983 */ /* 0x001f220000300800 */
[----:B------:R-:W-:-:S03]  /*23610*/  IADD3.X R10, PT, PT, R10, UR59, RZ, P4, !PT ;  /* 0x0000003b0a0a7c10 */ /* 0x000fc6000a7fe4ff */
[----:B------:R-:W-:Y:S01]  /*23620*/  STL [R1+0x7f8], R29 ;  /* 0x0007f81d01007387 */ /* 0x000fe20000100800 */
[----:B------:R-:W-:-:S03]  /*23630*/  IADD3 R26, P4, PT, R26, UR19, RZ ;  /* 0x000000131a1a7c10 */ /* 0x000fc6000ff9e0ff */
[----:B------:R0:W-:Y:S01]  /*23640*/  STL [R1+0x408], R10 ;  /* 0x0004080a01007387 */ /* 0x0001e20000100800 */
[----:B------:R-:W-:-:S03]  /*23650*/  IADD3.X R25, PT, PT, R25, UR59, RZ, P6, !PT ;  /* 0x0000003b19197c10 */ /* 0x000fc6000b7fe4ff */
[----:B------:R-:W-:Y:S01]  /*23660*/  STL [R1+0x410], R28 ;  /* 0x0004101c01007387 */ /* 0x000fe20000100800 */
[----:B------:R-:W-:-:S03]  /*23670*/  IADD3 R24, P6, PT, R24, UR19, RZ ;  /* 0x0000001318187c10 */ /* 0x000fc6000ffde0ff */
[----:B0-----:R-:W4:Y:S04]  /*23680*/  LDL.LU R10, [R1+0x7dc] ;  /* 0x0007dc00010a7983 */ /* 0x001f280000300800 */
[----:B------:R-:W-:Y:S01]  /*23690*/  STL [R1+0x3f4], R27 ;  /* 0x0003f41b01007387 */ /* 0x000fe20000100800 */
[----:B------:R-:W-:-:S03]  /*236a0*/  IADD3.X R23, PT, PT, R23, UR59, RZ, P5, !PT ;  /* 0x0000003b17177c10 */ /* 0x000fc6000affe4ff */
[----:B------:R-:W-:Y:S01]  /*236b0*/  STL [R1+0x3ec], R26 ;  /* 0x0003ec1a01007387 */ /* 0x000fe20000100800 */
[----:B------:R-:W-:Y:S02]  /*236c0*/  IADD3 R22, P5, PT, R22, UR19, RZ ;  /* 0x0000001316167c10 */ /* 0x000fe4000ffbe0ff */
[----:B------:R-:W-:Y:S01]  /*236d0*/  IADD3.X R21, PT, PT, R21, UR59, RZ, P2, !PT ;  /* 0x0000003b15157c10 */ /* 0x000fe200097fe4ff */
[----:B------:R-:W-:Y:S01]  /*236e0*/  STL [R1+0x400], R25 ;  /* 0x0004001901007387 */ /* 0x000fe20000100800 */
[----:B------:R-:W-:-:S03]  /*236f0*/  IADD3 R9, P2, PT, R9, UR19, RZ ;  /* 0x0000001309097c10 */ /* 0x000fc6000ff5e0ff */
[----:B------:R-:W-:Y:S01]  /*23700*/  STL [R1+0x7ec], R24 ;  /* 0x0007ec1801007387 */ /* 0x000fe20000100800 */
[----:B------:R-:W-:-:S03]  /*23710*/  IADD3.X R20, PT, PT, R20, UR59, RZ, P3, !PT ;  /* 0x0000003b14147c10 */ /* 0x000fc60009ffe4ff */
[----:B------:R-:W-:Y:S01]  /*23720*/  STL [R1+0x7f0], R23 ;  /* 0x0007f01701007387 */ /* 0x000fe20000100800 */
[----:B------:R-:W-:-:S03]  /*23730*/  IADD3 R16, P3, PT, R16, UR19, RZ ;  /* 0x0000001310107c10 */ /* 0x000fc6000ff7e0ff */
[----:B------:R0:W-:Y:S04]  /*23740*/  STL [R1+0x3dc], R9 ;  /* 0x0003dc0901007387 */ /* 0x0001e80000100800 */
[----:B------:R-:W-:Y:S04]  /*23750*/  STL [R1+0x3e4], R22 ;  /* 0x0003e41601007387 */ /* 0x000fe80000100800 */
[----:B0-----:R-:W4:Y:S04]  /*23760*/  LDL.LU R9, [R1+0x7e0] ;  /* 0x0007e00001097983 */ /* 0x001f280000300800 */
[----:B------:R-:W-:Y:S04]  /*23770*/  STL [R1+0x3f8], R21 ;  /* 0x0003f81501007387 */ /* 0x000fe80000100800 */
[----:B------:R0:W-:Y:S04]  /*23780*/  STL [R1+0x3d4], R16 ;  /* 0x0003d41001007387 */ /* 0x0001e80000100800 */
[----:B------:R-:W-:Y:S04]  /*23790*/  STL [R1+0x3f0], R20 ;  /* 0x0003f01401007387 */ /* 0x000fe80000100800 */
[----:B0-----:R-:W4:Y:S01]  /*237a0*/  LDL.LU R16, [R1+0x3b4] ;  /* 0x0003b40001107983 */ /* 0x001f220000300800 */
[----:B--2---:R-:W-:-:S05]  /*237b0*/  IADD3.X R14, PT, PT, R14, UR59, RZ, P4, !PT ;  /* 0x0000003b0e0e7c10 */ /* 0x004fca000a7fe4ff */
[----:B------:R0:W-:Y:S04]  /*237c0*/  STL [R1+0x3e8], R14 ;  /* 0x0003e80e01007387 */ /* 0x0001e80000100800 */
[----:B0-----:R-:W2:Y:S01]  /*237d0*/  LDL.LU R14, [R1+0x3c8] ;  /* 0x0003c800010e7983 */ /* 0x001ea20000300800 */
[----:B---3--:R-:W-:-:S05]  /*237e0*/  IADD3.X R12, PT, PT, R12, UR59, RZ, P6, !PT ;  /* 0x0000003b0c0c7c10 */ /* 0x008fca000b7fe4ff */
[----:B------:R0:W-:Y:S04]  /*237f0*/  STL [R1+0x7e8], R12 ;  /* 0x0007e80c01007387 */ /* 0x0001e80000100800 */
[----:B0-----:R-:W3:Y:S01]  /*23800*/  LDL.LU R12, [R1+0x3ac] ;  /* 0x0003ac00010c7983 */ /* 0x001ee20000300800 */
[----:B------:R-:W-:Y:S02]  /*23810*/  IADD3 R19, P4, PT, R19, UR19, RZ ;  /* 0x0000001313137c10 */ /* 0x000fe4000ff9e0ff */
[----:B------:R-:W-:Y:S02]  /*23820*/  IADD3.X R17, PT, PT, R17, UR59, RZ, P5, !PT ;  /* 0x0000003b11117c10 */ /* 0x000fe4000affe4ff */
[----:B------:R-:W-:Y:S01]  /*23830*/  IADD3 R18, P6, PT, R18, UR19, RZ ;  /* 0x0000001312127c10 */ /* 0x000fe2000ffde0ff */
[----:B------:R-:W-:Y:S01]  /*23840*/  STL [R1+0x7e4], R19 ;  /* 0x0007e41301007387 */ /* 0x000fe20000100800 */
[----:B----4-:R-:W-:-:S02]  /*23850*/  IADD3 R11, P5, PT, R11, UR19, RZ ;  /* 0x000000130b0b7c10 */ /* 0x010fc4000ffbe0ff */
[----:B------:R-:W-:-:S03]  /*23860*/  IADD3.X R15, PT, PT, R15, UR59, RZ, P2, !PT ;  /* 0x0000003b0f0f7c10 */ /* 0x000fc600097fe4ff */
[----:B------:R0:W-:Y:S04]  /*23870*/  STL [R1+0x3c4], R11 ;  /* 0x0003c40b01007387 */ /* 0x0001e80000100800 */
[----:B------:R-:W-:Y:S04]  /*23880*/  STL [R1+0x3cc], R18 ;  /* 0x0003cc1201007387 */ /* 0x000fe80000100800 */
[----:B0-----:R-:W4:Y:S04]  /*23890*/  LDL.LU R11, [R1+0x3c0] ;  /* 0x0003c000010b7983 */ /* 0x001f280000300800 */
[----:B------:R-:W-:Y:S01]  /*238a0*/  STL [R1+0x3e0], R17 ;  /* 0x0003e01101007387 */ /* 0x000fe20000100800 */
[----:B------:R-:W-:-:S03]  /*238b0*/  IADD3 R8, P2, PT, R8, UR19, RZ ;  /* 0x0000001308087c10 */ /* 0x000fc6000ff5e0ff */
[----:B------:R-:W4:Y:S04]  /*238c0*/  LDL.LU R31, [R1+0x3a4] ;  /* 0x0003a400011f7983 */ /* 0x000f280000300800 */
[----:B------:R-:W4:Y:S04]  /*238d0*/  LDL.LU R30, [R1+0x3b8] ;  /* 0x0003b800011e7983 */ /* 0x000f280000300800 */
[----:B------:R-:W-:Y:S04]  /*238e0*/  STL [R1+0x3d8], R15 ;  /* 0x0003d80f01007387 */ /* 0x000fe80000100800 */
[----:B------:R-:W4:Y:S04]  /*238f0*/  LDL.LU R29, [R1+0x7d4] ;  /* 0x0007d400011d7983 */ /* 0x000f280000300800 */
[----:B------:R0:W-:Y:S04]  /*23900*/  STL [R1+0x3bc], R8 ;  /* 0x0003bc0801007387 */ /* 0x0001e80000100800 */
[----:B0-----:R-:W4:Y:S04]  /*23910*/  LDL.LU R8, [R1+0x7d8] ;  /* 0x0007d80001087983 */ /* 0x001f280000300800 */
[----:B------:R-:W4:Y:S01]  /*23920*/  LDL.LU R28, [R1+0x39c] ;  /* 0x00039c00011c7983 */ /* 0x000f220000300800 */
[----:B------:R-:W-:-:S03]  /*23930*/  IADD3.X R13, PT, PT, R13, UR59, RZ, P3, !PT ;  /* 0x0000003b0d0d7c10 */ /* 0x000fc60009ffe4ff */
[----:B------:R-:W4:Y:S04]  /*23940*/  LDL.LU R27, [R1+0x3b0] ;  /* 0x0003b000011b7983 */ /* 0x000f280000300800 */
[----:B------:R0:W-:Y:S04]  /*23950*/  STL [R1+0x3d0], R13 ;  /* 0x0003d00d01007387 */ /* 0x0001e80000100800 */
[----:B0-----:R-:W4:Y:S04]  /*23960*/  LDL.LU R13, [R1+0x394] ;  /* 0x00039400010d7983 */ /* 0x001f280000300800 */
[----:B------:R-:W4:Y:S01]  /*23970*/  LDL.LU R26, [R1+0x3a8] ;  /* 0x0003a800011a7983 */ /* 0x000f220000300800 */
[----:B------:R-:W-:-:S03]  /*23980*/  IADD3 R10, P3, PT, R10, UR19, RZ ;  /* 0x000000130a0a7c10 */ /* 0x000fc6000ff7e0ff */
        /* <DEDUP_REMOVED lines=9> */
[----:B------:R-:W-:-:S05]  /*23a20*/  IADD3.X R9, PT, PT, R9, UR59, RZ, P4, !PT ;  /* 0x0000003b09097c10 */ /* 0x000fca000a7fe4ff */
[----:B------:R0:W-:Y:S04]  /*23a30*/  STL [R1+0x7e0], R9 ;  /* 0x0007e00901007387 */ /* 0x0001e80000100800 */
[----:B0-----:R-:W4:Y:S01]  /*23a40*/  LDL.LU R9, [R1+0x374] ;  /* 0x0003740001097983 */ /* 0x001f220000300800 */
[----:B------:R-:W-:-:S03]  /*23a50*/  IADD3 R16, P4, PT, R16, UR19, RZ ;  /* 0x0000001310107c10 */ /* 0x000fc6000ff9e0ff */
[----:B------:R-:W4:Y:S01]  /*23a60*/  LDL.LU R19, [R1+0x388] ;  /* 0x0003880001137983 */ /* 0x000f220000300800 */
[----:B--2---:R-:W-:-:S05]  /*23a70*/  IADD3.X R14, PT, PT, R14, UR59, RZ, P6, !PT ;  /* 0x0000003b0e0e7c10 */ /* 0x004fca000b7fe4ff */
[----:B------:R0:W-:Y:S04]  /*23a80*/  STL [R1+0x3c8], R14 ;  /* 0x0003c80e01007387 */ /* 0x0001e80000100800 */
[----:B------:R-:W-:Y:S04]  /*23a90*/  STL [R1+0x3b4], R16 ;  /* 0x0003b41001007387 */ /* 0x000fe80000100800 */
[----:B0-----:R-:W2:Y:S04]  /*23aa0*/  LDL.LU R14, [R1+0x7c4] ;  /* 0x0007c400010e7983 */ /* 0x001ea80000300800 */
[----:B------:R-:W2:Y:S04]  /*23ab0*/  LDL.LU R18, [R1+0x7c8] ;  /* 0x0007c80001127983 */ /* 0x000ea80000300800 */
[----:B------:R-:W2:Y:S01]  /*23ac0*/  LDL.LU R17, [R1+0x36c] ;  /* 0x00036c0001117983 */ /* 0x000ea20000300800 */
[----:B---3--:R-:W-:-:S05]  /*23ad0*/  IADD3 R12, P6, PT, R12, UR19, RZ ;  /* 0x000000130c0c7c10 */ /* 0x008fca000ffde0ff */
[----:B------:R0:W-:Y:S04]  /*23ae0*/  STL [R1+0x3ac], R12 ;  /* 0x0003ac0c01007387 */ /* 0x0001e80000100800 */
[----:B0-----:R-:W3:Y:S04]  /*23af0*/  LDL.LU R12, [R1+0x380] ;  /* 0x00038000010c7983 */ /* 0x001ee80000300800 */
[----:B------:R-:W3:Y:S01]  /*23b00*/  LDL.LU R16, [R1+0x364] ;  /* 0x0003640001107983 */ /* 0x000ee20000300800 */
[----:B----4-:R-:W-:-:S05]  /*23b10*/  IADD3.X R11, PT, PT, R11, UR59, RZ, P5, !PT ;  /* 0x0000003b0b0b7c10 */ /* 0x010fca000affe4ff */
[----:B------:R0:W-:Y:S01]  /*23b20*/  STL [R1+0x3c0], R11 ;  /* 0x0003c00b01007387 */ /* 0x0001e20000100800 */
[----:B------:R-:W-:Y:S02]  /*23b30*/  IADD3 R31, P5, PT, R31, UR19, RZ ;  /* 0x000000131f1f7c10 */ /* 0x000fe4000ffbe0ff */
[----:B------:R-:W-:Y:S01]  /*23b40*/  IADD3.X R30, PT, PT, R30, UR59, RZ, P2, !PT ;  /* 0x0000003b1e1e7c10 */ /* 0x000fe200097fe4ff */
[----:B0-----:R-:W4:Y:S04]  /*23b50*/  LDL.LU R11, [R1+0x378] ;  /* 0x00037800010b7983 */ /* 0x001f280000300800 */
[----:B------:R-:W-:Y:S01]  /*23b60*/  STL [R1+0x3a4], R31 ;  /* 0x0003a41f01007387 */ /* 0x000fe20000100800 */
[----:B------:R-:W-:Y:S02]  /*23b70*/  IADD3 R29, P2, PT, R29, UR19, RZ ;  /* 0x000000131d1d7c10 */ /* 0x000fe4000ff5e0ff */
[----:B------:R-:W-:-:S05]  /*23b80*/  IADD3.X R8, PT, PT, R8, UR59, RZ, P3, !PT ;  /* 0x0000003b08087c10 */ /* 0x000fca0009ffe4ff */
[----:B------:R0:W-:Y:S01]  /*23b90*/  STL [R1+0x7d8], R8 ;  /* 0x0007d80801007387 */ /* 0x0001e20000100800 */
[----:B------:R-:W-:Y:S02]  /*23ba0*/  IADD3 R28, P3, PT, R28, UR19, RZ ;  /* 0x000000131c1c7c10 */ /* 0x000fe4000ff7e0ff */
[----:B------:R-:W-:Y:S01]  /*23bb0*/  IADD3.X R27, PT, PT, R27, UR59, RZ, P4, !PT ;  /* 0x0000003b1b1b7c10 */ /* 0x000fe2000a7fe4ff */
[----:B------:R-:W-:Y:S04]  /*23bc0*/  STL [R1+0x3b8], R30 ;  /* 0x0003b81e01007387 */ /* 0x000fe80000100800 */
[----:B0-----:R-:W4:Y:S01]  /*23bd0*/  LDL.LU R8, [R1+0x35c] ;  /* 0x00035c0001087983 */ /* 0x001f220000300800 */
[----:B------:R-:W-:-:S03]  /*23be0*/  IADD3 R13, P4, PT, R13, UR19, RZ ;  /* 0x000000130d0d7c10 */ /* 0x000fc6000ff9e0ff */
[----:B------:R-:W-:Y:S01]  /*23bf0*/  STL [R1+0x7d4], R29 ;  /* 0x0007d41d01007387 */ /* 0x000fe20000100800 */
[----:B------:R-:W-:-:S03]  /*23c00*/  IADD3.X R26, PT, PT, R26, UR59, RZ, P6, !PT ;  /* 0x0000003b1a1a7c10 */ /* 0x000fc6000b7fe4ff */
[----:B------:R0:W-:Y:S01]  /*23c10*/  STL [R1+0x394], R13 ;  /* 0x0003940d01007387 */ /* 0x0001e20000100800 */
[----:B------:R-:W-:-:S03]  /*23c20*/  IADD3 R25, P6, PT, R25, UR19, RZ ;  /* 0x0000001319197c10 */ /* 0x000fc6000ffde0ff */
[----:B------:R-:W-:Y:S01]  /*23c30*/  STL [R1+0x39c], R28 ;  /* 0x00039c1c01007387 */ /* 0x000fe20000100800 */
[----:B------:R-:W-:-:S03]  /*23c40*/  IADD3.X R24, PT, PT, R24, UR59, RZ, P5, !PT ;  /* 0x0000003b18187c10 */ /* 0x000fc6000affe4ff */
[----:B0-----:R-:W4:Y:S04]  /*23c50*/  LDL.LU R13, [R1+0x370] ;  /* 0x00037000010d7983 */ /* 0x001f280000300800 */
[----:B------:R-:W-:Y:S01]  /*23c60*/  STL [R1+0x3b0], R27 ;  /* 0x0003b01b01007387 */ /* 0x000fe20000100800 */
[----:B------:R-:W-:-:S03]  /*23c70*/  IADD3 R23, P5, PT, R23, UR19, RZ ;  /* 0x0000001317177c10 */ /* 0x000fc6000ffbe0ff */
        /* <DEDUP_REMOVED lines=9> */
[----:B------:R0:W-:Y:S04]  /*23d10*/  STL [R1+0x398], R10 ;  /* 0x0003980a01007387 */ /* 0x0001e80000100800 */
[----:B------:R-:W-:Y:S04]  /*23d20*/  STL [R1+0x7d0], R22 ;  /* 0x0007d01601007387 */ /* 0x000fe80000100800 */
[----:B0-----:R-:W4:Y:S04]  /*23d30*/  LDL.LU R10, [R1+0x7bc] ;  /* 0x0007bc00010a7983 */ /* 0x001f280000300800 */
[----:B------:R-:W-:Y:S01]  /*23d40*/  STL [R1+0x384], R21 ;  /* 0x0003841501007387 */ /* 0x000fe20000100800 */
[----:B------:R-:W-:-:S03]  /*23d50*/  IADD3 R9, P4, PT, R9, UR19, RZ ;  /* 0x0000001309097c10 */ /* 0x000fc6000ff9e0ff */
[----:B------:R0:W-:Y:S04]  /*23d60*/  STL [R1+0x390], R15 ;  /* 0x0003900f01007387 */ /* 0x0001e80000100800 */
[----:B------:R-:W-:Y:S01]  /*23d70*/  STL [R1+0x37c], R20 ;  /* 0x00037c1401007387 */ /* 0x000fe20000100800 */
[----:B------:R-:W-:-:S03]  /*23d80*/  IADD3.X R19, PT, PT, R19, UR59, RZ, P6, !PT ;  /* 0x0000003b13137c10 */ /* 0x000fc6000b7fe4ff */
[----:B0-----:R-:W4:Y:S04]  /*23d90*/  LDL.LU R15, [R1+0x7c0] ;  /* 0x0007c000010f7983 */ /* 0x001f280000300800 */
[----:B------:R0:W-:Y:S04]  /*23da0*/  STL [R1+0x374], R9 ;  /* 0x0003740901007387 */ /* 0x0001e80000100800 */
[----:B0-----:R-:W4:Y:S01]  /*23db0*/  LDL.LU R9, [R1+0x354] ;  /* 0x0003540001097983 */ /* 0x001f220000300800 */
[----:B--2---:R-:W-:-:S05]  /*23dc0*/  IADD3 R14, P6, PT, R14, UR19, RZ ;  /* 0x000000130e0e7c10 */ /* 0x004fca000ffde0ff */
[----:B------:R0:W-:Y:S01]  /*23dd0*/  STL [R1+0x7c4], R14 ;  /* 0x0007c40e01007387 */ /* 0x0001e20000100800 */
[----:B------:R-:W-:-:S03]  /*23de0*/  IADD3.X R18, PT, PT, R18, UR59, RZ, P5, !PT ;  /* 0x0000003b12127c10 */ /* 0x000fc6000affe4ff */
[----:B0-----:R-:W2:Y:S04]  /*23df0*/  LDL.LU R14, [R1+0x368] ;  /* 0x00036800010e7983 */ /* 0x001ea80000300800 */
[----:B------:R-:W-:Y:S01]  /*23e00*/  STL [R1+0x388], R19 ;  /* 0x0003881301007387 */ /* 0x000fe20000100800 */
[----:B---3--:R-:W-:-:S05]  /*23e10*/  IADD3.X R12, PT, PT, R12, UR59, RZ, P2, !PT ;  /* 0x0000003b0c0c7c10 */ /* 0x008fca00097fe4ff */
[----:B------:R0:W-:Y:S04]  /*23e20*/  STL [R1+0x380], R12 ;  /* 0x0003800c01007387 */ /* 0x0001e80000100800 */
[----:B------:R-:W-:Y:S04]  /*23e30*/  STL [R1+0x7c8], R18 ;  /* 0x0007c81201007387 */ /* 0x000fe80000100800 */
[----:B0-----:R-:W3:Y:S01]  /*23e40*/  LDL.LU R12, [R1+0x34c] ;  /* 0x00034c00010c7983 */ /* 0x001ee20000300800 */
[----:B------:R-:W-:Y:S02]  /*23e50*/  IADD3 R17, P5, PT, R17, UR19, RZ ;  /* 0x0000001311117c10 */ /* 0x000fe4000ffbe0ff */
[----:B------:R-:W-:-:S03]  /*23e60*/  IADD3 R16, P2, PT, R16, UR19, RZ ;  /* 0x0000001310107c10 */ /* 0x000fc6000ff5e0ff */
[----:B------:R-:W-:Y:S04]  /*23e70*/  STL [R1+0x36c], R17 ;  /* 0x00036c1101007387 */ /* 0x000fe80000100800 */
[----:B------:R-:W3:Y:S01]  /*23e80*/  LDL.LU R31, [R1+0x360] ;  /* 0x00036000011f7983 */ /* 0x000ee20000300800 */
[----:B----4-:R-:W-:-:S03]  /*23e90*/  IADD3.X R11, PT, PT, R11, UR59, RZ, P3, !PT ;  /* 0x0000003b0b0b7c10 */ /* 0x010fc60009ffe4ff */
[----:B------:R-:W4:Y:S04]  /*23ea0*/  LDL.LU R30, [R1+0x344] ;  /* 0x00034400011e7983 */ /* 0x000f280000300800 */
[----:B------:R-:W-:Y:S04]  /*23eb0*/  STL [R1+0x364], R16 ;  /* 0x0003641001007387 */ /* 0x000fe80000100800 */
[----:B------:R-:W4:Y:S04]  /*23ec0*/  LDL.LU R29, [R1+0x358] ;  /* 0x00035800011d7983 */ /* 0x000f280000300800 */
[----:B------:R0:W-:Y:S04]  /*23ed0*/  STL [R1+0x378], R11 ;  /* 0x0003780b01007387 */ /* 0x0001e80000100800 */
[----:B0-----:R-:W4:Y:S04]  /*23ee0*/  LDL.LU R11, [R1+0x7b4] ;  /* 0x0007b400010b7983 */ /* 0x001f280000300800 */
[----:B------:R-:W4:Y:S04]  /*23ef0*/  LDL.LU R28, [R1+0x7b8] ;  /* 0x0007b800011c7983 */ /* 0x000f280000300800 */
[----:B------:R-:W4:Y:S01]  /*23f00*/  LDL.LU R27, [R1+0x33c] ;  /* 0x00033c00011b7983 */ /* 0x000f220000300800 */
[----:B------:R-:W-:-:S05]  /*23f10*/  IADD3 R8, P3, PT, R8, UR19, RZ ;  /* 0x0000001308087c10 */ /* 0x000fca000ff7e0ff */
[----:B------:R0:W-:Y:S04]  /*23f20*/  STL [R1+0x35c], R8 ;  /* 0x00035c0801007387 */ /* 0x0001e80000100800 */
[----:B0-----:R-:W4:Y:S04]  /*23f30*/  LDL.LU R8, [R1+0x350] ;  /* 0x0003500001087983 */ /* 0x001f280000300800 */
[----:B------:R-:W4:Y:S01]  /*23f40*/  LDL.LU R26, [R1+0x334] ;  /* 0x00033400011a7983 */ /* 0x000f220000300800 */
[----:B------:R-:W-:-:S03]  /*23f50*/  IADD3.X R13, PT, PT, R13, UR59, RZ, P4, !PT ;  /* 0x0000003b0d0d7c10 */ /* 0x000fc6000a7fe4ff */
        /* <DEDUP_REMOVED lines=9> */
[----:B------:R-:W-:-:S05]  /*23ff0*/  IADD3 R10, P4, PT, R10, UR19, RZ ;  /* 0x000000130a0a7c10 */ /* 0x000fca000ff9e0ff */
[----:B------:R0:W-:Y:S04]  /*24000*/  STL [R1+0x7bc], R10 ;  /* 0x0007bc0a01007387 */ /* 0x0001e80000100800 */
[----:B0-----:R-:W4:Y:S01]  /*24010*/  LDL.LU R10, [R1+0x330] ;  /* 0x00033000010a7983 */ /* 0x001f220000300800 */
[----:B------:R-:W-:-:S03]  /*24020*/  IADD3.X R15, PT, PT, R15, UR59, RZ, P6, !PT ;  /* 0x0000003b0f0f7c10 */ /* 0x000fc6000b7fe4ff */
[----:B------:R-:W4:Y:S01]  /*24030*/  LDL.LU R19, [R1+0x314] ;  /* 0x0003140001137983 */ /* 0x000f220000300800 */
[----:B------:R-:W-:-:S05]  /*24040*/  IADD3 R9, P6, PT, R9, UR19, RZ ;  /* 0x0000001309097c10 */ /* 0x000fca000ffde0ff */
[----:B------:R0:W-:Y:S04]  /*24050*/  STL [R1+0x354], R9 ;  /* 0x0003540901007387 */ /* 0x0001e80000100800 */
[----:B------:R-:W-:Y:S04]  /*24060*/  STL [R1+0x7c0], R15 ;  /* 0x0007c00f01007387 */ /* 0x000fe80000100800 */
[----:B0-----:R-:W4:Y:S04]  /*24070*/  LDL.LU R9, [R1+0x328] ;  /* 0x0003280001097983 */ /* 0x001f280000300800 */
[----:B------:R-:W4:Y:S04]  /*24080*/  LDL.LU R18, [R1+0x7a4] ;  /* 0x0007a40001127983 */ /* 0x000f280000300800 */
[----:B------:R-:W4:Y:S01]  /*24090*/  LDL.LU R17, [R1+0x7a8] ;  /* 0x0007a80001117983 */ /* 0x000f220000300800 */
[----:B--2---:R-:W-:-:S05]  /*240a0*/  IADD3.X R14, PT, PT, R14, UR59, RZ, P5, !PT ;  /* 0x0000003b0e0e7c10 */ /* 0x004fca000affe4ff */
[----:B------:R0:W-:Y:S04]  /*240b0*/  STL [R1+0x368], R14 ;  /* 0x0003680e01007387 */ /* 0x0001e80000100800 */
[----:B0-----:R-:W2:Y:S04]  /*240c0*/  LDL.LU R14, [R1+0x30c] ;  /* 0x00030c00010e7983 */ /* 0x001ea80000300800 */
[----:B------:R-:W2:Y:S01]  /*240d0*/  LDL.LU R15, [R1+0x320] ;  /* 0x00032000010f7983 */ /* 0x000ea20000300800 */
[----:B---3--:R-:W-:-:S05]  /*240e0*/  IADD3 R12, P5, PT, R12, UR19, RZ ;  /* 0x000000130c0c7c10 */ /* 0x008fca000ffbe0ff */
[----:B------:R0:W-:Y:S04]  /*240f0*/  STL [R1+0x34c], R12 ;  /* 0x00034c0c01007387 */ /* 0x0001e80000100800 */
[----:B0-----:R-:W3:Y:S01]  /*24100*/  LDL.LU R12, [R1+0x304] ;  /* 0x00030400010c7983 */ /* 0x001ee20000300800 */
[----:B------:R-:W-:Y:S02]  /*24110*/  IADD3.X R31, PT, PT, R31, UR59, RZ, P2, !PT ;  /* 0x0000003b1f1f7c10 */ /* 0x000fe400097fe4ff */
[----:B----4-:R-:W-:Y:S02]  /*24120*/  IADD3 R30, P2, PT, R30, UR19, RZ ;  /* 0x000000131e1e7c10 */ /* 0x010fe4000ff5e0ff */
[----:B------:R-:W-:Y:S01]  /*24130*/  IADD3.X R29, PT, PT, R29, UR59, RZ, P3, !PT ;  /* 0x0000003b1d1d7c10 */ /* 0x000fe20009ffe4ff */
[----:B------:R-:W-:Y:S01]  /*24140*/  STL [R1+0x360], R31 ;  /* 0x0003601f01007387 */ /* 0x000fe20000100800 */
[----:B------:R-:W-:-:S02]  /*24150*/  IADD3 R11, P3, PT, R11, UR19, RZ ;  /* 0x000000130b0b7c10 */ /* 0x000fc4000ff7e0ff */
[----:B------:R-:W-:-:S03]  /*24160*/  IADD3.X R28, PT, PT, R28, UR59, RZ, P4, !PT ;  /* 0x0000003b1c1c7c10 */ /* 0x000fc6000a7fe4ff */
[----:B------:R0:W-:Y:S04]  /*24170*/  STL [R1+0x7b4], R11 ;  /* 0x0007b40b01007387 */ /* 0x0001e80000100800 */
[----:B------:R-:W-:Y:S01]  /*24180*/  STL [R1+0x344], R30 ;  /* 0x0003441e01007387 */ /* 0x000fe20000100800 */
[----:B------:R-:W-:-:S03]  /*24190*/  IADD3 R27, P4, PT, R27, UR19, RZ ;  /* 0x000000131b1b7c10 */ /* 0x000fc6000ff9e0ff */
[----:B0-----:R-:W4:Y:S04]  /*241a0*/  LDL.LU R11, [R1+0x318] ;  /* 0x00031800010b7983 */ /* 0x001f280000300800 */
[----:B------:R-:W-:Y:S01]  /*241b0*/  STL [R1+0x358], R29 ;  /* 0x0003581d01007387 */ /* 0x000fe20000100800 */
[----:B------:R-:W-:Y:S02]  /*241c0*/  IADD3.X R8, PT, PT, R8, UR59, RZ, P6, !PT ;  /* 0x0000003b08087c10 */ /* 0x000fe4000b7fe4ff */
        /* <DEDUP_REMOVED lines=20> */
[----:B------:R-:W-:Y:S01]  /*24310*/  STL [R1+0x7b0], R21 ;  /* 0x0007b01501007387 */ /* 0x000fe20000100800 */
[----:B------:R-:W-:-:S03]  /*24320*/  IADD3.X R10, PT, PT, R10, UR59, RZ, P6, !PT ;  /* 0x0000003b0a0a7c10 */ /* 0x000fc6000b7fe4ff */
[----:B------:R0:W-:Y:S04]  /*24330*/  STL [R1+0x31c], R16 ;  /* 0x00031c1001007387 */ /* 0x0001e80000100800 */
[----:B------:R-:W-:Y:S04]  /*24340*/  STL [R1+0x338], R20 ;  /* 0x0003381401007387 */ /* 0x000fe80000100800 */
[----:B0-----:R-:W4:Y:S04]  /*24350*/  LDL.LU R16, [R1+0x794] ;  /* 0x0007940001107983 */ /* 0x001f280000300800 */
[----:B------:R0:W-:Y:S01]  /*24360*/  STL [R1+0x330], R10 ;  /* 0x0003300a01007387 */ /* 0x0001e20000100800 */
[----:B------:R-:W-:-:S03]  /*24370*/  IADD3 R19, P6, PT, R19, UR19, RZ ;  /* 0x0000001313137c10 */ /* 0x000fc6000ffde0ff */
[----:B0-----:R-:W4:Y:S01]  /*24380*/  LDL.LU R10, [R1+0x7a0] ;  /* 0x0007a000010a7983 */ /* 0x001f220000300800 */
[----:B------:R-:W-:-:S05]  /*24390*/  IADD3.X R9, PT, PT, R9, UR59, RZ, P5, !PT ;  /* 0x0000003b09097c10 */ /* 0x000fca000affe4ff */
[----:B------:R0:W-:Y:S01]  /*243a0*/  STL [R1+0x328], R9 ;  /* 0x0003280901007387 */ /* 0x0001e20000100800 */
[----:B------:R-:W-:Y:S02]  /*243b0*/  IADD3 R18, P5, PT, R18, UR19, RZ ;  /* 0x0000001312127c10 */ /* 0x000fe4000ffbe0ff */
[----:B------:R-:W-:Y:S01]  /*243c0*/  IADD3.X R17, PT, PT, R17, UR59, RZ, P2, !PT ;  /* 0x0000003b11117c10 */ /* 0x000fe200097fe4ff */
[----:B0-----:R-:W4:Y:S04]  /*243d0*/  LDL.LU R9, [R1+0x2fc] ;  /* 0x0002fc0001097983 */ /* 0x001f280000300800 */
[----:B------:R-:W-:Y:S01]  /*243e0*/  STL [R1+0x314], R19 ;  /* 0x0003141301007387 */ /* 0x000fe20000100800 */
[----:B--2---:R-:W-:Y:S02]  /*243f0*/  IADD3 R14, P2, PT, R14, UR19, RZ ;  /* 0x000000130e0e7c10 */ /* 0x004fe4000ff5e0ff */
[----:B------:R-:W-:-:S03]  /*24400*/  IADD3.X R15, PT, PT, R15, UR59, RZ, P3, !PT ;  /* 0x0000003b0f0f7c10 */ /* 0x000fc60009ffe4ff */
[----:B------:R0:W-:Y:S04]  /*24410*/  STL [R1+0x30c], R14 ;  /* 0x00030c0e01007387 */ /* 0x0001e80000100800 */
[----:B------:R-:W-:Y:S04]  /*24420*/  STL [R1+0x7a4], R18 ;  /* 0x0007a41201007387 */ /* 0x000fe80000100800 */
[----:B0-----:R-:W2:Y:S04]  /*24430*/  LDL.LU R14, [R1+0x308] ;  /* 0x00030800010e7983 */ /* 0x001ea80000300800 */
[----:B------:R-:W-:Y:S04]  /*24440*/  STL [R1+0x7a8], R17 ;  /* 0x0007a81101007387 */ /* 0x000fe80000100800 */
[----:B------:R-:W2:Y:S04]  /*24450*/  LDL.LU R31, [R1+0x2f4] ;  /* 0x0002f400011f7983 */ /* 0x000ea80000300800 */
[----:B------:R-:W2:Y:S01]  /*24460*/  LDL.LU R30, [R1+0x300] ;  /* 0x00030000011e7983 */ /* 0x000ea20000300800 */
[----:B---3--:R-:W-:-:S03]  /*24470*/  IADD3 R12, P3, PT, R12, UR19, RZ ;  /* 0x000000130c0c7c10 */ /* 0x008fc6000ff7e0ff */
[----:B------:R-:W-:Y:S04]  /*24480*/  STL [R1+0x320], R15 ;  /* 0x0003200f01007387 */ /* 0x000fe80000100800 */
[----:B------:R-:W3:Y:S04]  /*24490*/  LDL.LU R29, [R1+0x78c] ;  /* 0x00078c00011d7983 */ /* 0x000ee80000300800 */
[----:B------:R0:W-:Y:S04]  /*244a0*/  STL [R1+0x304], R12 ;  /* 0x0003040c01007387 */ /* 0x0001e80000100800 */
[----:B0-----:R-:W3:Y:S04]  /*244b0*/  LDL.LU R12, [R1+0x798] ;  /* 0x00079800010c7983 */ /* 0x001ee80000300800 */
[----:B------:R-:W3:Y:S04]  /*244c0*/  LDL.LU R28, [R1+0x784] ;  /* 0x00078400011c7983 */ /* 0x000ee80000300800 */
[----:B------:R-:W3:Y:S01]  /*244d0*/  LDL.LU R27, [R1+0x790] ;  /* 0x00079000011b7983 */ /* 0x000ee20000300800 */
[----:B----4-:R-:W-:-:S05]  /*244e0*/  IADD3.X R11, PT, PT, R11, UR59, RZ, P4, !PT ;  /* 0x0000003b0b0b7c10 */ /* 0x010fca000a7fe4ff */
[----:B------:R0:W-:Y:S04]  /*244f0*/  STL [R1+0x318], R11 ;  /* 0x0003180b01007387 */ /* 0x0001e80000100800 */
[----:B0-----:R-:W4:Y:S04]  /*24500*/  LDL.LU R11, [R1+0x2ec] ;  /* 0x0002ec00010b7983 */ /* 0x001f280000300800 */
[----:B------:R-:W4:Y:S04]  /*24510*/  LDL.LU R26, [R1+0x2f8] ;  /* 0x0002f800011a7983 */ /* 0x000f280000300800 */
[----:B------:R-:W4:Y:S01]  /*24520*/  LDL.LU R25, [R1+0x2e4] ;  /* 0x0002e40001197983 */ /* 0x000f220000300800 */
[----:B------:R-:W-:-:S03]  /*24530*/  IADD3 R8, P4, PT, R8, UR19, RZ ;  /* 0x0000001308087c10 */ /* 0x000fc6000ff9e0ff */
        /* <DEDUP_REMOVED lines=13> */
[----:B------:R-:W-:-:S05]  /*24610*/  IADD3.X R10, PT, PT, R10, UR59, RZ, P5, !PT ;  /* 0x0000003b0a0a7c10 */ /* 0x000fca000affe4ff */
[----:B------:R0:W-:Y:S04]  /*24620*/  STL [R1+0x7a0], R10 ;  /* 0x0007a00a01007387 */ /* 0x0001e80000100800 */
[----:B------:R-:W-:Y:S04]  /*24630*/  STL [R1+0x794], R16 ;  /* 0x0007941001007387 */ /* 0x000fe80000100800 */
[----:B0-----:R-:W4:Y:S04]  /*24640*/  LDL.LU R10, [R1+0x76c] ;  /* 0x00076c00010a7983 */ /* 0x001f280000300800 */
[----:B------:R-:W4:Y:S01]  /*24650*/  LDL.LU R18, [R1+0x778] ;  /* 0x0007780001127983 */ /* 0x000f220000300800 */
[----:B------:R-:W-:-:S03]  /*24660*/  IADD3 R9, P5, PT, R9, UR19, RZ ;  /* 0x0000001309097c10 */ /* 0x000fc6000ffbe0ff */
[----:B------:R-:W4:Y:S04]  /*24670*/  LDL.LU R17, [R1+0x764] ;  /* 0x0007640001117983 */ /* 0x000f280000300800 */
[----:B------:R0:W-:Y:S04]  /*24680*/  STL [R1+0x2fc], R9 ;  /* 0x0002fc0901007387 */ /* 0x0001e80000100800 */
[----:B0-----:R-:W4:Y:S04]  /*24690*/  LDL.LU R9, [R1+0x770] ;  /* 0x0007700001097983 */ /* 0x001f280000300800 */
[----:B------:R-:W4:Y:S01]  /*246a0*/  LDL.LU R16, [R1+0x2cc] ;  /* 0x0002cc0001107983 */ /* 0x000f220000300800 */
[----:B--2---:R-:W-:-:S05]  /*246b0*/  IADD3.X R14, PT, PT, R14, UR59, RZ, P2, !PT ;  /* 0x0000003b0e0e7c10 */ /* 0x004fca00097fe4ff */
[----:B------:R0:W-:Y:S01]  /*246c0*/  STL [R1+0x308], R14 ;  /* 0x0003080e01007387 */ /* 0x0001e20000100800 */
[----:B------:R-:W-:Y:S02]  /*246d0*/  IADD3 R31, P2, PT, R31, UR19, RZ ;  /* 0x000000131f1f7c10 */ /* 0x000fe4000ff5e0ff */
[----:B------:R-:W-:Y:S01]  /*246e0*/  IADD3.X R30, PT, PT, R30, UR59, RZ, P3, !PT ;  /* 0x0000003b1e1e7c10 */ /* 0x000fe20009ffe4ff */
[----:B0-----:R-:W2:Y:S04]  /*246f0*/  LDL.LU R14, [R1+0x2d8] ;  /* 0x0002d800010e7983 */ /* 0x001ea80000300800 */
[----:B------:R-:W-:Y:S01]  /*24700*/  STL [R1+0x2f4], R31 ;  /* 0x0002f41f01007387 */ /* 0x000fe20000100800 */
[----:B---3--:R-:W-:-:S05]  /*24710*/  IADD3.X R12, PT, PT, R12, UR59, RZ, P4, !PT ;  /* 0x0000003b0c0c7c10 */ /* 0x008fca000a7fe4ff */
[----:B------:R0:W-:Y:S04]  /*24720*/  STL [R1+0x798], R12 ;  /* 0x0007980c01007387 */ /* 0x0001e80000100800 */
[----:B------:R-:W-:Y:S04]  /*24730*/  STL [R1+0x300], R30 ;  /* 0x0003001e01007387 */ /* 0x000fe80000100800 */
[----:B0-----:R-:W3:Y:S01]  /*24740*/  LDL.LU R12, [R1+0x2c4] ;  /* 0x0002c400010c7983 */ /* 0x001ee20000300800 */
[----:B------:R-:W-:Y:S02]  /*24750*/  IADD3 R29, P3, PT, R29, UR19, RZ ;  /* 0x000000131d1d7c10 */ /* 0x000fe4000ff7e0ff */
[----:B------:R-:W-:-:S02]  /*24760*/  IADD3.X R27, PT, PT, R27, UR59, RZ, P6, !PT ;  /* 0x0000003b1b1b7c10 */ /* 0x000fc4000b7fe4ff */
[----:B------:R-:W-:Y:S01]  /*24770*/  IADD3 R28, P4, PT, R28, UR19, RZ ;  /* 0x000000131c1c7c10 */ /* 0x000fe2000ff9e0ff */
[----:B------:R-:W-:Y:S01]  /*24780*/  STL [R1+0x78c], R29 ;  /* 0x00078c1d01007387 */ /* 0x000fe20000100800 */
[----:B----4-:R-:W-:Y:S02]  /*24790*/  IADD3 R11, P6, PT, R11, UR19, RZ ;  /* 0x000000130b0b7c10 */ /* 0x010fe4000ffde0ff */
        /* <DEDUP_REMOVED lines=20> */
[----:B------:R-:W-:Y:S04]  /*248e0*/  STL [R1+0x774], R21 ;  /* 0x0007741501007387 */ /* 0x000fe80000100800 */
[----:B------:R0:W-:Y:S01]  /*248f0*/  STL [R1+0x2e8], R15 ;  /* 0x0002e80f01007387 */ /* 0x0001e20000100800 */
[----:B------:R-:W-:-:S03]  /*24900*/  IADD3 R13, P6, PT, R13, UR19, RZ ;  /* 0x000000130d0d7c10 */ /* 0x000fc6000ffde0ff */
[----:B------:R-:W-:Y:S01]  /*24910*/  STL [R1+0x2dc], R20 ;  /* 0x0002dc1401007387 */ /* 0x000fe20000100800 */
[----:B------:R-:W-:-:S03]  /*24920*/  IADD3.X R19, PT, PT, R19, UR59, RZ, P5, !PT ;  /* 0x0000003b13137c10 */ /* 0x000fc6000affe4ff */
[----:B0-----:R-:W4:Y:S04]  /*24930*/  LDL.LU R15, [R1+0x768] ;  /* 0x00076800010f7983 */ /* 0x001f280000300800 */
[----:B------:R0:W-:Y:S04]  /*24940*/  STL [R1+0x2d4], R13 ;  /* 0x0002d40d01007387 */ /* 0x0001e80000100800 */
[----:B0-----:R-:W4:Y:S01]  /*24950*/  LDL.LU R13, [R1+0x754] ;  /* 0x00075400010d7983 */ /* 0x001f220000300800 */
        /* <DEDUP_REMOVED lines=14> */
[----:B------:R-:W-:Y:S04]  /*24a40*/  STL [R1+0x2cc], R16 ;  /* 0x0002cc1001007387 */ /* 0x000fe80000100800 */
[----:B------:R-:W4:Y:S01]  /*24a50*/  LDL.LU R29, [R1+0x2c0] ;  /* 0x0002c000011d7983 */ /* 0x000f220000300800 */
[----:B--2---:R-:W-:-:S05]  /*24a60*/  IADD3.X R14, PT, PT, R14, UR59, RZ, P4, !PT ;  /* 0x0000003b0e0e7c10 */ /* 0x004fca000a7fe4ff */
[----:B------:R0:W-:Y:S04]  /*24a70*/  STL [R1+0x2d8], R14 ;  /* 0x0002d80e01007387 */ /* 0x0001e80000100800 */
[----:B0-----:R-:W2:Y:S04]  /*24a80*/  LDL.LU R14, [R1+0x74c] ;  /* 0x00074c00010e7983 */ /* 0x001ea80000300800 */
[----:B------:R-:W2:Y:S04]  /*24a90*/  LDL.LU R28, [R1+0x758] ;  /* 0x00075800011c7983 */ /* 0x000ea80000300800 */
[----:B------:R-:W2:Y:S01]  /*24aa0*/  LDL.LU R27, [R1+0x744] ;  /* 0x00074400011b7983 */ /* 0x000ea20000300800 */
[----:B---3--:R-:W-:-:S05]  /*24ab0*/  IADD3 R12, P4, PT, R12, UR19, RZ ;  /* 0x000000130c0c7c10 */ /* 0x008fca000ff9e0ff */
[----:B------:R0:W-:Y:S04]  /*24ac0*/  STL [R1+0x2c4], R12 ;  /* 0x0002c40c01007387 */ /* 0x0001e80000100800 */
[----:B0-----:R-:W3:Y:S04]  /*24ad0*/  LDL.LU R12, [R1+0x750] ;  /* 0x00075000010c7983 */ /* 0x001ee80000300800 */
[----:B------:R-:W3:Y:S04]  /*24ae0*/  LDL.LU R26, [R1+0x2ac] ;  /* 0x0002ac00011a7983 */ /* 0x000ee80000300800 */
[----:B------:R-:W3:Y:S04]  /*24af0*/  LDL.LU R25, [R1+0x2b8] ;  /* 0x0002b80001197983 */ /* 0x000ee80000300800 */
[----:B------:R-:W3:Y:S01]  /*24b00*/  LDL.LU R24, [R1+0x2a4] ;  /* 0x0002a40001187983 */ /* 0x000ee20000300800 */
[----:B----4-:R-:W-:-:S05]  /*24b10*/  IADD3.X R11, PT, PT, R11, UR59, RZ, P6, !PT ;  /* 0x0000003b0b0b7c10 */ /* 0x010fca000b7fe4ff */
        /* <DEDUP_REMOVED lines=18> */
[----:B------:R-:W-:-:S05]  /*24c40*/  IADD3.X R10, PT, PT, R10, UR59, RZ, P2, !PT ;  /* 0x0000003b0a0a7c10 */ /* 0x000fca00097fe4ff */
        /* <DEDUP_REMOVED lines=10> */
[----:B--2---:R-:W-:-:S05]  /*24cf0*/  IADD3 R14, P4, PT, R14, UR19, RZ ;  /* 0x000000130e0e7c10 */ /* 0x004fca000ff9e0ff */
[----:B------:R0:W-:Y:S01]  /*24d00*/  STL [R1+0x74c], R14 ;  /* 0x00074c0e01007387 */ /* 0x0001e20000100800 */
[----:B------:R-:W-:-:S03]  /*24d10*/  IADD3.X R28, PT, PT, R28, UR59, RZ, P6, !PT ;  /* 0x0000003b1c1c7c10 */ /* 0x000fc6000b7fe4ff */
[----:B------:R-:W-:Y:S04]  /*24d20*/  STL [R1+0x2b4], R30 ;  /* 0x0002b41e01007387 */ /* 0x000fe80000100800 */
[----:B0-----:R-:W2:Y:S04]  /*24d30*/  LDL.LU R14, [R1+0x298] ;  /* 0x00029800010e7983 */ /* 0x001ea80000300800 */
[----:B------:R-:W-:Y:S01]  /*24d40*/  STL [R1+0x2c0], R29 ;  /* 0x0002c01d01007387 */ /* 0x000fe20000100800 */
[----:B---3--:R-:W-:-:S05]  /*24d50*/  IADD3.X R12, PT, PT, R12, UR59, RZ, P5, !PT ;  /* 0x0000003b0c0c7c10 */ /* 0x008fca000affe4ff */
[----:B------:R0:W-:Y:S04]  /*24d60*/  STL [R1+0x750], R12 ;  /* 0x0007500c01007387 */ /* 0x0001e80000100800 */
[----:B------:R-:W-:Y:S04]  /*24d70*/  STL [R1+0x758], R28 ;  /* 0x0007581c01007387 */ /* 0x000fe80000100800 */
[----:B0-----:R-:W3:Y:S01]  /*24d80*/  LDL.LU R12, [R1+0x284] ;  /* 0x00028400010c7983 */ /* 0x001ee20000300800 */
[----:B------:R-:W-:Y:S02]  /*24d90*/  IADD3 R27, P6, PT, R27, UR19, RZ ;  /* 0x000000131b1b7c10 */ /* 0x000fe4000ffde0ff */
[----:B------:R-:W-:-:S02]  /*24da0*/  IADD3 R26, P5, PT, R26, UR19, RZ ;  /* 0x000000131a1a7c10 */ /* 0x000fc4000ffbe0ff */
[----:B------:R-:W-:Y:S02]  /*24db0*/  IADD3.X R25, PT, PT, R25, UR59, RZ, P2, !PT ;  /* 0x0000003b19197c10 */ /* 0x000fe400097fe4ff */
[----:B------:R-:W-:Y:S01]  /*24dc0*/  IADD3 R24, P2, PT, R24, UR19, RZ ;  /* 0x0000001318187c10 */ /* 0x000fe2000ff5e0ff */
[----:B------:R-:W-:Y:S01]  /*24dd0*/  STL [R1+0x744], R27 ;  /* 0x0007441b01007387 */ /* 0x000fe20000100800 */
[----:B----4-:R-:W-:-:S03]  /*24de0*/  IADD3.X R23, PT, PT, R23, UR59, RZ, P3, !PT ;  /* 0x0000003b17177c10 */ /* 0x010fc60009ffe4ff */
[----:B------:R-:W-:Y:S01]  /*24df0*/  STL [R1+0x2ac], R26 ;  /* 0x0002ac1a01007387 */ /* 0x000fe20000100800 */
[----:B------:R-:W-:-:S03]  /*24e00*/  IADD3 R22, P3, PT, R22, UR19, RZ ;  /* 0x0000001316167c10 */ /* 0x000fc6000ff7e0ff */
[----:B------:R-:W-:Y:S01]  /*24e10*/  STL [R1+0x2b8], R25 ;  /* 0x0002b81901007387 */ /* 0x000fe20000100800 */
[----:B------:R-:W-:-:S03]  /*24e20*/  IADD3.X R21, PT, PT, R21, UR59, RZ, P4, !PT ;  /* 0x0000003b15157c10 */ /* 0x000fc6000a7fe4ff */
[----:B------:R-:W-:Y:S01]  /*24e30*/  STL [R1+0x2a4], R24 ;  /* 0x0002a41801007387 */ /* 0x000fe20000100800 */
[----:B------:R-:W-:-:S03]  /*24e40*/  IADD3 R11, P4, PT, R11, UR19, RZ ;  /* 0x000000130b0b7c10 */ /* 0x000fc6000ff9e0ff */
[----:B------:R-:W-:Y:S01]  /*24e50*/  STL [R1+0x2b0], R23 ;  /* 0x0002b01701007387 */ /* 0x000fe20000100800 */
[----:B------:R-:W-:-:S03]  /*24e60*/  IADD3.X R20, PT, PT, R20, UR59, RZ, P6, !PT ;  /* 0x0000003b14147c10 */ /* 0x000fc6000b7fe4ff */
[----:B------:R0:W-:Y:S01]  /*24e70*/  STL [R1+0x734], R11 ;  /* 0x0007340b01007387 */ /* 0x0001e20000100800 */
[----:B------:R-:W-:-:S03]  /*24e80*/  IADD3 R16, P6, PT, R16, UR19, RZ ;  /* 0x0000001310107c10 */ /* 0x000fc6000ffde0ff */
[----:B------:R-:W-:Y:S04]  /*24e90*/  STL [R1+0x73c], R22 ;  /* 0x00073c1601007387 */ /* 0x000fe80000100800 */
[----:B0-----:R-:W4:Y:S04]  /*24ea0*/  LDL.LU R11, [R1+0x290] ;  /* 0x00029000010b7983 */ /* 0x001f280000300800 */
[----:B------:R-:W-:Y:S04]  /*24eb0*/  STL [R1+0x748], R21 ;  /* 0x0007481501007387 */ /* 0x000fe80000100800 */
[----:B------:R0:W-:Y:S04]  /*24ec0*/  STL [R1+0x29c], R16 ;  /* 0x00029c1001007387 */ /* 0x0001e80000100800 */
[----:B------:R-:W-:Y:S01]  /*24ed0*/  STL [R1+0x740], R20 ;  /* 0x0007401401007387 */ /* 0x000fe20000100800 */
[----:B------:R-:W-:-:S03]  /*24ee0*/  IADD3.X R8, PT, PT, R8, UR59, RZ, P5, !PT ;  /* 0x0000003b08087c10 */ /* 0x000fc6000affe4ff */
        /* <DEDUP_REMOVED lines=10> */
[----:B------:R-:W-:Y:S02]  /*24f90*/  IADD3 R10, P3, PT, R10, UR19, RZ ;  /* 0x000000130a0a7c10 */ /* 0x000fe4000ff7e0ff */
        /* <DEDUP_REMOVED lines=12> */
[----:B------:R-:W4:Y:S04]  /*25060*/  LDL.LU R28, [R1+0x70c] ;  /* 0x00070c00011c7983 */ /* 0x000f280000300800 */
[----:B------:R-:W4:Y:S01]  /*25070*/  LDL.LU R27, [R1+0x718] ;  /* 0x00071800011b7983 */ /* 0x000f220000300800 */
[----:B--2---:R-:W-:-:S05]  /*25080*/  IADD3.X R14, PT, PT, R14, UR59, RZ, P6, !PT ;  /* 0x0000003b0e0e7c10 */ /* 0x004fca000b7fe4ff */
[----:B------:R0:W-:Y:S04]  /*25090*/  STL [R1+0x298], R14 ;  /* 0x0002980e01007387 */ /* 0x0001e80000100800 */
[----:B0-----:R-:W2:Y:S04]  /*250a0*/  LDL.LU R14, [R1+0x704] ;  /* 0x00070400010e7983 */ /* 0x001ea80000300800 */
[----:B------:R-:W2:Y:S04]  /*250b0*/  LDL.LU R26, [R1+0x710] ;  /* 0x00071000011a7983 */ /* 0x000ea80000300800 */
[----:B------:R-:W2:Y:S04]  /*250c0*/  LDL.LU R25, [R1+0x26c] ;  /* 0x00026c0001197983 */ /* 0x000ea80000300800 */
[----:B------:R-:W2:Y:S01]  /*250d0*/  LDL.LU R24, [R1+0x278] ;  /* 0x0002780001187983 */ /* 0x000ea20000300800 */
[----:B---3--:R-:W-:-:S05]  /*250e0*/  IADD3 R12, P6, PT, R12, UR19, RZ ;  /* 0x000000130c0c7c10 */ /* 0x008fca000ffde0ff */
[----:B------:R0:W-:Y:S04]  /*250f0*/  STL [R1+0x284], R12 ;  /* 0x0002840c01007387 */ /* 0x0001e80000100800 */
[----:B------:R-:W3:Y:S04]  /*25100*/  LDL.LU R23, [R1+0x264] ;  /* 0x0002640001177983 */ /* 0x000ee80000300800 */
[----:B------:R-:W3:Y:S04]  /*25110*/  LDL.LU R22, [R1+0x270] ;  /* 0x0002700001167983 */ /* 0x000ee80000300800 */
[----:B------:R-:W3:Y:S04]  /*25120*/  LDL.LU R21, [R1+0x6fc] ;  /* 0x0006fc0001157983 */ /* 0x000ee80000300800 */
[----:B0-----:R-:W3:Y:S04]  /*25130*/  LDL.LU R12, [R1+0x708] ;  /* 0x00070800010c7983 */ /* 0x001ee80000300800 */
[----:B------:R-:W3:Y:S04]  /*25140*/  LDL.LU R20, [R1+0x6f4] ;  /* 0x0006f40001147983 */ /* 0x000ee80000300800 */
[----:B------:R-:W3:Y:S01]  /*25150*/  LDL.LU R15, [R1+0x700] ;  /* 0x00070000010f7983 */ /* 0x000ee20000300800 */
[----:B----4-:R-:W-:-:S05]  /*25160*/  IADD3.X R11, PT, PT, R11, UR59, RZ, P5, !PT ;  /* 0x0000003b0b0b7c10 */ /* 0x010fca000affe4ff */
        /* <DEDUP_REMOVED lines=8> */
[----:B------:R-:W4:Y:S04]  /*251f0*/  LDL.LU R18, [R1+0x260] ;  /* 0x0002600001127983 */ /* 0x000f280000300800 */
[----:B------:R-:W4:Y:S01]  /*25200*/  LDL.LU R17, [R1+0x6ec] ;  /* 0x0006ec0001117983 */ /* 0x000f220000300800 */
[----:B------:R-:W-:-:S05]  /*25210*/  IADD3 R13, P2, PT, R13, UR19, RZ ;  /* 0x000000130d0d7c10 */ /* 0x000fca000ff5e0ff */
[----:B------:R0:W-:Y:S04]  /*25220*/  STL [R1+0x714], R13 ;  /* 0x0007140d01007387 */ /* 0x0001e80000100800 */
[----:B0-----:R-:W4:Y:S04]  /*25230*/  LDL.LU R13, [R1+0x6f8] ;  /* 0x0006f800010d7983 */ /* 0x001f280000300800 */
[----:B------:R-:W4:Y:S01]  /*25240*/  LDL.LU R16, [R1+0x6e4] ;  /* 0x0006e40001107983 */ /* 0x000f220000300800 */
[----:B------:R-:W-:-:S05]  /*25250*/  IADD3.X R10, PT, PT, R10, UR59, RZ, P3, !PT ;  /* 0x0000003b0a0a7c10 */ /* 0x000fca0009ffe4ff */
        /* <DEDUP_REMOVED lines=11> */
[----:B0-----:R-:W4:Y:S04]  /*25310*/  LDL.LU R9, [R1+0x24c] ;  /* 0x00024c0001097983 */ /* 0x001f280000300800 */
[----:B------:R-:W-:Y:S01]  /*25320*/  STL [R1+0x274], R29 ;  /* 0x0002741d01007387 */ /* 0x000fe20000100800 */
[----:B--2---:R-:W-:-:S05]  /*25330*/  IADD3 R14, P5, PT, R14, UR19, RZ ;  /* 0x000000130e0e7c10 */ /* 0x004fca000ffbe0ff */
[----:B------:R0:W-:Y:S01]  /*25340*/  STL [R1+0x704], R14 ;  /* 0x0007040e01007387 */ /* 0x0001e20000100800 */
[----:B------:R-:W-:-:S03]  /*25350*/  IADD3.X R26, PT, PT, R26, UR59, RZ, P2, !PT ;  /* 0x0000003b1a1a7c10 */ /* 0x000fc600097fe4ff */
[----:B------:R-:W-:Y:S01]  /*25360*/  STL [R1+0x70c], R28 ;  /* 0x00070c1c01007387 */ /* 0x000fe20000100800 */
[----:B------:R-:W-:Y:S02]  /*25370*/  IADD3 R25, P2, PT, R25, UR19, RZ ;  /* 0x0000001319197c10 */ /* 0x000fe4000ff5e0ff */
[----:B------:R-:W-:Y:S01]  /*25380*/  IADD3.X R24, PT, PT, R24, UR59, RZ, P3, !PT ;  /* 0x0000003b18187c10 */ /* 0x000fe20009ffe4ff */
[----:B0-----:R-:W2:Y:S04]  /*25390*/  LDL.LU R14, [R1+0x258] ;  /* 0x00025800010e7983 */ /* 0x001ea80000300800 */
[----:B------:R-:W-:Y:S04]  /*253a0*/  STL [R1+0x718], R27 ;  /* 0x0007181b01007387 */ /* 0x000fe80000100800 */
[----:B------:R-:W-:Y:S04]  /*253b0*/  STL [R1+0x710], R26 ;  /* 0x0007101a01007387 */ /* 0x000fe80000100800 */
[----:B------:R-:W-:Y:S01]  /*253c0*/  STL [R1+0x26c], R25 ;  /* 0x00026c1901007387 */ /* 0x000fe20000100800 */
[----:B---3--:R-:W-:-:S03]  /*253d0*/  IADD3 R23, P3, PT, R23, UR19, RZ ;  /* 0x0000001317177c10 */ /* 0x008fc6000ff7e0ff */
[----:B------:R-:W-:Y:S01]  /*253e0*/  STL [R1+0x278], R24 ;  /* 0x0002781801007387 */ /* 0x000fe20000100800 */
[----:B------:R-:W-:-:S03]  /*253f0*/  IADD3.X R22, PT, PT, R22, UR59, RZ, P4, !PT ;  /* 0x0000003b16167c10 */ /* 0x000fc6000a7fe4ff */
[----:B------:R-:W-:Y:S01]  /*25400*/  STL [R1+0x264], R23 ;  /* 0x0002641701007387 */ /* 0x000fe20000100800 */
[----:B------:R-:W-:-:S05]  /*25410*/  IADD3.X R12, PT, PT, R12, UR59, RZ, P6, !PT ;  /* 0x0000003b0c0c7c10 */ /* 0x000fca000b7fe4ff */
[----:B------:R0:W-:Y:S04]  /*25420*/  STL [R1+0x708], R12 ;  /* 0x0007080c01007387 */ /* 0x0001e80000100800 */
[----:B------:R-:W-:Y:S04]  /*25430*/  STL [R1+0x270], R22 ;  /* 0x0002701601007387 */ /* 0x000fe80000100800 */
[----:B0-----:R-:W3:Y:S01]  /*25440*/  LDL.LU R12, [R1+0x244] ;  /* 0x00024400010c7983 */ /* 0x001ee20000300800 */
[----:B------:R-:W-:Y:S02]  /*25450*/  IADD3 R21, P4, PT, R21, UR19, RZ ;  /* 0x0000001315157c10 */ /* 0x000fe4000ff9e0ff */
[----:B------:R-:W-:-:S02]  /*25460*/  IADD3.X R15, PT, PT, R15, UR59, RZ, P5, !PT ;  /* 0x0000003b0f0f7c10 */ /* 0x000fc4000affe4ff */
[----:B------:R-:W-:Y:S01]  /*25470*/  IADD3 R20, P6, PT, R20, UR19, RZ ;  /* 0x0000001314147c10 */ /* 0x000fe2000ffde0ff */
[----:B------:R-:W-:Y:S04]  /*25480*/  STL [R1+0x6fc], R21 ;  /* 0x0006fc1501007387 */ /* 0x000fe80000100800 */
[----:B------:R0:W-:Y:S04]  /*25490*/  STL [R1+0x700], R15 ;  /* 0x0007000f01007387 */ /* 0x0001e80000100800 */
[----:B------:R-:W-:Y:S01]  /*254a0*/  STL [R1+0x6f4], R20 ;  /* 0x0006f41401007387 */ /* 0x000fe20000100800 */
[----:B----4-:R-:W-:-:S03]  /*254b0*/  IADD3 R11, P5, PT, R11, UR19, RZ ;  /* 0x000000130b0b7c10 */ /* 0x010fc6000ffbe0ff */
[----:B0-----:R-:W4:Y:S01]  /*254c0*/  LDL.LU R15, [R1+0x250] ;  /* 0x00025000010f7983 */ /* 0x001f220000300800 */
[----:B------:R-:W-:-:S03]  /*254d0*/  IADD3.X R19, PT, PT, R19, UR59, RZ, P2, !PT ;  /* 0x0000003b13137c10 */ /* 0x000fc600097fe4ff */
[----:B------:R0:W-:Y:S04]  /*254e0*/  STL [R1+0x25c], R11 ;  /* 0x00025c0b01007387 */ /* 0x0001e80000100800 */
[----:B0-----:R-:W4:Y:S01]  /*254f0*/  LDL.LU R11, [R1+0x6dc] ;  /* 0x0006dc00010b7983 */ /* 0x001f220000300800 */
[----:B------:R-:W-:Y:S02]  /*25500*/  IADD3 R8, P2, PT, R8, UR19, RZ ;  /* 0x0000001308087c10 */ /* 0x000fe4000ff5e0ff */
[----:B------:R-:W-:-:S03]  /*25510*/  IADD3.X R18, PT, PT, R18, UR59, RZ, P3, !PT ;  /* 0x0000003b12127c10 */ /* 0x000fc60009ffe4ff */
[----:B------:R0:W-:Y:S01]  /*25520*/  STL [R1+0x254], R8 ;  /* 0x0002540801007387 */ /* 0x0001e20000100800 */
[----:B------:R-:W-:-:S03]  /*25530*/  IADD3 R17, P3, PT, R17, UR19, RZ ;  /* 0x0000001311117c10 */ /* 0x000fc6000ff7e0ff */
[----:B0-----:R-:W4:Y:S04]  /*25540*/  LDL.LU R8, [R1+0x6e8] ;  /* 0x0006e80001087983 */ /* 0x001f280000300800 */
[----:B------:R-:W-:Y:S01]  /*25550*/  STL [R1+0x268], R19 ;  /* 0x0002681301007387 */ /* 0x000fe20000100800 */
[----:B------:R-:W-:Y:S02]  /*25560*/  IADD3.X R13, PT, PT, R13, UR59, RZ, P4, !PT ;  /* 0x0000003b0d0d7c10 */ /* 0x000fe4000a7fe4ff */
[----:B------:R-:W-:-:S03]  /*25570*/  IADD3 R16, P4, PT, R16, UR19, RZ ;  /* 0x0000001310107c10 */ /* 0x000fc6000ff9e0ff */
[----:B------:R0:W-:Y:S04]  /*25580*/  STL [R1+0x6f8], R13 ;  /* 0x0006f80d01007387 */ /* 0x0001e80000100800 */
[----:B------:R-:W-:Y:S04]  /*25590*/  STL [R1+0x260], R18 ;  /* 0x0002601201007387 */ /* 0x000fe80000100800 */
[----:B0-----:R-:W4:Y:S04]  /*255a0*/  LDL.LU R13, [R1+0x6d4] ;  /* 0x0006d400010d7983 */ /* 0x001f280000300800 */
[----:B------:R-:W-:Y:S04]  /*255b0*/  STL [R1+0x6ec], R17 ;  /* 0x0006ec1101007387 */ /* 0x000fe80000100800 */
[----:B------:R-:W4:Y:S01]  /*255c0*/  LDL.LU R31, [R1+0x6e0] ;  /* 0x0006e000011f7983 */ /* 0x000f220000300800 */
[----:B------:R-:W-:-:S03]  /*255d0*/  IADD3.X R10, PT, PT, R10, UR59, RZ, P6, !PT ;  /* 0x0000003b0a0a7c10 */ /* 0x000fc6000b7fe4ff */
        /* <DEDUP_REMOVED lines=10> */
[----:B------:R-:W4:Y:S04]  /*25680*/  LDL.LU R26, [R1+0x6c4] ;  /* 0x0006c400011a7983 */ /* 0x000f280000300800 */
[----:B------:R-:W4:Y:S04]  /*25690*/  LDL.LU R25, [R1+0x6d0] ;  /* 0x0006d00001197983 */ /* 0x000f280000300800 */
[----:B------:R-:W4:Y:S01]  /*256a0*/  LDL.LU R24, [R1+0x22c] ;  /* 0x00022c0001187983 */ /* 0x000f220000300800 */
[----:B--2---:R-:W-:-:S05]  /*256b0*/  IADD3.X R14, PT, PT, R14, UR59, RZ, P5, !PT ;  /* 0x0000003b0e0e7c10 */ /* 0x004fca000affe4ff */
[----:B------:R0:W-:Y:S04]  /*256c0*/  STL [R1+0x258], R14 ;  /* 0x0002580e01007387 */ /* 0x0001e80000100800 */
[----:B------:R-:W2:Y:S04]  /*256d0*/  LDL.LU R23, [R1+0x238] ;  /* 0x0002380001177983 */ /* 0x000ea80000300800 */
[----:B------:R-:W2:Y:S04]  /*256e0*/  LDL.LU R22, [R1+0x224] ;  /* 0x0002240001167983 */ /* 0x000ea80000300800 */
[----:B------:R-:W2:Y:S04]  /*256f0*/  LDL.LU R21, [R1+0x230] ;  /* 0x0002300001157983 */ /* 0x000ea80000300800 */
[----:B0-----:R-:W2:Y:S04]  /*25700*/  LDL.LU R14, [R1+0x6bc] ;  /* 0x0006bc00010e7983 */ /* 0x001ea80000300800 */
[----:B------:R-:W2:Y:S04]  /*25710*/  LDL.LU R20, [R1+0x6c8] ;  /* 0x0006c80001147983 */ /* 0x000ea80000300800 */
[----:B------:R-:W2:Y:S01]  /*25720*/  LDL.LU R16, [R1+0x6b4] ;  /* 0x0006b40001107983 */ /* 0x000ea20000300800 */
[----:B---3--:R-:W-:-:S05]  /*25730*/  IADD3 R12, P5, PT, R12, UR19, RZ ;  /* 0x000000130c0c7c10 */ /* 0x008fca000ffbe0ff */
[----:B------:R0:W-:Y:S04]  /*25740*/  STL [R1+0x244], R12 ;  /* 0x0002440c01007387 */ /* 0x0001e80000100800 */
[----:B0-----:R-:W3:Y:S04]  /*25750*/  LDL.LU R12, [R1+0x6c0] ;  /* 0x0006c000010c7983 */ /* 0x001ee80000300800 */
[----:B------:R-:W3:Y:S01]  /*25760*/  LDL.LU R19, [R1+0x21c] ;  /* 0x00021c0001137983 */ /* 0x000ee20000300800 */
[----:B----4-:R-:W-:Y:S02]  /*25770*/  IADD3.X R15, PT, PT, R15, UR59, RZ, P2, !PT ;  /* 0x0000003b0f0f7c10 */ /* 0x010fe400097fe4ff */
        /* <DEDUP_REMOVED lines=31> */
[----:B------:R-:W-:Y:S04]  /*25970*/  STL [R1+0x6cc], R27 ;  /* 0x0006cc1b01007387 */ /* 0x000fe80000100800 */
[----:B------:R-:W-:Y:S04]  /*25980*/  STL [R1+0x6c4], R26 ;  /* 0x0006c41a01007387 */ /* 0x000fe80000100800 */
[----:B------:R-:W-:Y:S04]  /*25990*/  STL [R1+0x6d0], R25 ;  /* 0x0006d01901007387 */ /* 0x000fe80000100800 */
[----:B------:R-:W-:Y:S01]  /*259a0*/  STL [R1+0x22c], R24 ;  /* 0x00022c1801007387 */ /* 0x000fe20000100800 */
[----:B--2---:R-:W-:-:S02]  /*259b0*/  IADD3.X R23, PT, PT, R23, UR59, RZ, P4, !PT ;  /* 0x0000003b17177c10 */ /* 0x004fc4000a7fe4ff */
[----:B------:R-:W-:Y:S02]  /*259c0*/  IADD3 R22, P4, PT, R22, UR19, RZ ;  /* 0x0000001316167c10 */ /* 0x000fe4000ff9e0ff */
[----:B------:R-:W-:Y:S02]  /*259d0*/  IADD3.X R21, PT, PT, R21, UR59, RZ, P6, !PT ;  /* 0x0000003b15157c10 */ /* 0x000fe4000b7fe4ff */
[----:B------:R-:W-:Y:S01]  /*259e0*/  IADD3 R14, P6, PT, R14, UR19, RZ ;  /* 0x000000130e0e7c10 */ /* 0x000fe2000ffde0ff */
[----:B------:R-:W-:Y:S01]  /*259f0*/  STL [R1+0x238], R23 ;  /* 0x0002381701007387 */ /* 0x000fe20000100800 */
[----:B------:R-:W-:-:S03]  /*25a00*/  IADD3.X R20, PT, PT, R20, UR59, RZ, P5, !PT ;  /* 0x0000003b14147c10 */ /* 0x000fc6000affe4ff */
[----:B------:R0:W-:Y:S01]  /*25a10*/  STL [R1+0x6bc], R14 ;  /* 0x0006bc0e01007387 */ /* 0x0001e20000100800 */
[----:B------:R-:W-:-:S03]  /*25a20*/  IADD3 R16, P5, PT, R16, UR19, RZ ;  /* 0x0000001310107c10 */ /* 0x000fc6000ffbe0ff */
[----:B------:R-:W-:Y:S04]  /*25a30*/  STL [R1+0x224], R22 ;  /* 0x0002241601007387 */ /* 0x000fe80000100800 */
[----:B0-----:R-:W2:Y:S04]  /*25a40*/  LDL.LU R14, [R1+0x218] ;  /* 0x00021800010e7983 */ /* 0x001ea80000300800 */
[----:B------:R-:W-:Y:S04]  /*25a50*/  STL [R1+0x230], R21 ;  /* 0x0002301501007387 */ /* 0x000fe80000100800 */
[----:B------:R0:W-:Y:S04]  /*25a60*/  STL [R1+0x6b4], R16 ;  /* 0x0006b41001007387 */ /* 0x0001e80000100800 */
[----:B------:R-:W-:Y:S04]  /*25a70*/  STL [R1+0x6c8], R20 ;  /* 0x0006c81401007387 */ /* 0x000fe80000100800 */
[----:B0-----:R-:W2:Y:S01]  /*25a80*/  LDL.LU R16, [R1+0x204] ;  /* 0x0002040001107983 */ /* 0x001ea20000300800 */
[----:B---3--:R-:W-:-:S05]  /*25a90*/  IADD3.X R12, PT, PT, R12, UR59, RZ, P2, !PT ;  /* 0x0000003b0c0c7c10 */ /* 0x008fca00097fe4ff */
[----:B------:R0:W-:Y:S04]  /*25aa0*/  STL [R1+0x6c0], R12 ;  /* 0x0006c00c01007387 */ /* 0x0001e80000100800 */
[----:B0-----:R-:W3:Y:S01]  /*25ab0*/  LDL.LU R12, [R1+0x210] ;  /* 0x00021000010c7983 */ /* 0x001ee20000300800 */
[----:B------:R-:W-:Y:S02]  /*25ac0*/  IADD3 R19, P2, PT, R19, UR19, RZ ;  /* 0x0000001313137c10 */ /* 0x000fe4000ff5e0ff */
[----:B----4-:R-:W-:-:S05]  /*25ad0*/  IADD3.X R11, PT, PT, R11, UR59, RZ, P3, !PT ;  /* 0x0000003b0b0b7c10 */ /* 0x010fca0009ffe4ff */
        /* <DEDUP_REMOVED lines=10> */
[----:B------:R-:W-:Y:S04]  /*25b80*/  STL [R1+0x220], R17 ;  /* 0x0002201101007387 */ /* 0x000fe80000100800 */
[----:B------:R-:W4:Y:S04]  /*25b90*/  LDL.LU R31, [R1+0x694] ;  /* 0x00069400011f7983 */ /* 0x000f280000300800 */
[----:B------:R-:W4:Y:S01]  /*25ba0*/  LDL.LU R30, [R1+0x6a0] ;  /* 0x0006a000011e7983 */ /* 0x000f220000300800 */
[----:B------:R-:W-:-:S03]  /*25bb0*/  IADD3 R13, P6, PT, R13, UR19, RZ ;  /* 0x000000130d0d7c10 */ /* 0x000fc6000ffde0ff */
[----:B------:R-:W-:Y:S04]  /*25bc0*/  STL [R1+0x6b8], R15 ;  /* 0x0006b80f01007387 */ /* 0x000fe80000100800 */
[----:B------:R-:W4:Y:S04]  /*25bd0*/  LDL.LU R29, [R1+0x1fc] ;  /* 0x0001fc00011d7983 */ /* 0x000f280000300800 */
[----:B------:R0:W-:Y:S04]  /*25be0*/  STL [R1+0x6a4], R13 ;  /* 0x0006a40d01007387 */ /* 0x0001e80000100800 */
[----:B0-----:R-:W4:Y:S04]  /*25bf0*/  LDL.LU R13, [R1+0x208] ;  /* 0x00020800010d7983 */ /* 0x001f280000300800 */
[----:B------:R-:W4:Y:S04]  /*25c00*/  LDL.LU R28, [R1+0x1f4] ;  /* 0x0001f400011c7983 */ /* 0x000f280000300800 */
[----:B------:R-:W4:Y:S01]  /*25c10*/  LDL.LU R27, [R1+0x200] ;  /* 0x00020000011b7983 */ /* 0x000f220000300800 */
[----:B------:R-:W-:-:S05]  /*25c20*/  IADD3.X R10, PT, PT, R10, UR59, RZ, P5, !PT ;  /* 0x0000003b0a0a7c10 */ /* 0x000fca000affe4ff */
        /* <DEDUP_REMOVED lines=13> */
[----:B--2---:R-:W-:-:S05]  /*25d00*/  IADD3.X R14, PT, PT, R14, UR59, RZ, P2, !PT ;  /* 0x0000003b0e0e7c10 */ /* 0x004fca00097fe4ff */
[----:B------:R0:W-:Y:S04]  /*25d10*/  STL [R1+0x218], R14 ;  /* 0x0002180e01007387 */ /* 0x0001e80000100800 */
[----:B0-----:R-:W2:Y:S01]  /*25d20*/  LDL.LU R14, [R1+0x674] ;  /* 0x00067400010e7983 */ /* 0x001ea20000300800 */
[----:B------:R-:W-:-:S03]  /*25d30*/  IADD3 R16, P2, PT, R16, UR19, RZ ;  /* 0x0000001310107c10 */ /* 0x000fc6000ff5e0ff */
[----:B------:R-:W2:Y:S01]  /*25d40*/  LDL.LU R19, [R1+0x680] ;  /* 0x0006800001137983 */ /* 0x000ea20000300800 */
[----:B---3--:R-:W-:-:S05]  /*25d50*/  IADD3.X R12, PT, PT, R12, UR59, RZ, P3, !PT ;  /* 0x0000003b0c0c7c10 */ /* 0x008fca0009ffe4ff */
[----:B------:R0:W-:Y:S04]  /*25d60*/  STL [R1+0x210], R12 ;  /* 0x0002100c01007387 */ /* 0x0001e80000100800 */
[----:B------:R-:W-:Y:S04]  /*25d70*/  STL [R1+0x204], R16 ;  /* 0x0002041001007387 */ /* 0x000fe80000100800 */
[----:B0-----:R-:W3:Y:S04]  /*25d80*/  LDL.LU R12, [R1+0x1dc] ;  /* 0x0001dc00010c7983 */ /* 0x001ee80000300800 */
[----:B------:R-:W3:Y:S04]  /*25d90*/  LDL.LU R18, [R1+0x1e8] ;  /* 0x0001e80001127983 */ /* 0x000ee80000300800 */
[----:B------:R-:W3:Y:S01]  /*25da0*/  LDL.LU R17, [R1+0x1d4] ;  /* 0x0001d40001117983 */ /* 0x000ee20000300800 */
[----:B----4-:R-:W-:-:S05]  /*25db0*/  IADD3 R11, P3, PT, R11, UR19, RZ ;  /* 0x000000130b0b7c10 */ /* 0x010fca000ff7e0ff */
        /* <DEDUP_REMOVED lines=10> */
[----:B------:R-:W-:-:S02]  /*25e60*/  IADD3.X R13, PT, PT, R13, UR59, RZ, P5, !PT ;  /* 0x0000003b0d0d7c10 */ /* 0x000fc4000affe4ff */
[----:B------:R-:W-:-:S03]  /*25e70*/  IADD3 R28, P5, PT, R28, UR19, RZ ;  /* 0x000000131c1c7c10 */ /* 0x000fc6000ffbe0ff */
[----:B------:R0:W-:Y:S01]  /*25e80*/  STL [R1+0x208], R13 ;  /* 0x0002080d01007387 */ /* 0x0001e20000100800 */
[----:B------:R-:W-:-:S03]  /*25e90*/  IADD3.X R27, PT, PT, R27, UR59, RZ, P2, !PT ;  /* 0x0000003b1b1b7c10 */ /* 0x000fc600097fe4ff */
[----:B------:R-:W-:Y:S04]  /*25ea0*/  STL [R1+0x6a0], R30 ;  /* 0x0006a01e01007387 */ /* 0x000fe80000100800 */
[----:B0-----:R-:W4:Y:S04]  /*25eb0*/  LDL.LU R13, [R1+0x664] ;  /* 0x00066400010d7983 */ /* 0x001f280000300800 */
[----:B------:R-:W-:Y:S01]  /*25ec0*/  STL [R1+0x1fc], R29 ;  /* 0x0001fc1d01007387 */ /* 0x000fe20000100800 */
[----:B------:R-:W-:Y:S02]  /*25ed0*/  IADD3 R10, P2, PT, R10, UR19, RZ ;  /* 0x000000130a0a7c10 */ /* 0x000fe4000ff5e0ff */
        /* <DEDUP_REMOVED lines=21> */
[----:B------:R0:W-:Y:S04]  /*26030*/  STL [R1+0x688], R15 ;  /* 0x0006880f01007387 */ /* 0x0001e80000100800 */
[----:B------:R-:W-:Y:S04]  /*26040*/  STL [R1+0x67c], R20 ;  /* 0x00067c1401007387 */ /* 0x000fe80000100800 */
[----:B0-----:R-:W4:Y:S01]  /*26050*/  LDL.LU R15, [R1+0x1d8] ;  /* 0x0001d800010f7983 */ /* 0x001f220000300800 */
[----:B--2---:R-:W-:-:S05]  /*26060*/  IADD3 R14, P2, PT, R14, UR19, RZ ;  /* 0x000000130e0e7c10 */ /* 0x004fca000ff5e0ff */
[----:B------:R0:W-:Y:S01]  /*26070*/  STL [R1+0x674], R14 ;  /* 0x0006740e01007387 */ /* 0x0001e20000100800 */
[----:B------:R-:W-:-:S03]  /*26080*/  IADD3.X R19, PT, PT, R19, UR59, RZ, P3, !PT ;  /* 0x0000003b13137c10 */ /* 0x000fc60009ffe4ff */
[----:B0-----:R-:W2:Y:S01]  /*26090*/  LDL.LU R14, [R1+0x1c4] ;  /* 0x0001c400010e7983 */ /* 0x001ea20000300800 */
[----:B---3--:R-:W-:-:S05]  /*260a0*/  IADD3 R12, P3, PT, R12, UR19, RZ ;  /* 0x000000130c0c7c10 */ /* 0x008fca000ff7e0ff */
[----:B------:R0:W-:Y:S04]  /*260b0*/  STL [R1+0x1dc], R12 ;  /* 0x0001dc0c01007387 */ /* 0x0001e80000100800 */
[----:B0-----:R-:W3:Y:S01]  /*260c0*/  LDL.LU R12, [R1+0x1d0] ;  /* 0x0001d000010c7983 */ /* 0x001ee20000300800 */
[----:B------:R-:W-:Y:S02]  /*260d0*/  IADD3.X R18, PT, PT, R18, UR59, RZ, P4, !PT ;  /* 0x0000003b12127c10 */ /* 0x000fe4000a7fe4ff */
[----:B------:R-:W-:Y:S01]  /*260e0*/  IADD3 R17, P4, PT, R17, UR19, RZ ;  /* 0x0000001311117c10 */ /* 0x000fe2000ff9e0ff */
[----:B------:R-:W-:Y:S01]  /*260f0*/  STL [R1+0x680], R19 ;  /* 0x0006801301007387 */ /* 0x000fe20000100800 */
[----:B----4-:R-:W-:Y:S02]  /*26100*/  IADD3.X R11, PT, PT, R11, UR59, RZ, P6, !PT ;  /* 0x0000003b0b0b7c10 */ /* 0x010fe4000b7fe4ff */
[----:B------:R-:W-:-:S03]  /*26110*/  IADD3 R16, P6, PT, R16, UR19, RZ ;  /* 0x0000001310107c10 */ /* 0x000fc6000ffde0ff */
[----:B------:R0:W-:Y:S04]  /*26120*/  STL [R1+0x1e0], R11 ;  /* 0x0001e00b01007387 */ /* 0x0001e80000100800 */
[----:B------:R-:W-:Y:S04]  /*26130*/  STL [R1+0x1e8], R18 ;  /* 0x0001e81201007387 */ /* 0x000fe80000100800 */
[----:B0-----:R-:W4:Y:S04]  /*26140*/  LDL.LU R11, [R1+0x65c] ;  /* 0x00065c00010b7983 */ /* 0x001f280000300800 */
[----:B------:R-:W-:Y:S04]  /*26150*/  STL [R1+0x1d4], R17 ;  /* 0x0001d41101007387 */ /* 0x000fe80000100800 */
[----:B------:R-:W4:Y:S04]  /*26160*/  LDL.LU R31, [R1+0x668] ;  /* 0x00066800011f7983 */ /* 0x000f280000300800 */
[----:B------:R-:W4:Y:S01]  /*26170*/  LDL.LU R30, [R1+0x654] ;  /* 0x00065400011e7983 */ /* 0x000f220000300800 */
[----:B------:R-:W-:-:S03]  /*26180*/  IADD3.X R8, PT, PT, R8, UR59, RZ, P5, !PT ;  /* 0x0000003b08087c10 */ /* 0x000fc6000affe4ff */
        /* <DEDUP_REMOVED lines=12> */
[----:B------:R-:W-:-:S05]  /*26250*/  IADD3.X R10, PT, PT, R10, UR59, RZ, P2, !PT ;  /* 0x0000003b0a0a7c10 */ /* 0x000fca00097fe4ff */
        /* <DEDUP_REMOVED lines=12> */
[----:B--2---:R-:W-:-:S05]  /*26320*/  IADD3 R14, P3, PT, R14, UR19, RZ ;  /* 0x000000130e0e7c10 */ /* 0x004fca000ff7e0ff */
[----:B------:R0:W-:Y:S04]  /*26330*/  STL [R1+0x1c4], R14 ;  /* 0x0001c40e01007387 */ /* 0x0001e80000100800 */
[----:B------:R-:W-:Y:S04]  /*26340*/  STL [R1+0x1d8], R15 ;  /* 0x0001d80f01007387 */ /* 0x000fe80000100800 */
[----:B0-----:R-:W2:Y:S04]  /*26350*/  LDL.LU R14, [R1+0x640] ;  /* 0x00064000010e7983 */ /* 0x001ea80000300800 */
[----:B------:R-:W2:Y:S04]  /*26360*/  LDL.LU R18, [R1+0x19c] ;  /* 0x00019c0001127983 */ /* 0x000ea80000300800 */
[----:B------:R-:W2:Y:S01]  /*26370*/  LDL.LU R17, [R1+0x1a8] ;  /* 0x0001a80001117983 */ /* 0x000ea20000300800 */
[----:B---3--:R-:W-:-:S05]  /*26380*/  IADD3.X R12, PT, PT, R12, UR59, RZ, P4, !PT ;  /* 0x0000003b0c0c7c10 */ /* 0x008fca000a7fe4ff */
[----:B------:R0:W-:Y:S04]  /*26390*/  STL [R1+0x1d0], R12 ;  /* 0x0001d00c01007387 */ /* 0x0001e80000100800 */
[----:B0-----:R-:W3:Y:S04]  /*263a0*/  LDL.LU R12, [R1+0x194] ;  /* 0x00019400010c7983 */ /* 0x001ee80000300800 */
[----:B------:R-:W3:Y:S01]  /*263b0*/  LDL.LU R15, [R1+0x1a0] ;  /* 0x0001a000010f7983 */ /* 0x000ee20000300800 */
[----:B----4-:R-:W-:-:S05]  /*263c0*/  IADD3 R11, P4, PT, R11, UR19, RZ ;  /* 0x000000130b0b7c10 */ /* 0x010fca000ff9e0ff */
        /* <DEDUP_REMOVED lines=42> */
[----:B--2---:R-:W-:-:S05]  /*26670*/  IADD3.X R14, PT, PT, R14, UR59, RZ, P4, !PT ;  /* 0x0000003b0e0e7c10 */ /* 0x004fca000a7fe4ff */
[----:B------:R0:W-:Y:S01]  /*26680*/  STL [R1+0x640], R14 ;  /* 0x0006400e01007387 */ /* 0x0001e20000100800 */
[----:B------:R-:W-:Y:S02]  /*26690*/  IADD3 R18, P4, PT, R18, UR19, RZ ;  /* 0x0000001312127c10 */ /* 0x000fe4000ff9e0ff */
[----:B------:R-:W-:Y:S01]  /*266a0*/  IADD3.X R17, PT, PT, R17, UR59, RZ, P6, !PT ;  /* 0x0000003b11117c10 */ /* 0x000fe2000b7fe4ff */
[----:B0-----:R-:W2:Y:S04]  /*266b0*/  LDL.LU R14, [R1+0x184] ;  /* 0x00018400010e7983 */ /* 0x001ea80000300800 */
[----:B------:R-:W-:Y:S01]  /*266c0*/  STL [R1+0x634], R19 ;  /* 0x0006341301007387 */ /* 0x000fe20000100800 */
[----:B---3--:R-:W-:-:S05]  /*266d0*/  IADD3 R12, P6, PT, R12, UR19, RZ ;  /* 0x000000130c0c7c10 */ /* 0x008fca000ffde0ff */
[----:B------:R0:W-:Y:S04]  /*266e0*/  STL [R1+0x194], R12 ;  /* 0x0001940c01007387 */ /* 0x0001e80000100800 */
[----:B------:R-:W-:Y:S04]  /*266f0*/  STL [R1+0x19c], R18 ;  /* 0x00019c1201007387 */ /* 0x000fe80000100800 */
[----:B0-----:R-:W3:Y:S01]  /*26700*/  LDL.LU R12, [R1+0x190] ;  /* 0x00019000010c7983 */ /* 0x001ee20000300800 */
[----:B------:R-:W-:-:S03]  /*26710*/  IADD3.X R15, PT, PT, R15, UR59, RZ, P5, !PT ;  /* 0x0000003b0f0f7c10 */ /* 0x000fc6000affe4ff */
[----:B------:R-:W-:Y:S04]  /*26720*/  STL [R1+0x1a8], R17 ;  /* 0x0001a81101007387 */ /* 0x000fe80000100800 */
[----:B------:R-:W3:Y:S04]  /*26730*/  LDL.LU R31, [R1+0x61c] ;  /* 0x00061c00011f7983 */ /* 0x000ee80000300800 */
[----:B------:R-:W3:Y:S04]  /*26740*/  LDL.LU R30, [R1+0x628] ;  /* 0x00062800011e7983 */ /* 0x000ee80000300800 */
[----:B------:R-:W-:Y:S01]  /*26750*/  STL [R1+0x1a0], R15 ;  /* 0x0001a00f01007387 */ /* 0x000fe20000100800 */
[----:B----4-:R-:W-:-:S03]  /*26760*/  IADD3 R11, P5, PT, R11, UR19, RZ ;  /* 0x000000130b0b7c10 */ /* 0x010fc6000ffbe0ff */
        /* <DEDUP_REMOVED lines=9> */
[----:B------:R-:W4:Y:S04]  /*26800*/  LDL.LU R25, [R1+0x60c] ;  /* 0x00060c0001197983 */ /* 0x000f280000300800 */
[----:B------:R-:W4:Y:S01]  /*26810*/  LDL.LU R24, [R1+0x618] ;  /* 0x0006180001187983 */ /* 0x000f220000300800 */
[----:B------:R-:W-:-:S05]  /*26820*/  IADD3 R13, P2, PT, R13, UR19, RZ ;  /* 0x000000130d0d7c10 */ /* 0x000fca000ff5e0ff */
        /* <DEDUP_REMOVED lines=18> */
[----:B--2---:R-:W-:-:S05]  /*26950*/  IADD3 R14, P4, PT, R14, UR19, RZ ;  /* 0x000000130e0e7c10 */ /* 0x004fca000ff9e0ff */
[----:B------:R0:W-:Y:S04]  /*26960*/  STL [R1+0x184], R14 ;  /* 0x0001840e01007387 */ /* 0x0001e80000100800 */
[----:B0-----:R-:W2:Y:S04]  /*26970*/  LDL.LU R14, [R1+0x168] ;  /* 0x00016800010e7983 */ /* 0x001ea80000300800 */
[----:B------:R-:W2:Y:S01]  /*26980*/  LDL.LU R16, [R1+0x154] ;  /* 0x0001540001107983 */ /* 0x000ea20000300800 */
[----:B---3--:R-:W-:-:S05]  /*26990*/  IADD3.X R12, PT, PT, R12, UR59, RZ, P6, !PT ;  /* 0x0000003b0c0c7c10 */ /* 0x008fca000b7fe4ff */
[----:B------:R0:W-:Y:S04]  /*269a0*/  STL [R1+0x190], R12 ;  /* 0x0001900c01007387 */ /* 0x0001e80000100800 */
[----:B0-----:R-:W3:Y:S01]  /*269b0*/  LDL.LU R12, [R1+0x160] ;  /* 0x00016000010c7983 */ /* 0x001ee20000300800 */
[----:B------:R-:W-:Y:S02]  /*269c0*/  IADD3 R31, P6, PT, R31, UR19, RZ ;  /* 0x000000131f1f7c10 */ /* 0x000fe4000ffde0ff */
[----:B------:R-:W-:Y:S02]  /*269d0*/  IADD3.X R30, PT, PT, R30, UR59, RZ, P5, !PT ;  /* 0x0000003b1e1e7c10 */ /* 0x000fe4000affe4ff */
[----:B----4-:R-:W-:Y:S01]  /*269e0*/  IADD3 R29, P5, PT, R29, UR19, RZ ;  /* 0x000000131d1d7c10 */ /* 0x010fe2000ffbe0ff */
[----:B------:R-:W-:Y:S01]  /*269f0*/  STL [R1+0x61c], R31 ;  /* 0x00061c1f01007387 */ /* 0x000fe20000100800 */
        /* <DEDUP_REMOVED lines=24> */
[----:B------:R0:W-:Y:S01]  /*26b80*/  STL [R1+0x178], R13 ;  /* 0x0001780d01007387 */ /* 0x0001e20000100800 */
[----:B------:R-:W-:-:S03]  /*26b90*/  IADD3.X R15, PT, PT, R15, UR59, RZ, P3, !PT ;  /* 0x0000003b0f0f7c10 */ /* 0x000fc60009ffe4ff */
[----:B------:R-:W-:Y:S04]  /*26ba0*/  STL [R1+0x610], R22 ;  /* 0x0006101601007387 */ /* 0x000fe80000100800 */
[----:B0-----:R-:W4:Y:S04]  /*26bb0*/  LDL.LU R13, [R1+0x5e4] ;  /* 0x0005e400010d7983 */ /* 0x001f280000300800 */
[----:B------:R-:W-:Y:S04]  /*26bc0*/  STL [R1+0x16c], R21 ;  /* 0x00016c1501007387 */ /* 0x000fe80000100800 */
[----:B------:R0:W-:Y:S04]  /*26bd0*/  STL [R1+0x170], R15 ;  /* 0x0001700f01007387 */ /* 0x0001e80000100800 */
[----:B------:R-:W-:Y:S01]  /*26be0*/  STL [R1+0x164], R20 ;  /* 0x0001641401007387 */ /* 0x000fe20000100800 */
[----:B------:R-:W-:-:S03]  /*26bf0*/  IADD3 R10, P3, PT, R10, UR19, RZ ;  /* 0x000000130a0a7c10 */ /* 0x000fc6000ff7e0ff */
[----:B0-----:R-:W4:Y:S01]  /*26c00*/  LDL.LU R15, [R1+0x5f0] ;  /* 0x0005f000010f7983 */ /* 0x001f220000300800 */
[----:B------:R-:W-:-:S03]  /*26c10*/  IADD3.X R19, PT, PT, R19, UR59, RZ, P4, !PT ;  /* 0x0000003b13137c10 */ /* 0x000fc6000a7fe4ff */
[----:B------:R0:W-:Y:S04]  /*26c20*/  STL [R1+0x5fc], R10 ;  /* 0x0005fc0a01007387 */ /* 0x0001e80000100800 */
[----:B0-----:R-:W4:Y:S01]  /*26c30*/  LDL.LU R10, [R1+0x14c] ;  /* 0x00014c00010a7983 */ /* 0x001f220000300800 */
[----:B------:R-:W-:-:S05]  /*26c40*/  IADD3 R9, P4, PT, R9, UR19, RZ ;  /* 0x0000001309097c10 */ /* 0x000fca000ff9e0ff */
[----:B------:R0:W-:Y:S01]  /*26c50*/  STL [R1+0x5f4], R9 ;  /* 0x0005f40901007387 */ /* 0x0001e20000100800 */
[----:B------:R-:W-:Y:S02]  /*26c60*/  IADD3.X R18, PT, PT, R18, UR59, RZ, P6, !PT ;  /* 0x0000003b12127c10 */ /* 0x000fe4000b7fe4ff */
[----:B------:R-:W-:Y:S01]  /*26c70*/  IADD3 R17, P6, PT, R17, UR19, RZ ;  /* 0x0000001311117c10 */ /* 0x000fe2000ffde0ff */
[----:B0-----:R-:W4:Y:S04]  /*26c80*/  LDL.LU R9, [R1+0x158] ;  /* 0x0001580001097983 */ /* 0x001f280000300800 */
[----:B------:R-:W-:Y:S01]  /*26c90*/  STL [R1+0x608], R19 ;  /* 0x0006081301007387 */ /* 0x000fe20000100800 */
[----:B--2---:R-:W-:Y:S02]  /*26ca0*/  IADD3.X R14, PT, PT, R14, UR59, RZ, P5, !PT ;  /* 0x0000003b0e0e7c10 */ /* 0x004fe4000affe4ff */
[----:B------:R-:W-:-:S03]  /*26cb0*/  IADD3 R16, P5, PT, R16, UR19, RZ ;  /* 0x0000001310107c10 */ /* 0x000fc6000ffbe0ff */
[----:B------:R0:W-:Y:S04]  /*26cc0*/  STL [R1+0x168], R14 ;  /* 0x0001680e01007387 */ /* 0x0001e80000100800 */
[----:B------:R-:W-:Y:S04]  /*26cd0*/  STL [R1+0x600], R18 ;  /* 0x0006001201007387 */ /* 0x000fe80000100800 */
[----:B0-----:R-:W2:Y:S04]  /*26ce0*/  LDL.LU R14, [R1+0x144] ;  /* 0x00014400010e7983 */ /* 0x001ea80000300800 */
[----:B------:R-:W-:Y:S04]  /*26cf0*/  STL [R1+0x15c], R17 ;  /* 0x00015c1101007387 */ /* 0x000fe80000100800 */
[----:B------:R-:W2:Y:S04]  /*26d00*/  LDL.LU R31, [R1+0x150] ;  /* 0x00015000011f7983 */ /* 0x000ea80000300800 */
[----:B------:R-:W2:Y:S04]  /*26d10*/  LDL.LU R30, [R1+0x5dc] ;  /* 0x0005dc00011e7983 */ /* 0x000ea80000300800 */
[----:B------:R-:W-:Y:S04]  /*26d20*/  STL [R1+0x154], R16 ;  /* 0x0001541001007387 */ /* 0x000fe80000100800 */
[----:B------:R-:W2:Y:S01]  /*26d30*/  LDL.LU R29, [R1+0x5e8] ;  /* 0x0005e800011d7983 */ /* 0x000ea20000300800 */
[----:B---3--:R-:W-:-:S05]  /*26d40*/  IADD3.X R12, PT, PT, R12, UR59, RZ, P2, !PT ;  /* 0x0000003b0c0c7c10 */ /* 0x008fca00097fe4ff */
[----:B------:R0:W-:Y:S04]  /*26d50*/  STL [R1+0x160], R12 ;  /* 0x0001600c01007387 */ /* 0x0001e80000100800 */
[----:B0-----:R-:W3:Y:S04]  /*26d60*/  LDL.LU R12, [R1+0x5d4] ;  /* 0x0005d400010c7983 */ /* 0x001ee80000300800 */
[----:B------:R-:W3:Y:S04]  /*26d70*/  LDL.LU R28, [R1+0x5e0] ;  /* 0x0005e000011c7983 */ /* 0x000ee80000300800 */
[----:B------:R-:W3:Y:S01]  /*26d80*/  LDL.LU R27, [R1+0x13c] ;  /* 0x00013c00011b7983 */ /* 0x000ee20000300800 */
[----:B----4-:R-:W-:-:S05]  /*26d90*/  IADD3 R11, P2, PT, R11, UR19, RZ ;  /* 0x000000130b0b7c10 */ /* 0x010fca000ff5e0ff */
        /* <DEDUP_REMOVED lines=28> */
[----:B--2---:R-:W-:-:S05]  /*26f60*/  IADD3 R14, P6, PT, R14, UR19, RZ ;  /* 0x000000130e0e7c10 */ /* 0x004fca000ffde0ff */
[----:B------:R0:W-:Y:S01]  /*26f70*/  STL [R1+0x144], R14 ;  /* 0x0001440e01007387 */ /* 0x0001e20000100800 */
[----:B------:R-:W-:Y:S02]  /*26f80*/  IADD3.X R31, PT, PT, R31, UR59, RZ, P5, !PT ;  /* 0x0000003b1f1f7c10 */ /* 0x000fe4000affe4ff */
[----:B------:R-:W-:Y:S01]  /*26f90*/  IADD3 R30, P5, PT, R30, UR19, RZ ;  /* 0x000000131e1e7c10 */ /* 0x000fe2000ffbe0ff */
[----:B0-----:R-:W2:Y:S01]  /*26fa0*/  LDL.LU R14, [R1+0x114] ;  /* 0x00011400010e7983 */ /* 0x001ea20000300800 */
[----:B------:R-:W-:-:S03]  /*26fb0*/  IADD3.X R29, PT, PT, R29, UR59, RZ, P2, !PT ;  /* 0x0000003b1d1d7c10 */ /* 0x000fc600097fe4ff */
[----:B------:R-:W-:Y:S01]  /*26fc0*/  STL [R1+0x150], R31 ;  /* 0x0001501f01007387 */ /* 0x000fe20000100800 */
[----:B---3--:R-:W-:-:S05]  /*26fd0*/  IADD3 R12, P2, PT, R12, UR19, RZ ;  /* 0x000000130c0c7c10 */ /* 0x008fca000ff5e0ff */
[----:B------:R0:W-:Y:S04]  /*26fe0*/  STL [R1+0x5d4], R12 ;  /* 0x0005d40c01007387 */ /* 0x0001e80000100800 */
[----:B------:R-:W-:Y:S04]  /*26ff0*/  STL [R1+0x5dc], R30 ;  /* 0x0005dc1e01007387 */ /* 0x000fe80000100800 */
[----:B0-----:R-:W3:Y:S01]  /*27000*/  LDL.LU R12, [R1+0x120] ;  /* 0x00012000010c7983 */ /* 0x001ee20000300800 */
[----:B------:R-:W-:Y:S02]  /*27010*/  IADD3.X R28, PT, PT, R28, UR59, RZ, P3, !PT ;  /* 0x0000003b1c1c7c10 */ /* 0x000fe40009ffe4ff */
[----:B------:R-:W-:Y:S01]  /*27020*/  IADD3 R27, P3, PT, R27, UR19, RZ ;  /* 0x000000131b1b7c10 */ /* 0x000fe2000ff7e0ff */
[----:B------:R-:W-:Y:S01]  /*27030*/  STL [R1+0x5e8], R29 ;  /* 0x0005e81d01007387 */ /* 0x000fe20000100800 */
[----:B----4-:R-:W-:-:S02]  /*27040*/  IADD3.X R11, PT, PT, R11, UR59, RZ, P4, !PT ;  /* 0x0000003b0b0b7c10 */ /* 0x010fc4000a7fe4ff */
[----:B------:R-:W-:-:S03]  /*27050*/  IADD3 R26, P4, PT, R26, UR19, RZ ;  /* 0x000000131a1a7c10 */ /* 0x000fc6000ff9e0ff */
[----:B------:R0:W-:Y:S01]  /*27060*/  STL [R1+0x148], R11 ;  /* 0x0001480b01007387 */ /* 0x0001e20000100800 */
[----:B------:R-:W-:-:S03]  /*27070*/  IADD3.X R25, PT, PT, R25, UR59, RZ, P6, !PT ;  /* 0x0000003b19197c10 */ /* 0x000fc6000b7fe4ff */
[----:B------:R-:W-:Y:S01]  /*27080*/  STL [R1+0x5e0], R28 ;  /* 0x0005e01c01007387 */ /* 0x000fe20000100800 */
[----:B------:R-:W-:-:S03]  /*27090*/  IADD3 R24, P6, PT, R24, UR19, RZ ;  /* 0x0000001318187c10 */ /* 0x000fc6000ffde0ff */
[----:B0-----:R-:W4:Y:S04]  /*270a0*/  LDL.LU R11, [R1+0x5ac] ;  /* 0x0005ac00010b7983 */ /* 0x001f280000300800 */
[----:B------:R-:W-:Y:S04]  /*270b0*/  STL [R1+0x13c], R27 ;  /* 0x00013c1b01007387 */ /* 0x000fe80000100800 */
        /* <DEDUP_REMOVED lines=21> */
[----:B------:R-:W-:Y:S02]  /*27210*/  IADD3.X R10, PT, PT, R10, UR59, RZ, P6, !PT ;  /* 0x0000003b0a0a7c10 */ /* 0x000fe4000b7fe4ff */
[----:B------:R-:W-:-:S03]  /*27220*/  IADD3 R18, P6, PT, R18, UR19, RZ ;  /* 0x0000001312127c10 */ /* 0x000fc6000ffde0ff */
[----:B------:R0:W-:Y:S01]  /*27230*/  STL [R1+0x5c8], R10 ;  /* 0x0005c80a01007387 */ /* 0x0001e20000100800 */
[----:B------:R-:W-:-:S03]  /*27240*/  IADD3.X R17, PT, PT, R17, UR59, RZ, P5, !PT ;  /* 0x0000003b11117c10 */ /* 0x000fc6000affe4ff */
        /* <DEDUP_REMOVED lines=12> */
[----:B--2---:R-:W-:-:S05]  /*27310*/  IADD3 R14, P2, PT, R14, UR19, RZ ;  /* 0x000000130e0e7c10 */ /* 0x004fca000ff5e0ff */
[----:B------:R0:W-:Y:S04]  /*27320*/  STL [R1+0x114], R14 ;  /* 0x0001140e01007387 */ /* 0x0001e80000100800 */
[----:B0-----:R-:W2:Y:S04]  /*27330*/  LDL.LU R14, [R1+0x5a8] ;  /* 0x0005a800010e7983 */ /* 0x001ea80000300800 */
[----:B------:R-:W2:Y:S04]  /*27340*/  LDL.LU R28, [R1+0x594] ;  /* 0x00059400011c7983 */ /* 0x000ea80000300800 */
[----:B------:R-:W2:Y:S01]  /*27350*/  LDL.LU R27, [R1+0x5a0] ;  /* 0x0005a000011b7983 */ /* 0x000ea20000300800 */
[----:B---3--:R-:W-:-:S05]  /*27360*/  IADD3.X R12, PT, PT, R12, UR59, RZ, P3, !PT ;  /* 0x0000003b0c0c7c10 */ /* 0x008fca0009ffe4ff */
[----:B------:R0:W-:Y:S04]  /*27370*/  STL [R1+0x120], R12 ;  /* 0x0001200c01007387 */ /* 0x0001e80000100800 */
[----:B0-----:R-:W3:Y:S04]  /*27380*/  LDL.LU R12, [R1+0xfc] ;  /* 0x0000fc00010c7983 */ /* 0x001ee80000300800 */
[----:B------:R-:W3:Y:S04]  /*27390*/  LDL.LU R26, [R1+0x108] ;  /* 0x00010800011a7983 */ /* 0x000ee80000300800 */
[----:B------:R-:W3:Y:S04]  /*273a0*/  LDL.LU R25, [R1+0xf4] ;  /* 0x0000f40001197983 */ /* 0x000ee80000300800 */
[----:B------:R-:W3:Y:S01]  /*273b0*/  LDL.LU R24, [R1+0x100] ;  /* 0x0001000001187983 */ /* 0x000ee20000300800 */
[----:B----4-:R-:W-:-:S05]  /*273c0*/  IADD3 R11, P3, PT, R11, UR19, RZ ;  /* 0x000000130b0b7c10 */ /* 0x010fca000ff7e0ff */
        /* <DEDUP_REMOVED lines=29> */
[----:B--2---:R-:W-:-:S05]  /*275a0*/  IADD3.X R14, PT, PT, R14, UR59, RZ, P3, !PT ;  /* 0x0000003b0e0e7c10 */ /* 0x004fca0009ffe4ff */
[----:B------:R0:W-:Y:S01]  /*275b0*/  STL [R1+0x5a8], R14 ;  /* 0x0005a80e01007387 */ /* 0x0001e20000100800 */
[----:B------:R-:W-:Y:S02]  /*275c0*/  IADD3 R28, P3, PT, R28, UR19, RZ ;  /* 0x000000131c1c7c10 */ /* 0x000fe4000ff7e0ff */
[----:B------:R-:W-:Y:S01]  /*275d0*/  IADD3.X R27, PT, PT, R27, UR59, RZ, P4, !PT ;  /* 0x0000003b1b1b7c10 */ /* 0x000fe2000a7fe4ff */
[----:B------:R-:W-:Y:S04]  /*275e0*/  STL [R1+0x110], R30 ;  /* 0x0001101e01007387 */ /* 0x000fe80000100800 */
[----:B0-----:R-:W2:Y:S04]  /*275f0*/  LDL.LU R14, [R1+0xd4] ;  /* 0x0000d400010e7983 */ /* 0x001ea80000300800 */
[----:B------:R-:W-:Y:S01]  /*27600*/  STL [R1+0x59c], R29 ;  /* 0x00059c1d01007387 */ /* 0x000fe20000100800 */
[----:B---3--:R-:W-:-:S05]  /*27610*/  IADD3 R12, P4, PT, R12, UR19, RZ ;  /* 0x000000130c0c7c10 */ /* 0x008fca000ff9e0ff */
[----:B------:R0:W-:Y:S04]  /*27620*/  STL [R1+0xfc], R12 ;  /* 0x0000fc0c01007387 */ /* 0x0001e80000100800 */
[----:B------:R-:W-:Y:S04]  /*27630*/  STL [R1+0x594], R28 ;  /* 0x0005941c01007387 */ /* 0x000fe80000100800 */
[----:B0-----:R-:W3:Y:S01]  /*27640*/  LDL.LU R12, [R1+0xe0] ;  /* 0x0000e000010c7983 */ /* 0x001ee20000300800 */
[----:B------:R-:W-:Y:S02]  /*27650*/  IADD3.X R26, PT, PT, R26, UR59, RZ, P6, !PT ;  /* 0x0000003b1a1a7c10 */ /* 0x000fe4000b7fe4ff */
[----:B------:R-:W-:-:S02]  /*27660*/  IADD3 R25, P6, PT, R25, UR19, RZ ;  /* 0x0000001319197c10 */ /* 0x000fc4000ffde0ff */
[----:B------:R-:W-:Y:S01]  /*27670*/  IADD3.X R24, PT, PT, R24, UR59, RZ, P5, !PT ;  /* 0x0000003b18187c10 */ /* 0x000fe2000affe4ff */
[----:B------:R-:W-:Y:S04]  /*27680*/  STL [R1+0x5a0], R27 ;  /* 0x0005a01b01007387 */ /* 0x000fe80000100800 */
[----:B------:R-:W-:Y:S01]  /*27690*/  STL [R1+0x108], R26 ;  /* 0x0001081a01007387 */ /* 0x000fe20000100800 */
[----:B----4-:R-:W-:-:S03]  /*276a0*/  IADD3 R23, P5, PT, R23, UR19, RZ ;  /* 0x0000001317177c10 */ /* 0x010fc6000ffbe0ff */
[----:B------:R-:W-:Y:S01]  /*276b0*/  STL [R1+0xf4], R25 ;  /* 0x0000f41901007387 */ /* 0x000fe20000100800 */
[----:B------:R-:W-:-:S03]  /*276c0*/  IADD3.X R22, PT, PT, R22, UR59, RZ, P2, !PT ;  /* 0x0000003b16167c10 */ /* 0x000fc600097fe4ff */
[----:B------:R-:W-:Y:S01]  /*276d0*/  STL [R1+0x100], R24 ;  /* 0x0001001801007387 */ /* 0x000fe20000100800 */
[----:B------:R-:W-:Y:S02]  /*276e0*/  IADD3 R21, P2, PT, R21, UR19, RZ ;  /* 0x0000001315157c10 */ /* 0x000fe4000ff5e0ff */
[----:B------:R-:W-:Y:S01]  /*276f0*/  IADD3.X R11, PT, PT, R11, UR59, RZ, P3, !PT ;  /* 0x0000003b0b0b7c10 */ /* 0x000fe20009ffe4ff */
        /* <DEDUP_REMOVED lines=8> */
[----:B------:R-:W-:Y:S04]  /*27780*/  STL [R1+0xec], R20 ;  /* 0x0000ec1401007387 */ /* 0x000fe80000100800 */
[----:B0-----:R-:W4:Y:S01]  /*27790*/  LDL.LU R15, [R1+0x578] ;  /* 0x00057800010f7983 */ /* 0x001f220000300800 */
[----:B------:R-:W-:-:S02]  /*277a0*/  IADD3 R8, P4, PT, R8, UR19, RZ ;  /* 0x0000001308087c10 */ /* 0x000fc4000ff9e0ff */
        /* <DEDUP_REMOVED lines=24> */
[----:B--2---:R-:W-:-:S05]  /*27930*/  IADD3 R14, P3, PT, R14, UR19, RZ ;  /* 0x000000130e0e7c10 */ /* 0x004fca000ff7e0ff */
[----:B------:R0:W-:Y:S04]  /*27940*/  STL [R1+0xd4], R14 ;  /* 0x0000d40e01007387 */ /* 0x0001e80000100800 */
[----:B0-----:R-:W2:Y:S04]  /*27950*/  LDL.LU R14, [R1+0x560] ;  /* 0x00056000010e7983 */ /* 0x001ea80000300800 */
[----:B------:R-:W2:Y:S04]  /*27960*/  LDL.LU R26, [R1+0xbc] ;  /* 0x0000bc00011a7983 */ /* 0x000ea80000300800 */
[----:B------:R-:W2:Y:S04]  /*27970*/  LDL.LU R25, [R1+0xc8] ;  /* 0x0000c80001197983 */ /* 0x000ea80000300800 */
[----:B------:R-:W2:Y:S01]  /*27980*/  LDL.LU R24, [R1+0xb4] ;  /* 0x0000b40001187983 */ /* 0x000ea20000300800 */
[----:B---3--:R-:W-:-:S05]  /*27990*/  IADD3.X R12, PT, PT, R12, UR59, RZ, P4, !PT ;  /* 0x0000003b0c0c7c10 */ /* 0x008fca000a7fe4ff */
[----:B------:R0:W-:Y:S04]  /*279a0*/  STL [R1+0xe0], R12 ;  /* 0x0000e00c01007387 */ /* 0x0001e80000100800 */
[----:B------:R-:W3:Y:S04]  /*279b0*/  LDL.LU R23, [R1+0xc0] ;  /* 0x0000c00001177983 */ /* 0x000ee80000300800 */
[----:B------:R-:W3:Y:S04]  /*279c0*/  LDL.LU R22, [R1+0x54c] ;  /* 0x00054c0001167983 */ /* 0x000ee80000300800 */
[----:B------:R-:W3:Y:S04]  /*279d0*/  LDL.LU R21, [R1+0x558] ;  /* 0x0005580001157983 */ /* 0x000ee80000300800 */
[----:B0-----:R-:W3:Y:S04]  /*279e0*/  LDL.LU R12, [R1+0x544] ;  /* 0x00054400010c7983 */ /* 0x001ee80000300800 */
[----:B------:R-:W3:Y:S04]  /*279f0*/  LDL.LU R20, [R1+0x550] ;  /* 0x0005500001147983 */ /* 0x000ee80000300800 */
[----:B------:R-:W3:Y:S01]  /*27a00*/  LDL.LU R16, [R1+0xac] ;  /* 0x0000ac0001107983 */ /* 0x000ee20000300800 */
[----:B----4-:R-:W-:-:S05]  /*27a10*/  IADD3 R11, P4, PT, R11, UR19, RZ ;  /* 0x000000130b0b7c10 */ /* 0x010fca000ff9e0ff */
        /* <DEDUP_REMOVED lines=21> */
[----:B------:R-:W-:Y:S02]  /*27b70*/  IADD3 R9, P3, PT, R9, UR19, RZ ;  /* 0x0000001309097c10 */ /* 0x000fe4000ff7e0ff */
[----:B------:R-:W-:-:S03]  /*27b80*/  IADD3.X R28, PT, PT, R28, UR59, RZ, P4, !PT ;  /* 0x0000003b1c1c7c10 */ /* 0x000fc6000a7fe4ff */
[----:B------:R0:W-:Y:S04]  /*27b90*/  STL [R1+0x55c], R9 ;  /* 0x00055c0901007387 */ /* 0x0001e80000100800 */
[----:B------:R-:W-:Y:S01]  /*27ba0*/  STL [R1+0xc4], R30 ;  /* 0x0000c41e01007387 */ /* 0x000fe20000100800 */
[----:B------:R-:W-:-:S03]  /*27bb0*/  IADD3 R27, P4, PT, R27, UR19, RZ ;  /* 0x000000131b1b7c10 */ /* 0x000fc6000ff9e0ff */
[----:B0-----:R-:W4:Y:S04]  /*27bc0*/  LDL.LU R9, [R1+0xa8] ;  /* 0x0000a80001097983 */ /* 0x001f280000300800 */
[----:B------:R-:W-:Y:S01]  /*27bd0*/  STL [R1+0xd0], R29 ;  /* 0x0000d01d01007387 */ /* 0x000fe20000100800 */
[----:B--2---:R-:W-:Y:S02]  /*27be0*/  IADD3.X R14, PT, PT, R14, UR59, RZ, P6, !PT ;  /* 0x0000003b0e0e7c10 */ /* 0x004fe4000b7fe4ff */
[----:B------:R-:W-:-:S03]  /*27bf0*/  IADD3 R26, P6, PT, R26, UR19, RZ ;  /* 0x000000131a1a7c10 */ /* 0x000fc6000ffde0ff */
[----:B------:R0:W-:Y:S01]  /*27c00*/  STL [R1+0x560], R14 ;  /* 0x0005600e01007387 */ /* 0x0001e20000100800 */
[----:B------:R-:W-:-:S03]  /*27c10*/  IADD3.X R25, PT, PT, R25, UR59, RZ, P5, !PT ;  /* 0x0000003b19197c10 */ /* 0x000fc6000affe4ff */
[----:B------:R-:W-:Y:S01]  /*27c20*/  STL [R1+0x568], R28 ;  /* 0x0005681c01007387 */ /* 0x000fe20000100800 */
[----:B------:R-:W-:-:S03]  /*27c30*/  IADD3 R24, P5, PT, R24, UR19, RZ ;  /* 0x0000001318187c10 */ /* 0x000fc6000ffbe0ff */
[----:B0-----:R-:W2:Y:S04]  /*27c40*/  LDL.LU R14, [R1+0x94] ;  /* 0x00009400010e7983 */ /* 0x001ea80000300800 */
[----:B------:R-:W-:Y:S04]  /*27c50*/  STL [R1+0x554], R27 ;  /* 0x0005541b01007387 */ /* 0x000fe80000100800 */
[----:B------:R-:W-:Y:S04]  /*27c60*/  STL [R1+0xbc], R26 ;  /* 0x0000bc1a01007387 */ /* 0x000fe80000100800 */
[----:B------:R-:W-:Y:S01]  /*27c70*/  STL [R1+0xc8], R25 ;  /* 0x0000c81901007387 */ /* 0x000fe20000100800 */
[----:B---3--:R-:W-:-:S03]  /*27c80*/  IADD3.X R23, PT, PT, R23, UR59, RZ, P2, !PT ;  /* 0x0000003b17177c10 */ /* 0x008fc600097fe4ff */
[----:B------:R-:W-:Y:S01]  /*27c90*/  STL [R1+0xb4], R24 ;  /* 0x0000b41801007387 */ /* 0x000fe20000100800 */
[----:B------:R-:W-:Y:S02]  /*27ca0*/  IADD3 R22, P2, PT, R22, UR19, RZ ;  /* 0x0000001316167c10 */ /* 0x000fe4000ff5e0ff */
[----:B------:R-:W-:Y:S02]  /*27cb0*/  IADD3.X R21, PT, PT, R21, UR59, RZ, P3, !PT ;  /* 0x0000003b15157c10 */ /* 0x000fe40009ffe4ff */
[----:B------:R-:W-:Y:S01]  /*27cc0*/  IADD3 R12, P3, PT, R12, UR19, RZ ;  /* 0x000000130c0c7c10 */ /* 0x000fe2000ff7e0ff */
[----:B------:R-:W-:Y:S04]  /*27cd0*/  STL [R1+0xc0], R23 ;  /* 0x0000c01701007387 */ /* 0x000fe80000100800 */
[----:B------:R0:W-:Y:S04]  /*27ce0*/  STL [R1+0x544], R12 ;  /* 0x0005440c01007387 */ /* 0x0001e80000100800 */
[----:B------:R-:W-:Y:S04]  /*27cf0*/  STL [R1+0x54c], R22 ;  /* 0x00054c1601007387 */ /* 0x000fe80000100800 */
[----:B0-----:R-:W3:Y:S01]  /*27d00*/  LDL.LU R12, [R1+0xa0] ;  /* 0x0000a000010c7983 */ /* 0x001ee20000300800 */
[----:B------:R-:W-:-:S02]  /*27d10*/  IADD3.X R20, PT, PT, R20, UR59, RZ, P4, !PT ;  /* 0x0000003b14147c10 */ /* 0x000fc4000a7fe4ff */
[----:B------:R-:W-:Y:S01]  /*27d20*/  IADD3 R16, P4, PT, R16, UR19, RZ ;  /* 0x0000001310107c10 */ /* 0x000fe2000ff9e0ff */
[----:B------:R-:W-:Y:S04]  /*27d30*/  STL [R1+0x558], R21 ;  /* 0x0005581501007387 */ /* 0x000fe80000100800 */
[----:B------:R0:W-:Y:S04]  /*27d40*/  STL [R1+0xac], R16 ;  /* 0x0000ac1001007387 */ /* 0x0001e80000100800 */
[----:B------:R-:W-:Y:S04]  /*27d50*/  STL [R1+0x550], R20 ;  /* 0x0005501401007387 */ /* 0x000fe80000100800 */
[----:B0-----:R-:W3:Y:S01]  /*27d60*/  LDL.LU R16, [R1+0x52c] ;  /* 0x00052c0001107983 */ /* 0x001ee20000300800 */
[----:B----4-:R-:W-:-:S05]  /*27d70*/  IADD3.X R11, PT, PT, R11, UR59, RZ, P6, !PT ;  /* 0x0000003b0b0b7c10 */ /* 0x010fca000b7fe4ff */
        /* <DEDUP_REMOVED lines=41> */
[----:B------:R-:W-:-:S03]  /*28010*/  IADD3 R16, P6, PT, R16, UR19, RZ ;  /* 0x0000001310107c10 */ /* 0x000fc6000ffde0ff */
[----:B------:R-:W3:Y:S01]  /*28020*/  LDL.LU R19, [R1+0x78] ;  /* 0x0000780001137983 */ /* 0x000ee20000300800 */
[----:B----4-:R-:W-:-:S05]  /*28030*/  IADD3.X R11, PT, PT, R11, UR59, RZ, P5, !PT ;  /* 0x0000003b0b0b7c10 */ /* 0x010fca000affe4ff */
        /* <DEDUP_REMOVED lines=23> */
[----:B------:R-:W-:-:S02]  /*281b0*/  IADD3 R9, P6, PT, R9, UR19, RZ ;  /* 0x0000001309097c10 */ /* 0x000fc4000ffde0ff */
[----:B------:R-:W-:-:S03]  /*281c0*/  IADD3.X R26, PT, PT, R26, UR59, RZ, P5, !PT ;  /* 0x0000003b1a1a7c10 */ /* 0x000fc6000affe4ff */
[----:B------:R0:W-:Y:S01]  /*281d0*/  STL [R1+0x514], R9 ;  /* 0x0005140901007387 */ /* 0x0001e20000100800 */
[----:B------:R-:W-:-:S03]  /*281e0*/  IADD3 R25, P5, PT, R25, UR19, RZ ;  /* 0x0000001319197c10 */ /* 0x000fc6000ffbe0ff */
[----:B------:R-:W-:Y:S01]  /*281f0*/  STL [R1+0x51c], R28 ;  /* 0x00051c1c01007387 */ /* 0x000fe20000100800 */
[----:B------:R-:W-:-:S03]  /*28200*/  IADD3.X R24, PT, PT, R24, UR59, RZ, P2, !PT ;  /* 0x0000003b18187c10 */ /* 0x000fc600097fe4ff */
        /* <DEDUP_REMOVED lines=16> */
[----:B------:R0:W-:Y:S04]  /*28310*/  STL [R1+0x510], R15 ;  /* 0x0005100f01007387 */ /* 0x0001e80000100800 */
[----:B------:R-:W-:Y:S04]  /*28320*/  STL [R1+0x504], R20 ;  /* 0x0005041401007387 */ /* 0x000fe80000100800 */
[----:B0-----:R-:W2:Y:S01]  /*28330*/  LDL.LU R15, [R1+0x4f8] ;  /* 0x0004f800010f7983 */ /* 0x001ea20000300800 */
[----:B---3--:R-:W-:-:S05]  /*28340*/  IADD3 R12, P6, PT, R12, UR19, RZ ;  /* 0x000000130c0c7c10 */ /* 0x008fca000ffde0ff */
[----:B------:R0:W-:Y:S04]  /*28350*/  STL [R1+0x6c], R12 ;  /* 0x00006c0c01007387 */ /* 0x0001e80000100800 */
[----:B0-----:R-:W3:Y:S01]  /*28360*/  LDL.LU R12, [R1+0x4dc] ;  /* 0x0004dc00010c7983 */ /* 0x001ee20000300800 */
[----:B------:R-:W-:Y:S02]  /*28370*/  IADD3.X R19, PT, PT, R19, UR59, RZ, P5, !PT ;  /* 0x0000003b13137c10 */ /* 0x000fe4000affe4ff */
[----:B----4-:R-:W-:Y:S02]  /*28380*/  IADD3 R11, P5, PT, R11, UR19, RZ ;  /* 0x000000130b0b7c10 */ /* 0x010fe4000ffbe0ff */
        /* <DEDUP_REMOVED lines=37> */
[----:B------:R-:W-:-:S03]  /*285e0*/  IADD3.X R15, PT, PT, R15, UR59, RZ, P5, !PT ;  /* 0x0000003b0f0f7c10 */ /* 0x000fc6000affe4ff */
[----:B------:R-:W2:Y:S01]  /*285f0*/  LDL.LU R19, [R1+0x838] ;  /* 0x0008380001137983 */ /* 0x000ea20000300800 */
[----:B---3--:R-:W-:-:S05]  /*28600*/  IADD3 R12, P5, PT, R12, UR19, RZ ;  /* 0x000000130c0c7c10 */ /* 0x008fca000ffbe0ff */
        /* <DEDUP_REMOVED lines=63> */
[----:B------:R-:W-:Y:S04]  /*28a00*/  STL [R1+0x4b0], R17 ;  /* 0x0004b01101007387 */ /* 0x000fe80000100800 */
[----:B------:R-:W4:Y:S04]  /*28a10*/  LDL.LU R31, [R1+0x9ec] ;  /* 0x0009ec00011f7983 */ /* 0x000f280000300800 */
[----:B------:R-:W4:Y:S04]  /*28a20*/  LDL.LU R30, [R1+0xa08] ;  /* 0x000a0800011e7983 */ /* 0x000f280000300800 */
[----:B------:R-:W-:Y:S01]  /*28a30*/  STL [R1+0x4a8], R15 ;  /* 0x0004a80f01007387 */ /* 0x000fe20000100800 */
[----:B------:R-:W-:-:S03]  /*28a40*/  IADD3 R8, P4, PT, R8, UR18, RZ ;  /* 0x0000001208087c10 */ /* 0x000fc6000ff9e0ff */
        /* <DEDUP_REMOVED lines=77> */
[----:B--2---:R-:W-:Y:S02]  /*28f20*/  IADD3 R14, P2, PT, R14, UR18, RZ ;  /* 0x000000120e0e7c10 */ /* 0x004fe4000ff5e0ff */
[----:B------:R-:W-:-:S03]  /*28f30*/  IADD3.X R18, PT, PT, R18, UR58, RZ, P3, !PT ;  /* 0x0000003a12127c10 */ /* 0x000fc60009ffe4ff */
[----:B------:R0:W-:Y:S04]  /*28f40*/  STL [R1+0x9a4], R14 ;  /* 0x0009a40e01007387 */ /* 0x0001e80000100800 */
        /* <DEDUP_REMOVED lines=9> */
[----:B------:R-:W3:Y:S04]  /*28fe0*/  LDL.LU R31, [R1+0x990] ;  /* 0x00099000011f7983 */ /* 0x000ee80000300800 */
[----:B------:R-:W3:Y:S01]  /*28ff0*/  LDL.LU R30, [R1+0x96c] ;  /* 0x00096c00011e7983 */ /* 0x000ee20000300800 */
[----:B----4-:R-:W-:-:S03]  /*29000*/  IADD3.X R11, PT, PT, R11, UR58, RZ, P6, !PT ;  /* 0x0000003a0b0b7c10 */ /* 0x010fc6000b7fe4ff */
        /* <DEDUP_REMOVED lines=27> */
[----:B------:R1:W-:Y:S04]  /*291c0*/  STL [R1+0x9a0], R15 ;  /* 0x0009a00f01007387 */ /* 0x0003e80000100800 */
[----:B0-----:R-:W4:Y:S04]  /*291d0*/  LDL.LU R9, [R1+0x948] ;  /* 0x0009480001097983 */ /* 0x001f280000300800 */
[----:B------:R-:W4:Y:S04]  /*291e0*/  LDL.LU R18, [R1+0x924] ;  /* 0x0009240001127983 */ /* 0x000f280000300800 */
[----:B------:R-:W4:Y:S04]  /*291f0*/  LDL.LU R17, [R1+0x940] ;  /* 0x0009400001117983 */ /* 0x000f280000300800 */
[----:B-1----:R-:W4:Y:S01]  /*29200*/  LDL.LU R15, [R1+0x91c] ;  /* 0x00091c00010f7983 */ /* 0x002f220000300800 */
[----:B--2---:R-:W-:-:S05]  /*29210*/  IADD3.X R14, PT, PT, R14, UR58, RZ, P3, !PT ;  /* 0x0000003a0e0e7c10 */ /* 0x004fca0009ffe4ff */
[----:B------:R0:W-:Y:S04]  /*29220*/  STL [R1+0x998], R14 ;  /* 0x0009980e01007387 */ /* 0x0001e80000100800 */
[----:B0-----:R-:W2:Y:S01]  /*29230*/  LDL.LU R14, [R1+0x938] ;  /* 0x00093800010e7983 */ /* 0x001ea20000300800 */
[----:B---3--:R-:W-:-:S05]  /*29240*/  IADD3 R12, P3, PT, R12, UR18, RZ ;  /* 0x000000120c0c7c10 */ /* 0x008fca000ff7e0ff */
[----:B------:R0:W-:Y:S04]  /*29250*/  STL [R1+0x974], R12 ;  /* 0x0009740c01007387 */ /* 0x0001e80000100800 */
[----:B0-----:R-:W3:Y:S01]  /*29260*/  LDL.LU R12, [R1+0x914] ;  /* 0x00091400010c7983 */ /* 0x001ee20000300800 */
[----:B------:R-:W-:Y:S02]  /*29270*/  IADD3.X R31, PT, PT, R31, UR58, RZ, P4, !PT ;  /* 0x0000003a1f1f7c10 */ /* 0x000fe4000a7fe4ff */
[----:B------:R-:W-:Y:S02]  /*29280*/  IADD3 R30, P4, PT, R30, UR18, RZ ;  /* 0x000000121e1e7c10 */ /* 0x000fe4000ff9e0ff */
[----:B----4-:R-:W-:Y:S01]  /*29290*/  IADD3.X R29, PT, PT, R29, UR58, RZ, P6, !PT ;  /* 0x0000003a1d1d7c10 */ /* 0x010fe2000b7fe4ff */
[----:B------:R-:W-:Y:S01]  /*292a0*/  STL [R1+0x990], R31 ;  /* 0x0009901f01007387 */ /* 0x000fe20000100800 */
[----:B------:R-:W-:-:S02]  /*292b0*/  IADD3 R11, P6, PT, R11, UR18, RZ ;  /* 0x000000120b0b7c10 */ /* 0x000fc4000ffde0ff */
[----:B------:R-:W-:-:S03]  /*292c0*/  IADD3.X R28, PT, PT, R28, UR58, RZ, P5, !PT ;  /* 0x0000003a1c1c7c10 */ /* 0x000fc6000affe4ff */
[----:B------:R0:W-:Y:S01]  /*292d0*/  STL [R1+0x964], R11 ;  /* 0x0009640b01007387 */ /* 0x0001e20000100800 */
[----:B------:R-:W-:-:S03]  /*292e0*/  IADD3 R27, P5, PT, R27, UR18, RZ ;  /* 0x000000121b1b7c10 */ /* 0x000fc6000ffbe0ff */
[----:B------:R-:W-:Y:S04]  /*292f0*/  STL [R1+0x96c], R30 ;  /* 0x00096c1e01007387 */ /* 0x000fe80000100800 */
        /* <DEDUP_REMOVED lines=11> */
[----:B------:R-:W-:Y:S01]  /*293b0*/  STL [R1+0x970], R25 ;  /* 0x0009701901007387 */ /* 0x000fe20000100800 */
[----:B------:R-:W-:-:S03]  /*293c0*/  IADD3.X R23, PT, PT, R23, UR58, RZ, P4, !PT ;  /* 0x0000003a17177c10 */ /* 0x000fc6000a7fe4ff */
[----:B------:R-:W-:Y:S01]  /*293d0*/  STL [R1+0x94c], R24 ;  /* 0x00094c1801007387 */ /* 0x000fe20000100800 */
        /* <DEDUP_REMOVED lines=13> */
[----:B0-----:R-:W4:Y:S01]  /*294b0*/  LDL.LU R16, [R1+0x904] ;  /* 0x0009040001107983 */ /* 0x001f220000300800 */
[----:B------:R-:W-:-:S03]  /*294c0*/  IADD3 R19, P2, PT, R19, UR18, RZ ;  /* 0x0000001213137c10 */ /* 0x000fc6000ff5e0ff */
[----:B------:R0:W-:Y:S04]  /*294d0*/  STL [R1+0x950], R10 ;  /* 0x0009500a01007387 */ /* 0x0001e80000100800 */
[----:B0-----:R-:W4:Y:S01]  /*294e0*/  LDL.LU R10, [R1+0x920] ;  /* 0x00092000010a7983 */ /* 0x001f220000300800 */
[----:B------:R-:W-:Y:S02]  /*294f0*/  IADD3.X R9, PT, PT, R9, UR58, RZ, P3, !PT ;  /* 0x0000003a09097c10 */ /* 0x000fe40009ffe4ff */
[----:B------:R-:W-:-:S03]  /*29500*/  IADD3 R18, P3, PT, R18, UR18, RZ ;  /* 0x0000001212127c10 */ /* 0x000fc6000ff7e0ff */
[----:B------:R0:W-:Y:S01]  /*29510*/  STL [R1+0x948], R9 ;  /* 0x0009480901007387 */ /* 0x0001e20000100800 */
[----:B------:R-:W-:Y:S02]  /*29520*/  IADD3.X R17, PT, PT, R17, UR58, RZ, P4, !PT ;  /* 0x0000003a11117c10 */ /* 0x000fe4000a7fe4ff */
[----:B------:R-:W-:Y:S01]  /*29530*/  IADD3 R15, P4, PT, R15, UR18, RZ ;  /* 0x000000120f0f7c10 */ /* 0x000fe2000ff9e0ff */
[----:B0-----:R-:W4:Y:S04]  /*29540*/  LDL.LU R9, [R1+0x8fc] ;  /* 0x0008fc0001097983 */ /* 0x001f280000300800 */
[----:B------:R-:W-:Y:S04]  /*29550*/  STL [R1+0x92c], R19 ;  /* 0x00092c1301007387 */ /* 0x000fe80000100800 */
[----:B------:R0:W-:Y:S04]  /*29560*/  STL [R1+0x91c], R15 ;  /* 0x00091c0f01007387 */ /* 0x0001e80000100800 */
[----:B------:R-:W-:Y:S04]  /*29570*/  STL [R1+0x924], R18 ;  /* 0x0009241201007387 */ /* 0x000fe80000100800 */
[----:B0-----:R-:W4:Y:S04]  /*29580*/  LDL.LU R15, [R1+0x918] ;  /* 0x00091800010f7983 */ /* 0x001f280000300800 */
[----:B------:R-:W-:Y:S04]  /*29590*/  STL [R1+0x940], R17 ;  /* 0x0009401101007387 */ /* 0x000fe80000100800 */
[----:B------:R-:W4:Y:S04]  /*295a0*/  LDL.LU R31, [R1+0x8f4] ;  /* 0x0008f400011f7983 */ /* 0x000f280000300800 */
[----:B------:R-:W4:Y:S01]  /*295b0*/  LDL.LU R30, [R1+0x910] ;  /* 0x00091000011e7983 */ /* 0x000f220000300800 */
[----:B--2---:R-:W-:-:S05]  /*295c0*/  IADD3.X R14, PT, PT, R14, UR58, RZ, P6, !PT ;  /* 0x0000003a0e0e7c10 */ /* 0x004fca000b7fe4ff */
[----:B------:R-:W-:Y:S04]  /*295d0*/  STL [R1+0x938], R14 ;  /* 0x0009380e01007387 */ /* 0x000fe80000100800 */
[----:B------:R-:W2:Y:S01]  /*295e0*/  LDL.LU R29, [R1+0x8ec] ;  /* 0x0008ec00011d7983 */ /* 0x000ea20000300800 */
[----:B---3--:R-:W-:-:S05]  /*295f0*/  IADD3 R12, P6, PT, R12, UR18, RZ ;  /* 0x000000120c0c7c10 */ /* 0x008fca000ffde0ff */
[----:B------:R0:W-:Y:S04]  /*29600*/  STL [R1+0x914], R12 ;  /* 0x0009140c01007387 */ /* 0x0001e80000100800 */
[----:B0-----:R-:W3:Y:S04]  /*29610*/  LDL.LU R12, [R1+0x908] ;  /* 0x00090800010c7983 */ /* 0x001ee80000300800 */
[----:B------:R-:W2:Y:S04]  /*29620*/  LDL.LU R28, [R1+0x8e4] ;  /* 0x0008e400011c7983 */ /* 0x000ea80000300800 */
[----:B------:R-:W2:Y:S01]  /*29630*/  LDL.LU R27, [R1+0x900] ;  /* 0x00090000011b7983 */ /* 0x000ea20000300800 */
[----:B----4-:R-:W-:-:S05]  /*29640*/  IADD3.X R11, PT, PT, R11, UR58, RZ, P5, !PT ;  /* 0x0000003a0b0b7c10 */ /* 0x010fca000affe4ff */
        /* <DEDUP_REMOVED lines=26> */
[----:B0-----:R-:W4:Y:S01]  /*297f0*/  LDL.LU R9, [R1+0x8c0] ;  /* 0x0008c00001097983 */ /* 0x001f220000300800 */
[----:B------:R-:W-:-:S03]  /*29800*/  IADD3.X R15, PT, PT, R15, UR58, RZ, P4, !PT ;  /* 0x0000003a0f0f7c10 */ /* 0x000fc6000a7fe4ff */
[----:B------:R-:W4:Y:S04]  /*29810*/  LDL.LU R16, [R1+0x89c] ;  /* 0x00089c0001107983 */ /* 0x000f280000300800 */
[----:B------:R0:W-:Y:S01]  /*29820*/  STL [R1+0x918], R15 ;  /* 0x0009180f01007387 */ /* 0x0001e20000100800 */
[----:B------:R-:W-:Y:S02]  /*29830*/  IADD3 R31, P4, PT, R31, UR18, RZ ;  /* 0x000000121f1f7c10 */ /* 0x000fe4000ff9e0ff */
[----:B------:R-:W-:Y:S01]  /*29840*/  IADD3.X R30, PT, PT, R30, UR58, RZ, P6, !PT ;  /* 0x0000003a1e1e7c10 */ /* 0x000fe2000b7fe4ff */
[----:B0-----:R-:W4:Y:S04]  /*29850*/  LDL.LU R15, [R1+0x8b8] ;  /* 0x0008b800010f7983 */ /* 0x001f280000300800 */
[----:B------:R-:W-:Y:S01]  /*29860*/  STL [R1+0x8f4], R31 ;  /* 0x0008f41f01007387 */ /* 0x000fe20000100800 */
[----:B---3--:R-:W-:-:S05]  /*29870*/  IADD3.X R12, PT, PT, R12, UR58, RZ, P5, !PT ;  /* 0x0000003a0c0c7c10 */ /* 0x008fca000affe4ff */
[----:B------:R0:W-:Y:S04]  /*29880*/  STL [R1+0x908], R12 ;  /* 0x0009080c01007387 */ /* 0x0001e80000100800 */
[----:B------:R-:W-:Y:S04]  /*29890*/  STL [R1+0x910], R30 ;  /* 0x0009101e01007387 */ /* 0x000fe80000100800 */
[----:B0-----:R-:W3:Y:S01]  /*298a0*/  LDL.LU R12, [R1+0x894] ;  /* 0x00089400010c7983 */ /* 0x001ee20000300800 */
[----:B--2---:R-:W-:Y:S02]  /*298b0*/  IADD3 R29, P6, PT, R29, UR18, RZ ;  /* 0x000000121d1d7c10 */ /* 0x004fe4000ffde0ff */
        /* <DEDUP_REMOVED lines=9> */
[----:B0-----:R-:W2:Y:S04]  /*29950*/  LDL.LU R11, [R1+0x8b0] ;  /* 0x0008b000010b7983 */ /* 0x001ea80000300800 */
        /* <DEDUP_REMOVED lines=39> */
[----:B------:R-:W-:Y:S04]  /*29bd0*/  STL [R1+0x8b8], R15 ;  /* 0x0008b80f01007387 */ /* 0x000fe80000100800 */
[----:B------:R-:W4:Y:S04]  /*29be0*/  LDL.LU R28, [R1+0x888] ;  /* 0x00088800011c7983 */ /* 0x000f280000300800 */
[----:B------:R-:W4:Y:S04]  /*29bf0*/  LDL.LU R27, [R1+0x86c] ;  /* 0x00086c00011b7983 */ /* 0x000f280000300800 */
[----:B------:R-:W4:Y:S01]  /*29c00*/  LDL.LU R26, [R1+0x880] ;  /* 0x00088000011a7983 */ /* 0x000f220000300800 */
[----:B---3--:R-:W-:-:S05]  /*29c10*/  IADD3 R12, P5, PT, R12, UR18, RZ ;  /* 0x000000120c0c7c10 */ /* 0x008fca000ffbe0ff */
[----:B------:R0:W-:Y:S04]  /*29c20*/  STL [R1+0x894], R12 ;  /* 0x0008940c01007387 */ /* 0x0001e80000100800 */
[----:B0-----:R-:W3:Y:S04]  /*29c30*/  LDL.LU R12, [R1+0x864] ;  /* 0x00086400010c7983 */ /* 0x001ee80000300800 */
[----:B------:R-:W3:Y:S04]  /*29c40*/  LDL.LU R25, [R1+0x878] ;  /* 0x0008780001197983 */ /* 0x000ee80000300800 */
[----:B------:R-:W3:Y:S04]  /*29c50*/  LDL.LU R24, [R1+0x85c] ;  /* 0x00085c0001187983 */ /* 0x000ee80000300800 */
[----:B------:R-:W3:Y:S01]  /*29c60*/  LDL.LU R23, [R1+0x870] ;  /* 0x0008700001177983 */ /* 0x000ee20000300800 */
        /* <DEDUP_REMOVED lines=8> */
[----:B----4-:R-:W-:-:S05]  /*29cf0*/  IADD3 R8, P2, PT, R8, UR18, RZ ;  /* 0x0000001208087c10 */ /* 0x010fca000ff5e0ff */
[----:B------:R0:W-:Y:S04]  /*29d00*/  STL [R1+0x88c], R8 ;  /* 0x00088c0801007387 */ /* 0x0001e80000100800 */
[----:B0-----:R-:W4:Y:S01]  /*29d10*/  LDL.LU R8, [R1+0xa28] ;  /* 0x000a280001087983 */ /* 0x001f220000300800 */
[----:B------:R-:W-:-:S03]  /*29d20*/  IADD3.X R14, PT, PT, R14, UR58, RZ, P3, !PT ;  /* 0x0000003a0e0e7c10 */ /* 0x000fc60009ffe4ff */
[----:B------:R-:W4:Y:S04]  /*29d30*/  LDL.LU R17, [R1+0x850] ;  /* 0x0008500001117983 */ /* 0x000f280000300800 */
[----:B------:R-:W4:Y:S04]  /*29d40*/  LDL.LU R16, [R1+0xa24] ;  /* 0x000a240001107983 */ /* 0x000f280000300800 */
[----:B------:R0:W-:Y:S01]  /*29d50*/  STL [R1+0x8a8], R14 ;  /* 0x0008a80e01007387 */ /* 0x0001e20000100800 */
[----:B------:R-:W-:-:S05]  /*29d60*/  IADD3 R13, P3, PT, R13, UR18, RZ ;  /* 0x000000120d0d7c10 */ /* 0x000fca000ff7e0ff */
[----:B------:R1:W-:Y:S04]  /*29d70*/  STL [R1+0x884], R13 ;  /* 0x0008840d01007387 */ /* 0x0003e80000100800 */
[----:B------:R-:W4:Y:S04]  /*29d80*/  LDL.LU R15, [R1+0x848] ;  /* 0x00084800010f7983 */ /* 0x000f280000300800 */
[----:B0-----:R-:W4:Y:S04]  /*29d90*/  LDL.LU R14, [R1+0xa20] ;  /* 0x000a2000010e7983 */ /* 0x001f280000300800 */
[----:B-1----:R-:W4:Y:S01]  /*29da0*/  LDL.LU R13, [R1+0x844] ;  /* 0x00084400010d7983 */ /* 0x002f220000300800 */
[----:B------:R-:W-:-:S05]  /*29db0*/  IADD3.X R10, PT, PT, R10, UR58, RZ, P4, !PT ;  /* 0x0000003a0a0a7c10 */ /* 0x000fca000a7fe4ff */
        /* <DEDUP_REMOVED lines=9> */
[----:B------:R-:W0:Y:S03]  /*29e50*/  SYNCS.PHASECHK.TRANS64.TRYWAIT P5, [UR11], R7 ;  /* 0x00000007ff0075a7 */ /* 0x000e2600080a110b */
[----:B------:R-:W-:Y:S01]  /*29e60*/  STL [R1+0x874], R30 ;  /* 0x0008741e01007387 */ /* 0x000fe20000100800 */
[----:B------:R-:W-:-:S03]  /*29e70*/  IADD3.X R28, PT, PT, R28, UR58, RZ, P2, !PT ;  /* 0x0000003a1c1c7c10 */ /* 0x000fc600097fe4ff */
[----:B------:R-:W-:Y:S01]  /*29e80*/  STL [R1+0x890], R29 ;  /* 0x0008901d01007387 */ /* 0x000fe20000100800 */
[----:B------:R-:W-:Y:S02]  /*29e90*/  IADD3 R27, P2, PT, R27, UR18, RZ ;  /* 0x000000121b1b7c10 */ /* 0x000fe4000ff5e0ff */
[----:B------:R-:W-:Y:S01]  /*29ea0*/  IADD3.X R26, PT, PT, R26, UR58, RZ, P3, !PT ;  /* 0x0000003a1a1a7c10 */ /* 0x000fe20009ffe4ff */
[----:B------:R-:W-:Y:S01]  /*29eb0*/  STL [R1+0x888], R28 ;  /* 0x0008881c01007387 */ /* 0x000fe20000100800 */
[----:B---3--:R-:W-:-:S05]  /*29ec0*/  IADD3 R12, P3, PT, R12, UR18, RZ ;  /* 0x000000120c0c7c10 */ /* 0x008fca000ff7e0ff */
[----:B------:R1:W-:Y:S04]  /*29ed0*/  STL [R1+0x864], R12 ;  /* 0x0008640c01007387 */ /* 0x0003e80000100800 */
[----:B------:R-:W-:Y:S04]  /*29ee0*/  STL [R1+0x86c], R27 ;  /* 0x00086c1b01007387 */ /* 0x000fe80000100800 */
[----:B-1----:R-:W3:Y:S01]  /*29ef0*/  LDL.LU R12, [R1+0xa1c] ;  /* 0x000a1c00010c7983 */ /* 0x002ee20000300800 */
[----:B------:R-:W-:Y:S02]  /*29f00*/  IADD3.X R25, PT, PT, R25, UR58, RZ, P4, !PT ;  /* 0x0000003a19197c10 */ /* 0x000fe4000a7fe4ff */
[----:B------:R-:W-:-:S02]  /*29f10*/  IADD3 R24, P4, PT, R24, UR18, RZ ;  /* 0x0000001218187c10 */ /* 0x000fc4000ff9e0ff */
[----:B------:R-:W-:Y:S01]  /*29f20*/  IADD3.X R23, PT, PT, R23, UR58, RZ, P6, !PT ;  /* 0x0000003a17177c10 */ /* 0x000fe2000b7fe4ff */
[----:B------:R-:W-:Y:S04]  /*29f30*/  STL [R1+0x880], R26 ;  /* 0x0008801a01007387 */ /* 0x000fe80000100800 */
[----:B------:R-:W-:Y:S04]  /*29f40*/  STL [R1+0x878], R25 ;  /* 0x0008781901007387 */ /* 0x000fe80000100800 */
[----:B------:R-:W-:Y:S01]  /*29f50*/  STL [R1+0x85c], R24 ;  /* 0x00085c1801007387 */ /* 0x000fe20000100800 */
[----:B--2---:R-:W-:-:S03]  /*29f60*/  IADD3 R22, P6, PT, R22, UR18, RZ ;  /* 0x0000001216167c10 */ /* 0x004fc6000ffde0ff */
[----:B------:R-:W-:Y:S04]  /*29f70*/  STL [R1+0x870], R23 ;  /* 0x0008701701007387 */ /* 0x000fe80000100800 */
[----:B------:R-:W-:Y:S01]  /*29f80*/  STL [R1+0x854], R22 ;  /* 0x0008541601007387 */ /* 0x000fe20000100800 */
[----:B------:R-:W-:-:S05]  /*29f90*/  IADD3.X R11, PT, PT, R11, UR58, RZ, P3, !PT ;  /* 0x0000003a0b0b7c10 */ /* 0x000fca0009ffe4ff */
[----:B------:R1:W-:Y:S02]  /*29fa0*/  STL [R1+0x860], R11 ;  /* 0x0008600b01007387 */ /* 0x0003e40000100800 */
[----:B-1----:R-:W1:Y:S01]  /*29fb0*/  S2R R11, SR_TID.X ;  /* 0x00000000000b7919 */ /* 0x002e620000002100 */
[----:B------:R-:W-:Y:S02]  /*29fc0*/  IADD3.X R21, PT, PT, R21, UR58, RZ, P2, !PT ;  /* 0x0000003a15157c10 */ /* 0x000fe400097fe4ff */
[----:B------:R-:W-:Y:S02]  /*29fd0*/  IADD3 R20, P2, PT, R20, UR18, RZ ;  /* 0x0000001214147c10 */ /* 0x000fe4000ff5e0ff */
[----:B------:R-:W-:Y:S02]  /*29fe0*/  IADD3.X R18, PT, PT, R18, UR58, RZ, P4, !PT ;  /* 0x0000003a12127c10 */ /* 0x000fe4000a7fe4ff */
[----:B------:R-:W-:Y:S01]  /*29ff0*/  IADD3 R19, P3, PT, R19, UR18, RZ ;  /* 0x0000001213137c10 */ /* 0x000fe2000ff7e0ff */
[----:B------:R-:W-:Y:S01]  /*2a000*/  STL [R1+0x868], R21 ;  /* 0x0008681501007387 */ /* 0x000fe20000100800 */
[----:B----4-:R-:W-:-:S03]  /*2a010*/  IADD3 R8, P4, PT, R8, UR18, RZ ;  /* 0x0000001208087c10 */ /* 0x010fc6000ff9e0ff */
[----:B------:R-:W-:Y:S01]  /*2a020*/  STL [R1+0x84c], R20 ;  /* 0x00084c1401007387 */ /* 0x000fe20000100800 */
[----:B------:R-:W-:-:S03]  /*2a030*/  IADD3.X R17, PT, PT, R17, UR58, RZ, P6, !PT ;  /* 0x0000003a11117c10 */ /* 0x000fc6000b7fe4ff */
[----:B------:R1:W-:Y:S01]  /*2a040*/  STL [R1+0xa28], R8 ;  /* 0x000a280801007387 */ /* 0x0003e20000100800 */
[----:B------:R-:W-:-:S03]  /*2a050*/  IADD3 R16, P6, PT, R16, UR18, RZ ;  /* 0x0000001210107c10 */ /* 0x000fc6000ffde0ff */
[----:B------:R-:W-:Y:S04]  /*2a060*/  STL [R1+0xa2c], R19 ;  /* 0x000a2c1301007387 */ /* 0x000fe80000100800 */
[----:B------:R-:W-:Y:S04]  /*2a070*/  STL [R1+0x858], R18 ;  /* 0x0008581201007387 */ /* 0x000fe80000100800 */
[----:B------:R-:W-:Y:S04]  /*2a080*/  STL [R1+0x850], R17 ;  /* 0x0008501101007387 */ /* 0x000fe80000100800 */
[----:B------:R-:W-:Y:S01]  /*2a090*/  STL [R1+0xa24], R16 ;  /* 0x000a241001007387 */ /* 0x000fe20000100800 */
[----:B------:R-:W-:-:S02]  /*2a0a0*/  IADD3.X R15, PT, PT, R15, UR58, RZ, P2, !PT ;  /* 0x0000003a0f0f7c10 */ /* 0x000fc400097fe4ff */
[----:B------:R-:W-:-:S03]  /*2a0b0*/  IADD3 R14, P2, PT, R14, UR18, RZ ;  /* 0x000000120e0e7c10 */ /* 0x000fc6000ff5e0ff */
[----:B------:R-:W-:Y:S01]  /*2a0c0*/  STL [R1+0x848], R15 ;  /* 0x0008480f01007387 */ /* 0x000fe20000100800 */
[----:B------:R-:W-:-:S03]  /*2a0d0*/  IADD3.X R13, PT, PT, R13, UR58, RZ, P3, !PT ;  /* 0x0000003a0d0d7c10 */ /* 0x000fc60009ffe4ff */
[----:B------:R-:W-:Y:S04]  /*2a0e0*/  STL [R1+0xa20], R14 ;  /* 0x000a200e01007387 */ /* 0x000fe80000100800 */
[----:B------:R-:W-:Y:S01]  /*2a0f0*/  STL [R1+0x844], R13 ;  /* 0x0008440d01007387 */ /* 0x000fe20000100800 */
[----:B-1----:R-:W-:Y:S01]  /*2a100*/  SHF.R.U32.HI R8, RZ, 0x7, R11 ;  /* 0x00000007ff087819 */ /* 0x002fe2000001160b */
[----:B------:R-:W-:-:S03]  /*2a110*/  UIMAD UR5, UR21, -0x80, UR60 ;  /* 0xffffff80150578a4 */ /* 0x000fc6000f8e023c */
[----:B------:R-:W-:Y:S02]  /*2a120*/  SGXT.U32 R8, R8, 0x1 ;  /* 0x000000010808781a */ /* 0x000fe40000000000 */
[----:B------:R-:W-:Y:S02]  /*2a130*/  IADD3.X R10, PT, PT, R10, UR58, RZ, P4, !PT ;  /* 0x0000003a0a0a7c10 */ /* 0x000fe4000a7fe4ff */
[----:B------:R-:W-:Y:S02]  /*2a140*/  ISETP.GE.AND P3, PT, R8, UR5, PT ;  /* 0x0000000508007c0c */ /* 0x000fe4000bf66270 */
[----:B------:R-:W-:-:S05]  /*2a150*/  IADD3.X R9, PT, PT, R9, UR58, RZ, P6, !PT ;  /* 0x0000003a09097c10 */ /* 0x000fca000b7fe4ff */
[----:B------:R1:W-:Y:S04]  /*2a160*/  STL [R1+0x83c], R9 ;  /* 0x00083c0901007387 */ /* 0x0003e80000100800 */
[----:B------:R2:W-:Y:S01]  /*2a170*/  STL [R1+0x840], R10 ;  /* 0x0008400a01007387 */ /* 0x0005e20000100800 */
[--C-:B-1----:R-:W-:Y:S02]  /*2a180*/  SHF.R.U32.HI R9, RZ, 0x7, R11.reuse ;  /* 0x00000007ff097819 */ /* 0x102fe4000001160b */
[--C-:B--2---:R-:W-:Y:S02]  /*2a190*/  SHF.R.U32.HI R10, RZ, 0x7, R11.reuse ;  /* 0x00000007ff0a7819 */ /* 0x104fe4000001160b */
[----:B------:R-:W-:Y:S02]  /*2a1a0*/  SHF.R.U32.HI R11, RZ, 0x7, R11 ;  /* 0x00000007ff0b7819 */ /* 0x000fe4000001160b */
[----:B------:R-:W-:-:S02]  /*2a1b0*/  SGXT.U32 R9, R9, 0x1 ;  /* 0x000000010909781a */ /* 0x000fc40000000000 */
[----:B------:R-:W-:Y:S02]  /*2a1c0*/  SGXT.U32 R10, R10, 0x1 ;  /* 0x000000010a0a781a */ /* 0x000fe40000000000 */
[----:B------:R-:W-:Y:S02]  /*2a1d0*/  SGXT.U32 R11, R11, 0x1 ;  /* 0x000000010b0b781a */ /* 0x000fe40000000000 */
[----:B------:R-:W-:Y:S02]  /*2a1e0*/  LOP3.LUT R10, R10, 0x4, RZ, 0xfc, !PT ;  /* 0x000000040a0a7812 */ /* 0x000fe400078efcff */
[----:B------:R-:W-:Y:S02]  /*2a1f0*/  LOP3.LUT R11, R11, 0x2, RZ, 0xfc, !PT ;  /* 0x000000020b0b7812 */ /* 0x000fe400078efcff */
[----:B------:R-:W-:Y:S02]  /*2a200*/  LOP3.LUT R9, R9, 0x6, RZ, 0xfc, !PT ;  /* 0x0000000609097812 */ /* 0x000fe400078efcff */
[----:B------:R-:W-:-:S02]  /*2a210*/  ISETP.GE.AND P6, PT, R11, UR5, PT ;  /* 0x000000050b007c0c */ /* 0x000fc4000bfc6270 */
[----:B------:R-:W-:Y:S02]  /*2a220*/  ISETP.GE.AND P4, PT, R10, UR5, PT ;  /* 0x000000050a007c0c */ /* 0x000fe4000bf86270 */
[----:B------:R-:W-:Y:S02]  /*2a230*/  PRMT R72, RZ, 0x7610, R72 ;  /* 0x00007610ff487816 */ /* 0x000fe40000000048 */
[----:B---3--:R-:W-:-:S05]  /*2a240*/  IADD3.X R12, PT, PT, R12, UR58, RZ, P2, !PT ;  /* 0x0000003a0c0c7c10 */ /* 0x008fca00097fe4ff */
[----:B------:R1:W-:Y:S01]  /*2a250*/  STL [R1+0xa1c], R12 ;  /* 0x000a1c0c01007387 */ /* 0x0003e20000100800 */
[----:B------:R-:W-:Y:S01]  /*2a260*/  ISETP.GE.AND P2, PT, R9, UR5, PT ;  /* 0x0000000509007c0c */ /* 0x000fe2000bf46270 */
[----:B0----5:R-:W-:-:S12]  /*2a270*/  @!P5 BRA `(.L_x_8) ;  /* 0x0000015400f0d947 */ /* 0x021fd80003800000 */
.L_x_16:
[----:B------:R-:W2:Y:S04]  /*2a280*/  LDL R9, [R1+0xa1c] ;  /* 0x000a1c0001097983 */ /* 0x000ea80000100800 */
[----:B------:R-:W2:Y:S04]  /*2a290*/  LDL R8, [R1+0xa20] ;  /* 0x000a200001087983 */ /* 0x000ea80000100800 */
[----:B------:R-:W3:Y:S04]  /*2a2a0*/  LDL R28, [R1+0xa24] ;  /* 0x000a2400011c7983 */ /* 0x000ee80000100800 */
[----:B------:R-:W-:Y:S04]  /*2a2b0*/  STL [R1+0xf98], R18 ;  /* 0x000f981201007387 */ /* 0x000fe80000100800 */
[----:B------:R0:W-:Y:S04]  /*2a2c0*/  STL [R1+0xf94], R17 ;  /* 0x000f941101007387 */ /* 0x0001e80000100800 */
[----:B0-----:R-:W4:Y:S04]  /*2a2d0*/  LDL R17, [R1+0xa28] ;  /* 0x000a280001117983 */ /* 0x001f280000100800 */
[----:B------:R0:W-:Y:S04]  /*2a2e0*/  STL [R1+0xf90], R16 ;  /* 0x000f901001007387 */ /* 0x0001e80000100800 */
[----:B0-----:R-:W4:Y:S04]  /*2a2f0*/  LDL R16, [R1+0x840] ;  /* 0x0008400001107983 */ /* 0x001f280000100800 */
[----:B------:R-:W-:Y:S04]  /*2a300*/  STL [R1+0xf8c], R15 ;  /* 0x000f8c0f01007387 */ /* 0x000fe80000100800 */
[----:B------:R0:W-:Y:S04]  /*2a310*/  STL [R1+0xf88], R14 ;  /* 0x000f880e01007387 */ /* 0x0001e80000100800 */
[----:B------:R-:W-:Y:S04]  /*2a320*/  STL [R1+0xf84], R13 ;  /* 0x000f840d01007387 */ /* 0x000fe80000100800 */
[----:B------:R1:W-:Y:S01]  /*2a330*/  STL [R1+0xf80], R12 ;  /* 0x000f800c01007387 */ /* 0x0003e20000100800 */
[----:B0-----:R-:W0:Y:S03]  /*2a340*/  S2R R14, SR_TID.X ;  /* 0x00000000000e7919 */ /* 0x001e260000002100 */
[----:B-1----:R-:W4:Y:S04]  /*2a350*/  LDL R12, [R1+0x83c] ;  /* 0x00083c00010c7983 */ /* 0x002f280000100800 */
[----:B------:R-:W-:Y:S04]  /*2a360*/  STL [R1+0xf7c], R11 ;  /* 0x000f7c0b01007387 */ /* 0x000fe80000100800 */
[----:B------:R-:W-:Y:S04]  /*2a370*/  STL [R1+0xf78], R10 ;  /* 0x000f780a01007387 */ /* 0x000fe80000100800 */
[----:B------:R-:W-:Y:S04]  /*2a380*/  STL [R1+0xf74], R7 ;  /* 0x000f740701007387 */ /* 0x000fe80000100800 */
[----:B-----5:R-:W-:Y:S04]  /*2a390*/  STL [R1+0xf70], R3 ;  /* 0x000f700301007387 */ /* 0x020fe80000100800 */
[----:B------:R-:W-:Y:S04]  /*2a3a0*/  STL [R1+0xf6c], R74 ;  /* 0x000f6c4a01007387 */ /* 0x000fe80000100800 */
[----:B------:R-:W-:Y:S01]  /*2a3b0*/  STL [R1+0xf68], R4 ;  /* 0x000f680401007387 */ /* 0x000fe20000100800 */
[----:B0-----:R-:W-:-:S02]  /*2a3c0*/  SHF.R.U32.HI R18, RZ, 0x7, R14 ;  /* 0x00000007ff127819 */ /* 0x001fc4000001160e */
[----:B------:R-:W-:Y:S01]  /*2a3d0*/  SHF.R.U32.HI R14, RZ, 0x7, R14 ;  /* 0x00000007ff0e7819 */ /* 0x000fe2000001160e */
[----:B------:R-:W-:Y:S01]  /*2a3e0*/  STL [R1+0xf64], R5 ;  /* 0x000f640501007387 */ /* 0x000fe20000100800 */
[----:B------:R-:W-:Y:S02]  /*2a3f0*/  SGXT.U32 R18, R18, 0x1 ;  /* 0x000000011212781a */ /* 0x000fe40000000000 */
[----:B------:R-:W-:Y:S01]  /*2a400*/  SGXT.U32 R14, R14, 0x1 ;  /* 0x000000010e0e781a */ /* 0x000fe20000000000 */
[----:B------:R-:W-:Y:S01]  /*2a410*/  STL [R1+0xf60], R6 ;  /* 0x000f600601007387 */ /* 0x000fe20000100800 */
[----:B------:R-:W-:-:S03]  /*2a420*/  LOP3.LUT R18, R18, 0xa, RZ, 0xfc, !PT ;  /* 0x0000000a12127812 */ /* 0x000fc600078efcff */
[----:B------:R-:W-:Y:S01]  /*2a430*/  STL [R1+0xf30], R0 ;  /* 0x000f300001007387 */ /* 0x000fe20000100800 */
[----:B------:R-:W-:-:S03]  /*2a440*/  LOP3.LUT R14, R14, 0x8, RZ, 0xfc, !PT ;  /* 0x000000080e0e7812 */ /* 0x000fc600078efcff */
[----:B------:R-:W-:Y:S04]  /*2a450*/  STL [R1+0xf3c], R0 ;  /* 0x000f3c0001007387 */ /* 0x000fe80000100800 */
[----:B------:R-:W4:Y:S04]  /*2a460*/  LDL R15, [R1+0x844] ;  /* 0x00084400010f7983 */ /* 0x000f280000100800 */
[----:B------:R-:W4:Y:S01]  /*2a470*/  LDL R13, [R1+0xa2c] ;  /* 0x000a2c00010d7983 */ /* 0x000f220000100800 */
[----:B------:R-:W-:-:S03]  /*2a480*/  ISETP.GE.AND P5, PT, R14, UR5, PT ;  /* 0x000000050e007c0c */ /* 0x000fc6000bfa6270 */
[----:B------:R-:W4:Y:S04]  /*2a490*/  LDL R14, [R1+0x84c] ;  /* 0x00084c00010e7983 */ /* 0x000f280000100800 */
[----:B--2---:R3:W2:Y:S01]  /*2a4a0*/  @!P3 LDG.E.U8 R72, desc[UR22][R8.64] ;  /* 0x000000160848b981 */ /* 0x0046a2000c1e1100 */
[----:B------:R-:W-:Y:S02]  /*2a4b0*/  ISETP.GE.AND P3, PT, R18, UR5, PT ;  /* 0x0000000512007c0c */ /* 0x000fe4000bf66270 */
[----:B------:R-:W-:Y:S01]  /*2a4c0*/  PRMT R40, RZ, 0x7610, R40 ;  /* 0x00007610ff287816 */ /* 0x000fe20000000028 */
[----:B------:R-:W2:Y:S01]  /*2a4d0*/  LDL R18, [R1+0x848] ;  /* 0x0008480001127983 */ /* 0x000ea20000100800 */
[----:B------:R-:W-:Y:S02]  /*2a4e0*/  PRMT R56, RZ, 0x7610, R56 ;  /* 0x00007610ff387816 */ /* 0x000fe40000000038 */
[----:B------:R-:W-:Y:S01]  /*2a4f0*/  PRMT R78, RZ, 0x7610, R78 ;  /* 0x00007610ff4e7816 */ /* 0x000fe2000000004e */
[----:B---3--:R-:W-:-:S02]  /*2a500*/  @!P6 IMAD.MOV.U32 R8, RZ, RZ, R28 ;  /* 0x000000ffff08e224 */ /* 0x008fc400078e001c */
[----:B------:R-:W0:Y:S01]  /*2a510*/  S2R R28, SR_TID.X ;  /* 0x00000000001c7919 */ /* 0x000e220000002100 */
[----:B------:R-:W-:Y:S01]  /*2a520*/  PRMT R70, RZ, 0x7610, R70 ;  /* 0x00007610ff467816 */ /* 0x000fe20000000046 */
[----:B----4-:R-:W-:-:S05]  /*2a530*/  @!P6 IMAD.MOV.U32 R9, RZ, RZ, R12 ;  /* 0x000000ffff09e224 */ /* 0x010fca00078e000c */
[----:B------:R1:W3:Y:S01]  /*2a540*/  @!P6 LDG.E.U8 R40, desc[UR22][R8.64] ;  /* 0x000000160828e981 */ /* 0x0002e2000c1e1100 */
[----:B0-----:R-:W-:Y:S01]  /*2a550*/  SHF.R.U32.HI R12, RZ, 0x7, R28 ;  /* 0x00000007ff0c7819 */ /* 0x001fe2000001161c */
[----:B-1----:R-:W-:Y:S02]  /*2a560*/  @!P4 IMAD.MOV.U32 R8, RZ, RZ, R17 ;  /* 0x000000ffff08c224 */ /* 0x002fe400078e0011 */
[----:B------:R-:W-:Y:S01]  /*2a570*/  @!P4 IMAD.MOV.U32 R9, RZ, RZ, R16 ;  /* 0x000000ffff09c224 */ /* 0x000fe200078e0010 */
[----:B------:R-:W-:Y:S01]  /*2a580*/  SGXT.U32 R12, R12, 0x1 ;  /* 0x000000010c0c781a */ /* 0x000fe20000000000 */
[----:B------:R-:W4:Y:S04]  /*2a590*/  LDL R17, [R1+0x854] ;  /* 0x0008540001117983 */ /* 0x000f280000100800 */
[----:B------:R0:W3:Y:S01]  /*2a5a0*/  @!P4 LDG.E.U8 R56, desc[UR22][R8.64] ;  /* 0x000000160838c981 */ /* 0x0000e2000c1e1100 */
[----:B------:R-:W-:-:S04]  /*2a5b0*/  LOP3.LUT R12, R12, 0xc, RZ, 0xfc, !PT ;  /* 0x0000000c0c0c7812 */ /* 0x000fc800078efcff */
[----:B------:R-:W-:Y:S02]  /*2a5c0*/  ISETP.GE.AND P6, PT, R12, UR5, PT ;  /* 0x000000050c007c0c */ /* 0x000fe4000bfc6270 */
[----:B------:R-:W3:Y:S01]  /*2a5d0*/  LDL R12, [R1+0x85c] ;  /* 0x00085c00010c7983 */ /* 0x000ee20000100800 */
[----:B0-----:R-:W-:Y:S02]  /*2a5e0*/  @!P2 IMAD.MOV.U32 R9, RZ, RZ, R15 ;  /* 0x000000ffff09a224 */ /* 0x001fe400078e000f */
[----:B------:R-:W-:Y:S02]  /*2a5f0*/  @!P2 IMAD.MOV.U32 R8, RZ, RZ, R13 ;  /* 0x000000ffff08a224 */ /* 0x000fe400078e000d */
[----:B------:R-:W3:Y:S04]  /*2a600*/  LDL R13, [R1+0x858] ;  /* 0x00085800010d7983 */ /* 0x000ee80000100800 */
[----:B------:R0:W3:Y:S02]  /*2a610*/  @!P2 LDG.E.U8 R78, desc[UR22][R8.64] ;  /* 0x00000016084ea981 */ /* 0x0000e4000c1e1100 */
[----:B0-----:R-:W-:Y:S01]  /*2a620*/  @!P5 IMAD.MOV.U32 R8, RZ, RZ, R14 ;  /* 0x000000ffff08d224 */ /* 0x001fe200078e000e */
[----:B------:R-:W0:Y:S01]  /*2a630*/  S2R R16, SR_TID.X ;  /* 0x0000000000107919 */ /* 0x000e220000002100 */
[----:B------:R-:W3:Y:S01]  /*2a640*/  LDL R14, [R1+0x86c] ;  /* 0x00086c00010e7983 */ /* 0x000ee20000100800 */
[----:B--2---:R-:W-:Y:S01]  /*2a650*/  @!P5 IMAD.MOV.U32 R9, RZ, RZ, R18 ;  /* 0x000000ffff09d224 */ /* 0x004fe200078e0012 */
[----:B0-----:R-:W-:-:S02]  /*2a660*/  SHF.R.U32.HI R15, RZ, 0x7, R16 ;  /* 0x00000007ff0f7819 */ /* 0x001fc40000011610 */
[----:B------:R-:W2:Y:S04]  /*2a670*/  LDL R18, [R1+0x868] ;  /* 0x0008680001127983 */ /* 0x000ea80000100800 */
[----:B------:R4:W2:Y:S04]  /*2a680*/  @!P5 LDG.E.U8 R70, desc[UR22][R8.64] ;  /* 0x000000160846d981 */ /* 0x0008a8000c1e1100 */
[----:B------:R-:W2:Y:S01]  /*2a690*/  LDL R9, [R1+0x850] ;  /* 0x0008500001097983 */ /* 0x000ea20000100800 */
[----:B------:R-:W-:-:S03]  /*2a6a0*/  SHF.R.U32.HI R28, RZ, 0x7, R16 ;  /* 0x00000007ff1c7819 */ /* 0x000fc60000011610 */
[----:B------:R-:W3:Y:S01]  /*2a6b0*/  LDL R16, [R1+0x860] ;  /* 0x0008600001107983 */ /* 0x000ee20000100800 */
[----:B------:R-:W-:-:S04]  /*2a6c0*/  SGXT.U32 R15, R15, 0x1 ;  /* 0x000000010f0f781a */ /* 0x000fc80000000000 */
[----:B------:R-:W-:-:S04]  /*2a6d0*/  LOP3.LUT R15, R15, 0xe, RZ, 0xfc, !PT ;  /* 0x0000000e0f0f7812 */ /* 0x000fc800078efcff */
[----:B------:R-:W-:Y:S02]  /*2a6e0*/  ISETP.GE.AND P4, PT, R15, UR5, PT ;  /* 0x000000050f007c0c */ /* 0x000fe4000bf86270 */
[----:B------:R-:W3:Y:S01]  /*2a6f0*/  LDL R15, [R1+0x864] ;  /* 0x00086400010f7983 */ /* 0x000ee20000100800 */
[----:B------:R-:W-:Y:S01]  /*2a700*/  PRMT R43, RZ, 0x7610, R43 ;  /* 0x00007610ff2b7816 */ /* 0x000fe2000000002b */
[----:B----4-:R-:W-:Y:S01]  /*2a710*/  @!P3 IMAD.MOV.U32 R8, RZ, RZ, R17 ;  /* 0x000000ffff08b224 */ /* 0x010fe200078e0011 */
[----:B------:R-:W-:-:S04]  /*2a720*/  SGXT.U32 R28, R28, 0x1 ;  /* 0x000000011c1c781a */ /* 0x000fc80000000000 */
[----:B------:R-:W-:-:S04]  /*2a730*/  LOP3.LUT R28, R28, 0x10, RZ, 0xfc, !PT ;  /* 0x000000101c1c7812 */ /* 0x000fc800078efcff */
[----:B------:R-:W-:Y:S02]  /*2a740*/  ISETP.GE.AND P2, PT, R28, UR5, PT ;  /* 0x000000051c007c0c */ /* 0x000fe4000bf46270 */
[----:B------:R-:W0:Y:S01]  /*2a750*/  S2R R28, SR_TID.X ;  /* 0x00000000001c7919 */ /* 0x000e220000002100 */
[----:B------:R-:W-:Y:S01]  /*2a760*/  PRMT R59, RZ, 0x7610, R59 ;  /* 0x00007610ff3b7816 */ /* 0x000fe2000000003b */
[----:B--2---:R3:W2:Y:S02]  /*2a770*/  @!P3 LDG.E.U8 R43, desc[UR22][R8.64] ;  /* 0x00000016082bb981 */ /* 0x0046a4000c1e1100 */
[----:B---3--:R-:W-:Y:S02]  /*2a780*/  @!P6 IMAD.MOV.U32 R8, RZ, RZ, R12 ;  /* 0x000000ffff08e224 */ /* 0x008fe400078e000c */
[----:B------:R-:W-:Y:S01]  /*2a790*/  @!P6 IMAD.MOV.U32 R9, RZ, RZ, R13 ;  /* 0x000000ffff09e224 */ /* 0x000fe200078e000d */
[----:B------:R-:W3:Y:S04]  /*2a7a0*/  LDL R12, [R1+0x874] ;  /* 0x00087400010c7983 */ /* 0x000ee80000100800 */
[----:B------:R-:W4:Y:S04]  /*2a7b0*/  LDL R13, [R1+0x870] ;  /* 0x00087000010d7983 */ /* 0x000f280000100800 */
[----:B------:R1:W2:Y:S02]  /*2a7c0*/  @!P6 LDG.E.U8 R59, desc[UR22][R8.64] ;  /* 0x00000016083be981 */ /* 0x0002a4000c1e1100 */
[----:B-1----:R-:W-:-:S02]  /*2a7d0*/  @!P4 IMAD.MOV.U32 R9, RZ, RZ, R16 ;  /* 0x000000ffff09c224 */ /* 0x002fc400078e0010 */
[----:B------:R-:W1:Y:S01]  /*2a7e0*/  S2R R16, SR_TID.X ;  /* 0x0000000000107919 */ /* 0x000e620000002100 */
[----:B0-----:R-:W-:Y:S01]  /*2a7f0*/  SHF.R.U32.HI R17, RZ, 0x7, R28 ;  /* 0x00000007ff117819 */ /* 0x001fe2000001161c */
[----:B------:R-:W-:Y:S01]  /*2a800*/  @!P4 IMAD.MOV.U32 R8, RZ, RZ, R15 ;  /* 0x000000ffff08c224 */ /* 0x000fe200078e000f */
[----:B------:R-:W-:Y:S01]  /*2a810*/  PRMT R79, RZ, 0x7610, R79 ;  /* 0x00007610ff4f7816 */ /* 0x000fe2000000004f */
[----:B------:R-:W2:Y:S01]  /*2a820*/  LDL R15, [R1+0x87c] ;  /* 0x00087c00010f7983 */ /* 0x000ea20000100800 */
[----:B------:R-:W-:-:S04]  /*2a830*/  SGXT.U32 R17, R17, 0x1 ;  /* 0x000000011111781a */ /* 0x000fc80000000000 */
[----:B------:R-:W-:Y:S01]  /*2a840*/  LOP3.LUT R17, R17, 0x14, RZ, 0xfc, !PT ;  /* 0x0000001411117812 */ /* 0x000fe200078efcff */
[----:B------:R0:W2:Y:S03]  /*2a850*/  @!P4 LDG.E.U8 R79, desc[UR22][R8.64] ;  /* 0x00000016084fc981 */ /* 0x0000a6000c1e1100 */
[----:B------:R-:W-:Y:S02]  /*2a860*/  ISETP.GE.AND P3, PT, R17, UR5, PT ;  /* 0x0000000511007c0c */ /* 0x000fe4000bf66270 */
[----:B------:R-:W2:Y:S01]  /*2a870*/  LDL R17, [R1+0x878] ;  /* 0x0008780001117983 */ /* 0x000ea20000100800 */
[----:B0-----:R-:W-:Y:S01]  /*2a880*/  @!P2 IMAD.MOV.U32 R8, RZ, RZ, R14 ;  /* 0x000000ffff08a224 */ /* 0x001fe200078e000e */
[----:B-1----:R-:W-:-:S04]  /*2a890*/  SHF.R.U32.HI R14, RZ, 0x7, R16 ;  /* 0x00000007ff0e7819 */ /* 0x002fc80000011610 */
[----:B------:R-:W-:-:S04]  /*2a8a0*/  SGXT.U32 R14, R14, 0x1 ;  /* 0x000000010e0e781a */ /* 0x000fc80000000000 */
[----:B------:R-:W-:-:S04]  /*2a8b0*/  LOP3.LUT R14, R14, 0x16, RZ, 0xfc, !PT ;  /* 0x000000160e0e7812 */ /* 0x000fc800078efcff */
[----:B------:R-:W-:Y:S02]  /*2a8c0*/  ISETP.GE.AND P6, PT, R14, UR5, PT ;  /* 0x000000050e007c0c */ /* 0x000fe4000bfc6270 */
[----:B------:R-:W0:Y:S01]  /*2a8d0*/  S2R R14, SR_TID.X ;  /* 0x00000000000e7919 */ /* 0x000e220000002100 */
[----:B------:R-:W-:Y:S01]  /*2a8e0*/  SHF.R.U32.HI R28, RZ, 0x7, R28 ;  /* 0x00000007ff1c7819 */ /* 0x000fe2000001161c */
[----:B------:R-:W-:Y:S01]  /*2a8f0*/  @!P2 IMAD.MOV.U32 R9, RZ, RZ, R18 ;  /* 0x000000ffff09a224 */ /* 0x000fe200078e0012 */
[----:B------:R-:W-:Y:S01]  /*2a900*/  PRMT R68, RZ, 0x7610, R68 ;  /* 0x00007610ff447816 */ /* 0x000fe20000000044 */
[----:B------:R-:W2:Y:S01]  /*2a910*/  LDL R18, [R1+0x884] ;  /* 0x0008840001127983 */ /* 0x000ea20000100800 */
[----:B------:R-:W-:Y:S02]  /*2a920*/  SGXT.U32 R28, R28, 0x1 ;  /* 0x000000011c1c781a */ /* 0x000fe40000000000 */
[----:B------:R-:W-:Y:S02]  /*2a930*/  SHF.R.U32.HI R16, RZ, 0x7, R16 ;  /* 0x00000007ff107819 */ /* 0x000fe40000011610 */
[----:B------:R-:W-:Y:S01]  /*2a940*/  LOP3.LUT R28, R28, 0x12, RZ, 0xfc, !PT ;  /* 0x000000121c1c7812 */ /* 0x000fe200078efcff */
[----:B------:R0:W2:Y:S01]  /*2a950*/  @!P2 LDG.E.U8 R68, desc[UR22][R8.64] ;  /* 0x000000160844a981 */ /* 0x0000a2000c1e1100 */
[----:B------:R-:W-:-:S02]  /*2a960*/  SGXT.U32 R16, R16, 0x1 ;  /* 0x000000011010781a */ /* 0x000fc40000000000 */
[----:B------:R-:W-:Y:S02]  /*2a970*/  ISETP.GE.AND P5, PT, R28, UR5, PT ;  /* 0x000000051c007c0c */ /* 0x000fe4000bfa6270 */
[----:B------:R-:W-:Y:S01]  /*2a980*/  LOP3.LUT R16, R16, 0x18, RZ, 0xfc, !PT ;  /* 0x0000001810107812 */ /* 0x000fe200078efcff */
[----:B------:R-:W2:Y:S03]  /*2a990*/  LDL R28, [R1+0x880] ;  /* 0x00088000011c7983 */ /* 0x000ea60000100800 */
[----:B------:R-:W-:Y:S02]  /*2a9a0*/  ISETP.GE.AND P4, PT, R16, UR5, PT ;  /* 0x0000000510007c0c */ /* 0x000fe4000bf86270 */
[----:B------:R-:W2:Y:S01]  /*2a9b0*/  LDL R16, [R1+0x888] ;  /* 0x0008880001107983 */ /* 0x000ea20000100800 */
[----:B0-----:R-:W-:-:S03]  /*2a9c0*/  SHF.R.U32.HI R9, RZ, 0x7, R14 ;  /* 0x00000007ff097819 */ /* 0x001fc6000001160e */
[----:B------:R-:W2:Y:S01]  /*2a9d0*/  LDL R14, [R1+0x88c] ;  /* 0x00088c00010e7983 */ /* 0x000ea20000100800 */
[----:B------:R-:W-:-:S04]  /*2a9e0*/  SGXT.U32 R9, R9, 0x1 ;  /* 0x000000010909781a */ /* 0x000fc80000000000 */
[----:B------:R-:W-:-:S04]  /*2a9f0*/  LOP3.LUT R9, R9, 0x1a, RZ, 0xfc, !PT ;  /* 0x0000001a09097812 */ /* 0x000fc800078efcff */
[----:B------:R-:W-:Y:S01]  /*2aa00*/  ISETP.GE.AND P2, PT, R9, UR5, PT ;  /* 0x0000000509007c0c */ /* 0x000fe2000bf46270 */
[----:B---3--:R-:W-:Y:S02]  /*2aa10*/  @!P5 IMAD.MOV.U32 R8, RZ, RZ, R12 ;  /* 0x000000ffff08d224 */ /* 0x008fe400078e000c */
[----:B------:R-:W3:Y:S01]  /*2aa20*/  LDL R12, [R1+0x894] ;  /* 0x00089400010c7983 */ /* 0x000ee20000100800 */
[----:B----4-:R-:W-:-:S03]  /*2aa30*/  @!P5 IMAD.MOV.U32 R9, RZ, RZ, R13 ;  /* 0x000000ffff09d224 */ /* 0x010fc600078e000d */
[----:B------:R-:W4:Y:S01]  /*2aa40*/  LDL R13, [R1+0x890] ;  /* 0x00089000010d7983 */ /* 0x000f220000100800 */
[----:B------:R-:W-:-:S06]  /*2aa50*/  PRMT R42, RZ, 0x7610, R42 ;  /* 0x00007610ff2a7816 */ /* 0x000fcc000000002a */
[----:B------:R2:W4:Y:S02]  /*2aa60*/  @!P5 LDG.E.U8 R42, desc[UR22][R8.64] ;  /* 0x00000016082ad981 */ /* 0x000524000c1e1100 */
[----:B--2---:R-:W-:Y:S02]  /*2aa70*/  @!P3 IMAD.MOV.U32 R9, RZ, RZ, R17 ;  /* 0x000000ffff09b224 */ /* 0x004fe400078e0011 */
[----:B------:R-:W0:Y:S01]  /*2aa80*/  S2R R17, SR_TID.X ;  /* 0x0000000000117919 */ /* 0x000e220000002100 */
[----:B------:R-:W-:Y:S01]  /*2aa90*/  PRMT R58, RZ, 0x7610, R58 ;  /* 0x00007610ff3a7816 */ /* 0x000fe2000000003a */
[----:B------:R-:W-:-:S05]  /*2aaa0*/  @!P3 IMAD.MOV.U32 R8, RZ, RZ, R15 ;  /* 0x000000ffff08b224 */ /* 0x000fca00078e000f */
[----:B------:R1:W2:Y:S01]  /*2aab0*/  @!P3 LDG.E.U8 R58, desc[UR22][R8.64] ;  /* 0x00000016083ab981 */ /* 0x0002a2000c1e1100 */
[----:B------:R-:W-:Y:S02]  /*2aac0*/  PRMT R84, RZ, 0x7610, R84 ;  /* 0x00007610ff547816 */ /* 0x000fe40000000054 */
[----:B------:R-:W-:Y:S02]  /*2aad0*/  PRMT R66, RZ, 0x7610, R66 ;  /* 0x00007610ff427816 */ /* 0x000fe40000000042 */
[--C-:B0-----:R-:W-:Y:S02]  /*2aae0*/  SHF.R.U32.HI R15, RZ, 0x7, R17.reuse ;  /* 0x00000007ff0f7819 */ /* 0x101fe40000011611 */
[----:B-1----:R-:W-:Y:S02]  /*2aaf0*/  SHF.R.U32.HI R9, RZ, 0x7, R17 ;  /* 0x00000007ff097819 */ /* 0x002fe40000011611 */
[----:B------:R-:W-:Y:S01]  /*2ab00*/  SGXT.U32 R15, R15, 0x1 ;  /* 0x000000010f0f781a */ /* 0x000fe20000000000 */
[----:B------:R-:W-:Y:S01]  /*2ab10*/  @!P6 IMAD.MOV.U32 R8, RZ, RZ, R18 ;  /* 0x000000ffff08e224 */ /* 0x000fe200078e0012 */
[----:B------:R-:W-:Y:S01]  /*2ab20*/  SGXT.U32 R9, R9, 0x1 ;  /* 0x000000010909781a */ /* 0x000fe20000000000 */
[----:B------:R-:W2:Y:S01]  /*2ab30*/  LDL R17, [R1+0x898] ;  /* 0x0008980001117983 */ /* 0x000ea20000100800 */
[----:B------:R-:W-:-:S02]  /*2ab40*/  LOP3.LUT R15, R15, 0x1c, RZ, 0xfc, !PT ;  /* 0x0000001c0f0f7812 */ /* 0x000fc400078efcff */
[----:B------:R-:W-:Y:S02]  /*2ab50*/  LOP3.LUT R9, R9, 0x1e, RZ, 0xfc, !PT ;  /* 0x0000001e09097812 */ /* 0x000fe400078efcff */
[----:B------:R-:W-:Y:S02]  /*2ab60*/  ISETP.GE.AND P5, PT, R15, UR5, PT ;  /* 0x000000050f007c0c */ /* 0x000fe4000bfa6270 */
[----:B------:R-:W-:Y:S01]  /*2ab70*/  ISETP.GE.AND P3, PT, R9, UR5, PT ;  /* 0x0000000509007c0c */ /* 0x000fe2000bf66270 */
[----:B------:R-:W-:Y:S01]  /*2ab80*/  @!P6 IMAD.MOV.U32 R9, RZ, RZ, R28 ;  /* 0x000000ffff09e224 */ /* 0x000fe200078e001c */
[----:B------:R-:W2:Y:S04]  /*2ab90*/  LDL R15, [R1+0x89c] ;  /* 0x00089c00010f7983 */ /* 0x000ea80000100800 */
[----:B------:R0:W2:Y:S02]  /*2aba0*/  @!P6 LDG.E.U8 R84, desc[UR22][R8.64] ;  /* 0x000000160854e981 */ /* 0x0000a4000c1e1100 */
[----:B0-----:R-:W-:-:S02]  /*2abb0*/  @!P4 IMAD.MOV.U32 R9, RZ, RZ, R16 ;  /* 0x000000ffff09c224 */ /* 0x001fc400078e0010 */
[----:B------:R-:W-:Y:S01]  /*2abc0*/  @!P4 IMAD.MOV.U32 R8, RZ, RZ, R14 ;  /* 0x000000ffff08c224 */ /* 0x000fe200078e000e */
[----:B------:R-:W2:Y:S04]  /*2abd0*/  LDL R16, [R1+0x8a0] ;  /* 0x0008a00001107983 */ /* 0x000ea80000100800 */
[----:B------:R-:W2:Y:S04]  /*2abe0*/  LDL R14, [R1+0x8a4] ;  /* 0x0008a400010e7983 */ /* 0x000ea80000100800 */
[----:B------:R3:W2:Y:S02]  /*2abf0*/  @!P4 LDG.E.U8 R66, desc[UR22][R8.64] ;  /* 0x000000160842c981 */ /* 0x0006a4000c1e1100 */
[----:B---3--:R-:W-:-:S02]  /*2ac00*/  @!P2 IMAD.MOV.U32 R8, RZ, RZ, R12 ;  /* 0x000000ffff08a224 */ /* 0x008fc400078e000c */
[----:B------:R-:W3:Y:S01]  /*2ac10*/  LDL R12, [R1+0x8ac] ;  /* 0x0008ac00010c7983 */ /* 0x000ee20000100800 */
[----:B----4-:R-:W-:-:S03]  /*2ac20*/  @!P2 IMAD.MOV.U32 R9, RZ, RZ, R13 ;  /* 0x000000ffff09a224 */ /* 0x010fc600078e000d */
[----:B------:R-:W4:Y:S01]  /*2ac30*/  LDL R13, [R1+0x8a8] ;  /* 0x0008a800010d7983 */ /* 0x000f220000100800 */
[----:B------:R-:W-:-:S06]  /*2ac40*/  PRMT R45, RZ, 0x7610, R45 ;  /* 0x00007610ff2d7816 */ /* 0x000fcc000000002d */
[----:B------:R0:W4:Y:S02]  /*2ac50*/  @!P2 LDG.E.U8 R45, desc[UR22][R8.64] ;  /* 0x00000016082da981 */ /* 0x000124000c1e1100 */
[----:B0-----:R-:W0:Y:S01]  /*2ac60*/  S2R R9, SR_TID.X ;  /* 0x0000000000097919 */ /* 0x001e220000002100 */
[----:B------:R-:W-:Y:S02]  /*2ac70*/  PRMT R61, RZ, 0x7610, R61 ;  /* 0x00007610ff3d7816 */ /* 0x000fe4000000003d */
[----:B------:R-:W-:Y:S02]  /*2ac80*/  PRMT R83, RZ, 0x7610, R83 ;  /* 0x00007610ff537816 */ /* 0x000fe40000000053 */
[----:B------:R-:W-:Y:S02]  /*2ac90*/  PRMT R64, RZ, 0x7610, R64 ;  /* 0x00007610ff407816 */ /* 0x000fe40000000040 */
[--C-:B0-----:R-:W-:Y:S02]  /*2aca0*/  SHF.R.U32.HI R18, RZ, 0x7, R9.reuse ;  /* 0x00000007ff127819 */ /* 0x101fe40000011609 */
[----:B------:R-:W-:-:S02]  /*2acb0*/  SHF.R.U32.HI R28, RZ, 0x7, R9 ;  /* 0x00000007ff1c7819 */ /* 0x000fc40000011609 */
[----:B------:R-:W-:-:S04]  /*2acc0*/  SHF.R.U32.HI R9, RZ, 0x7, R9 ;  /* 0x00000007ff097819 */ /* 0x000fc80000011609 */
[----:B------:R-:W-:-:S04]  /*2acd0*/  SGXT.U32 R9, R9, 0x1 ;  /* 0x000000010909781a */ /* 0x000fc80000000000 */
[----:B------:R-:W-:-:S04]  /*2ace0*/  LOP3.LUT R9, R9, 0x20, RZ, 0xfc, !PT ;  /* 0x0000002009097812 */ /* 0x000fc800078efcff */
[----:B------:R-:W-:Y:S01]  /*2acf0*/  ISETP.GE.AND P6, PT, R9, UR5, PT ;  /* 0x0000000509007c0c */ /* 0x000fe2000bfc6270 */
[----:B--2---:R-:W-:Y:S01]  /*2ad00*/  @!P5 IMAD.MOV.U32 R9, RZ, RZ, R17 ;  /* 0x000000ffff09d224 */ /* 0x004fe200078e0011 */
[----:B------:R-:W-:Y:S01]  /*2ad10*/  SGXT.U32 R28, R28, 0x1 ;  /* 0x000000011c1c781a */ /* 0x000fe20000000000 */
[----:B------:R-:W2:Y:S01]  /*2ad20*/  LDL R17, [R1+0x8bc] ;  /* 0x0008bc0001117983 */ /* 0x000ea20000100800 */
[----:B------:R-:W-:Y:S02]  /*2ad30*/  @!P5 IMAD.MOV.U32 R8, RZ, RZ, R15 ;  /* 0x000000ffff08d224 */ /* 0x000fe400078e000f */
[----:B------:R-:W-:-:S03]  /*2ad40*/  LOP3.LUT R28, R28, 0x22, RZ, 0xfc, !PT ;  /* 0x000000221c1c7812 */ /* 0x000fc600078efcff */
[----:B------:R0:W2:Y:S01]  /*2ad50*/  @!P5 LDG.E.U8 R61, desc[UR22][R8.64] ;  /* 0x00000016083dd981 */ /* 0x0000a2000c1e1100 */
[----:B------:R-:W-:-:S03]  /*2ad60*/  ISETP.GE.AND P4, PT, R28, UR5, PT ;  /* 0x000000051c007c0c */ /* 0x000fc6000bf86270 */
[----:B------:R-:W2:Y:S01]  /*2ad70*/  LDL R28, [R1+0x8b4] ;  /* 0x0008b400011c7983 */ /* 0x000ea20000100800 */
[----:B0-----:R-:W-:Y:S01]  /*2ad80*/  @!P3 IMAD.MOV.U32 R9, RZ, RZ, R16 ;  /* 0x000000ffff09b224 */ /* 0x001fe200078e0010 */
[----:B------:R-:W0:Y:S01]  /*2ad90*/  S2R R15, SR_TID.X ;  /* 0x00000000000f7919 */ /* 0x000e220000002100 */
[----:B------:R-:W-:Y:S01]  /*2ada0*/  @!P3 IMAD.MOV.U32 R8, RZ, RZ, R14 ;  /* 0x000000ffff08b224 */ /* 0x000fe200078e000e */
[----:B------:R-:W-:Y:S01]  /*2adb0*/  SGXT.U32 R18, R18, 0x1 ;  /* 0x000000011212781a */ /* 0x000fe20000000000 */
[----:B------:R-:W2:Y:S04]  /*2adc0*/  LDL R16, [R1+0x8c0] ;  /* 0x0008c00001107983 */ /* 0x000ea80000100800 */
[----:B------:R3:W2:Y:S01]  /*2add0*/  @!P3 LDG.E.U8 R83, desc[UR22][R8.64] ;  /* 0x000000160853b981 */ /* 0x0006a2000c1e1100 */
[----:B------:R-:W-:-:S04]  /*2ade0*/  LOP3.LUT R18, R18, 0x24, RZ, 0xfc, !PT ;  /* 0x0000002412127812 */ /* 0x000fc800078efcff */
[----:B------:R-:W-:Y:S02]  /*2adf0*/  ISETP.GE.AND P2, PT, R18, UR5, PT ;  /* 0x0000000512007c0c */ /* 0x000fe4000bf46270 */
[----:B------:R-:W2:Y:S01]  /*2ae00*/  LDL R18, [R1+0x8b8] ;  /* 0x0008b80001127983 */ /* 0x000ea20000100800 */
[--C-:B0-----:R-:W-:Y:S02]  /*2ae10*/  SHF.R.U32.HI R14, RZ, 0x7, R15.reuse ;  /* 0x00000007ff0e7819 */ /* 0x101fe4000001160f */
[----:B------:R-:W-:-:S04]  /*2ae20*/  SHF.R.U32.HI R15, RZ, 0x7, R15 ;  /* 0x00000007ff0f7819 */ /* 0x000fc8000001160f */
[----:B------:R-:W-:-:S04]  /*2ae30*/  SGXT.U32 R15, R15, 0x1 ;  /* 0x000000010f0f781a */ /* 0x000fc80000000000 */
[----:B------:R-:W-:-:S04]  /*2ae40*/  LOP3.LUT R15, R15, 0x26, RZ, 0xfc, !PT ;  /* 0x000000260f0f7812 */ /* 0x000fc800078efcff */
[----:B------:R-:W-:Y:S02]  /*2ae50*/  ISETP.GE.AND P5, PT, R15, UR5, PT ;  /* 0x000000050f007c0c */ /* 0x000fe4000bfa6270 */
[----:B------:R-:W2:Y:S01]  /*2ae60*/  LDL R15, [R1+0x8c4] ;  /* 0x0008c400010f7983 */ /* 0x000ea20000100800 */
[----:B------:R-:W-:-:S04]  /*2ae70*/  SGXT.U32 R14, R14, 0x1 ;  /* 0x000000010e0e781a */ /* 0x000fc80000000000 */
[----:B------:R-:W-:-:S04]  /*2ae80*/  LOP3.LUT R14, R14, 0x28, RZ, 0xfc, !PT ;  /* 0x000000280e0e7812 */ /* 0x000fc800078efcff */
[----:B------:R-:W-:Y:S02]  /*2ae90*/  ISETP.GE.AND P3, PT, R14, UR5, PT ;  /* 0x000000050e007c0c */ /* 0x000fe4000bf66270 */
[----:B------:R-:W2:Y:S01]  /*2aea0*/  LDL R14, [R1+0x8c8] ;  /* 0x0008c800010e7983 */ /* 0x000ea20000100800 */
[----:B---3--:R-:W-:-:S03]  /*2aeb0*/  @!P6 IMAD.MOV.U32 R8, RZ, RZ, R12 ;  /* 0x000000ffff08e224 */ /* 0x008fc600078e000c */
[----:B------:R-:W3:Y:S01]  /*2aec0*/  LDL R12, [R1+0x8cc] ;  /* 0x0008cc00010c7983 */ /* 0x000ee20000100800 */
[----:B----4-:R-:W-:-:S05]  /*2aed0*/  @!P6 IMAD.MOV.U32 R9, RZ, RZ, R13 ;  /* 0x000000ffff09e224 */ /* 0x010fca00078e000d */
[----:B------:R2:W4:Y:S04]  /*2aee0*/  @!P6 LDG.E.U8 R64, desc[UR22][R8.64] ;  /* 0x000000160840e981 */ /* 0x000528000c1e1100 */
[----:B------:R-:W3:Y:S01]  /*2aef0*/  LDL R9, [R1+0x8b0] ;  /* 0x0008b00001097983 */ /* 0x000ee20000100800 */
[----:B------:R-:W0:Y:S01]  /*2af00*/  S2R R13, SR_TID.X ;  /* 0x00000000000d7919 */ /* 0x000e220000002100 */
[----:B------:R-:W-:Y:S02]  /*2af10*/  PRMT R44, RZ, 0x7610, R44 ;  /* 0x00007610ff2c7816 */ /* 0x000fe4000000002c */
[----:B------:R-:W-:Y:S02]  /*2af20*/  PRMT R60, RZ, 0x7610, R60 ;  /* 0x00007610ff3c7816 */ /* 0x000fe4000000003c */
[----:B0-----:R-:W-:-:S04]  /*2af30*/  SHF.R.U32.HI R13, RZ, 0x7, R13 ;  /* 0x00000007ff0d7819 */ /* 0x001fc8000001160d */
[----:B------:R-:W-:Y:S01]  /*2af40*/  SGXT.U32 R13, R13, 0x1 ;  /* 0x000000010d0d781a */ /* 0x000fe20000000000 */
[----:B--2---:R-:W-:-:S03]  /*2af50*/  @!P4 IMAD.MOV.U32 R8, RZ, RZ, R28 ;  /* 0x000000ffff08c224 */ /* 0x004fc600078e001c */
[----:B------:R-:W-:Y:S01]  /*2af60*/  LOP3.LUT R13, R13, 0x2a, RZ, 0xfc, !PT ;  /* 0x0000002a0d0d7812 */ /* 0x000fe200078efcff */
[----:B------:R-:W2:Y:S03]  /*2af70*/  LDL R28, [R1+0x8d0] ;  /* 0x0008d000011c7983 */ /* 0x000ea60000100800 */
[----:B------:R-:W-:Y:S02]  /*2af80*/  ISETP.GE.AND P6, PT, R13, UR5, PT ;  /* 0x000000050d007c0c */ /* 0x000fe4000bfc6270 */
[----:B------:R-:W-:Y:S02]  /*2af90*/  PRMT R82, RZ, 0x7610, R82 ;  /* 0x00007610ff527816 */ /* 0x000fe40000000052 */
[----:B------:R-:W-:Y:S01]  /*2afa0*/  PRMT R31, RZ, 0x7610, R31 ;  /* 0x00007610ff1f7816 */ /* 0x000fe2000000001f */
[----:B---3--:R0:W3:Y:S02]  /*2afb0*/  @!P4 LDG.E.U8 R44, desc[UR22][R8.64] ;  /* 0x00000016082cc981 */ /* 0x0080e4000c1e1100 */
[----:B0-----:R-:W-:-:S02]  /*2afc0*/  @!P2 IMAD.MOV.U32 R8, RZ, RZ, R17 ;  /* 0x000000ffff08a224 */ /* 0x001fc400078e0011 */
[----:B------:R-:W0:Y:S01]  /*2afd0*/  S2R R17, SR_TID.X ;  /* 0x0000000000117919 */ /* 0x000e220000002100 */
[----:B------:R-:W-:Y:S02]  /*2afe0*/  @!P2 IMAD.MOV.U32 R9, RZ, RZ, R18 ;  /* 0x000000ffff09a224 */ /* 0x000fe400078e0012 */
[----:B------:R-:W3:Y:S04]  /*2aff0*/  LDL R18, [R1+0x8d8] ;  /* 0x0008d80001127983 */ /* 0x000ee80000100800 */
[----:B------:R1:W3:Y:S02]  /*2b000*/  @!P2 LDG.E.U8 R60, desc[UR22][R8.64] ;  /* 0x00000016083ca981 */ /* 0x0002e4000c1e1100 */
[----:B-1----:R-:W-:Y:S02]  /*2b010*/  @!P5 IMAD.MOV.U32 R9, RZ, RZ, R16 ;  /* 0x000000ffff09d224 */ /* 0x002fe400078e0010 */
[----:B------:R-:W1:Y:S01]  /*2b020*/  S2R R16, SR_TID.X ;  /* 0x0000000000107919 */ /* 0x000e620000002100 */
[----:B0-----:R-:W-:-:S04]  /*2b030*/  SHF.R.U32.HI R13, RZ, 0x7, R17 ;  /* 0x00000007ff0d7819 */ /* 0x001fc80000011611 */
[----:B------:R-:W-:-:S04]  /*2b040*/  SGXT.U32 R13, R13, 0x1 ;  /* 0x000000010d0d781a */ /* 0x000fc80000000000 */
[----:B------:R-:W-:-:S04]  /*2b050*/  LOP3.LUT R13, R13, 0x2c, RZ, 0xfc, !PT ;  /* 0x0000002c0d0d7812 */ /* 0x000fc800078efcff */
[----:B------:R-:W-:Y:S02]  /*2b060*/  ISETP.GE.AND P4, PT, R13, UR5, PT ;  /* 0x000000050d007c0c */ /* 0x000fe4000bf86270 */
[----:B------:R-:W3:Y:S01]  /*2b070*/  LDL R13, [R1+0x8d4] ;  /* 0x0008d400010d7983 */ /* 0x000ee20000100800 */
[----:B------:R-:W-:Y:S01]  /*2b080*/  SHF.R.U32.HI R17, RZ, 0x7, R17 ;  /* 0x00000007ff117819 */ /* 0x000fe20000011611 */
[----:B------:R-:W-:Y:S02]  /*2b090*/  @!P5 IMAD.MOV.U32 R8, RZ, RZ, R15 ;  /* 0x000000ffff08d224 */ /* 0x000fe400078e000f */
[----:B------:R-:W4:Y:S01]  /*2b0a0*/  LDL R15, [R1+0x8e0] ;  /* 0x0008e000010f7983 */ /* 0x000f220000100800 */
[----:B------:R-:W-:-:S03]  /*2b0b0*/  SGXT.U32 R17, R17, 0x1 ;  /* 0x000000011111781a */ /* 0x000fc60000000000 */
[----:B------:R0:W4:Y:S01]  /*2b0c0*/  @!P5 LDG.E.U8 R82, desc[UR22][R8.64] ;  /* 0x000000160852d981 */ /* 0x000122000c1e1100 */
[----:B------:R-:W-:-:S04]  /*2b0d0*/  LOP3.LUT R17, R17, 0x2e, RZ, 0xfc, !PT ;  /* 0x0000002e11117812 */ /* 0x000fc800078efcff */
[----:B------:R-:W-:Y:S02]  /*2b0e0*/  ISETP.GE.AND P2, PT, R17, UR5, PT ;  /* 0x0000000511007c0c */ /* 0x000fe4000bf46270 */
[----:B------:R-:W4:Y:S01]  /*2b0f0*/  LDL R17, [R1+0x8dc] ;  /* 0x0008dc0001117983 */ /* 0x000f220000100800 */
[----:B0-----:R-:W-:Y:S01]  /*2b100*/  @!P3 IMAD.MOV.U32 R8, RZ, RZ, R12 ;  /* 0x000000ffff08b224 */ /* 0x001fe200078e000c */
[--C-:B-1----:R-:W-:Y:S02]  /*2b110*/  SHF.R.U32.HI R12, RZ, 0x7, R16.reuse ;  /* 0x00000007ff0c7819 */ /* 0x102fe40000011610 */
[----:B------:R-:W-:Y:S02]  /*2b120*/  SHF.R.U32.HI R16, RZ, 0x7, R16 ;  /* 0x00000007ff107819 */ /* 0x000fe40000011610 */
[----:B------:R-:W-:Y:S02]  /*2b130*/  SGXT.U32 R12, R12, 0x1 ;  /* 0x000000010c0c781a */ /* 0x000fe40000000000 */
[----:B------:R-:W-:Y:S01]  /*2b140*/  SGXT.U32 R16, R16, 0x1 ;  /* 0x000000011010781a */ /* 0x000fe20000000000 */
[----:B------:R-:W-:Y:S01]  /*2b150*/  @!P3 IMAD.MOV.U32 R9, RZ, RZ, R14 ;  /* 0x000000ffff09b224 */ /* 0x000fe200078e000e */
[----:B------:R-:W-:Y:S01]  /*2b160*/  LOP3.LUT R12, R12, 0x32, RZ, 0xfc, !PT ;  /* 0x000000320c0c7812 */ /* 0x000fe200078efcff */
[----:B------:R-:W4:Y:S01]  /*2b170*/  LDL R14, [R1+0x8e4] ;  /* 0x0008e400010e7983 */ /* 0x000f220000100800 */
[----:B------:R-:W-:-:S03]  /*2b180*/  LOP3.LUT R16, R16, 0x30, RZ, 0xfc, !PT ;  /* 0x0000003010107812 */ /* 0x000fc600078efcff */
[----:B------:R2:W4:Y:S01]  /*2b190*/  @!P3 LDG.E.U8 R31, desc[UR22][R8.64] ;  /* 0x00000016081fb981 */ /* 0x000522000c1e1100 */
[----:B------:R-:W-:Y:S02]  /*2b1a0*/  ISETP.GE.AND P5, PT, R16, UR5, PT ;  /* 0x0000000510007c0c */ /* 0x000fe4000bfa6270 */
[----:B------:R-:W-:Y:S01]  /*2b1b0*/  ISETP.GE.AND P3, PT, R12, UR5, PT ;  /* 0x000000050c007c0c */ /* 0x000fe2000bf66270 */
[----:B------:R-:W4:Y:S04]  /*2b1c0*/  LDL R16, [R1+0x8e8] ;  /* 0x0008e80001107983 */ /* 0x000f280000100800 */
[----:B------:R-:W4:Y:S01]  /*2b1d0*/  LDL R12, [R1+0x8ec] ;  /* 0x0008ec00010c7983 */ /* 0x000f220000100800 */
[----:B------:R-:W-:Y:S01]  /*2b1e0*/  PRMT R47, RZ, 0x7610, R47 ;  /* 0x00007610ff2f7816 */ /* 0x000fe2000000002f */
[----:B--2---:R-:W-:Y:S01]  /*2b1f0*/  @!P6 IMAD.MOV.U32 R9, RZ, RZ, R28 ;  /* 0x000000ffff09e224 */ /* 0x004fe200078e001c */
[----:B------:R-:W-:-:S02]  /*2b200*/  PRMT R63, RZ, 0x7610, R63 ;  /* 0x00007610ff3f7816 */ /* 0x000fc4000000003f */
[----:B------:R-:W-:Y:S02]  /*2b210*/  PRMT R81, RZ, 0x7610, R81 ;  /* 0x00007610ff517816 */ /* 0x000fe40000000051 */
[----:B------:R-:W-:Y:S01]  /*2b220*/  PRMT R30, RZ, 0x7610, R30 ;  /* 0x00007610ff1e7816 */ /* 0x000fe2000000001e */
[----:B---3--:R-:W-:Y:S02]  /*2b230*/  @!P6 IMAD.MOV.U32 R8, RZ, RZ, R13 ;  /* 0x000000ffff08e224 */ /* 0x008fe400078e000d */
[----:B------:R-:W0:Y:S03]  /*2b240*/  S2R R13, SR_TID.X ;  /* 0x00000000000d7919 */ /* 0x000e260000002100 */
[----:B------:R4:W2:Y:S02]  /*2b250*/  @!P6 LDG.E.U8 R47, desc[UR22][R8.64] ;  /* 0x00000016082fe981 */ /* 0x0008a4000c1e1100 */
[----:B----4-:R-:W-:-:S02]  /*2b260*/  @!P4 IMAD.MOV.U32 R8, RZ, RZ, R17 ;  /* 0x000000ffff08c224 */ /* 0x010fc400078e0011 */
[----:B------:R-:W-:Y:S01]  /*2b270*/  @!P4 IMAD.MOV.U32 R9, RZ, RZ, R18 ;  /* 0x000000ffff09c224 */ /* 0x000fe200078e0012 */
[----:B------:R-:W3:Y:S04]  /*2b280*/  LDL R17, [R1+0x8f8] ;  /* 0x0008f80001117983 */ /* 0x000ee80000100800 */
[----:B------:R1:W4:Y:S04]  /*2b290*/  @!P4 LDG.E.U8 R63, desc[UR22][R8.64] ;  /* 0x00000016083fc981 */ /* 0x000328000c1e1100 */
[----:B------:R-:W2:Y:S01]  /*2b2a0*/  LDL R18, [R1+0x8f4] ;  /* 0x0008f40001127983 */ /* 0x000ea20000100800 */
[----:B-1----:R-:W-:Y:S01]  /*2b2b0*/  @!P2 IMAD.MOV.U32 R8, RZ, RZ, R14 ;  /* 0x000000ffff08a224 */ /* 0x002fe200078e000e */
[----:B0-----:R-:W-:Y:S01]  /*2b2c0*/  SHF.R.U32.HI R13, RZ, 0x7, R13 ;  /* 0x00000007ff0d7819 */ /* 0x001fe2000001160d */
[----:B------:R-:W-:-:S03]  /*2b2d0*/  @!P2 IMAD.MOV.U32 R9, RZ, RZ, R15 ;  /* 0x000000ffff09a224 */ /* 0x000fc600078e000f */
[----:B------:R-:W-:Y:S02]  /*2b2e0*/  SGXT.U32 R13, R13, 0x1 ;  /* 0x000000010d0d781a */ /* 0x000fe40000000000 */
[----:B------:R0:W3:Y:S02]  /*2b2f0*/  @!P2 LDG.E.U8 R81, desc[UR22][R8.64] ;  /* 0x000000160851a981 */ /* 0x0000e4000c1e1100 */
[----:B------:R-:W-:Y:S01]  /*2b300*/  LOP3.LUT R13, R13, 0x34, RZ, 0xfc, !PT ;  /* 0x000000340d0d7812 */ /* 0x000fe200078efcff */
[----:B0-----:R-:W-:Y:S02]  /*2b310*/  @!P5 IMAD.MOV.U32 R8, RZ, RZ, R12 ;  /* 0x000000ffff08d224 */ /* 0x001fe400078e000c */
[----:B------:R-:W-:Y:S01]  /*2b320*/  @!P5 IMAD.MOV.U32 R9, RZ, RZ, R16 ;  /* 0x000000ffff09d224 */ /* 0x000fe200078e0010 */
[----:B------:R-:W-:Y:S01]  /*2b330*/  ISETP.GE.AND P6, PT, R13, UR5, PT ;  /* 0x000000050d007c0c */ /* 0x000fe2000bfc6270 */
[----:B------:R-:W0:Y:S03]  /*2b340*/  S2R R15, SR_TID.X ;  /* 0x00000000000f7919 */ /* 0x000e260000002100 */
[----:B------:R2:W3:Y:S04]  /*2b350*/  @!P5 LDG.E.U8 R30, desc[UR22][R8.64] ;  /* 0x00000016081ed981 */ /* 0x0004e8000c1e1100 */
[----:B------:R-:W3:Y:S04]  /*2b360*/  LDL R13, [R1+0x8fc] ;  /* 0x0008fc00010d7983 */ /* 0x000ee80000100800 */
[----:B------:R-:W3:Y:S04]  /*2b370*/  LDL R12, [R1+0x90c] ;  /* 0x00090c00010c7983 */ /* 0x000ee80000100800 */
[----:B------:R-:W3:Y:S04]  /*2b380*/  LDL R9, [R1+0x8f0] ;  /* 0x0008f00001097983 */ /* 0x000ee80000100800 */
[----:B------:R-:W4:Y:S01]  /*2b390*/  LDL R16, [R1+0x908] ;  /* 0x0009080001107983 */ /* 0x000f220000100800 */
[----:B0-----:R-:W-:-:S04]  /*2b3a0*/  SHF.R.U32.HI R14, RZ, 0x7, R15 ;  /* 0x00000007ff0e7819 */ /* 0x001fc8000001160f */
[----:B------:R-:W-:-:S04]  /*2b3b0*/  SGXT.U32 R14, R14, 0x1 ;  /* 0x000000010e0e781a */ /* 0x000fc80000000000 */
[----:B------:R-:W-:-:S04]  /*2b3c0*/  LOP3.LUT R14, R14, 0x36, RZ, 0xfc, !PT ;  /* 0x000000360e0e7812 */ /* 0x000fc800078efcff */
[----:B------:R-:W-:Y:S02]  /*2b3d0*/  ISETP.GE.AND P4, PT, R14, UR5, PT ;  /* 0x000000050e007c0c */ /* 0x000fe4000bf86270 */
[----:B------:R-:W4:Y:S01]  /*2b3e0*/  LDL R14, [R1+0x904] ;  /* 0x00090400010e7983 */ /* 0x000f220000100800 */
[----:B------:R-:W-:-:S03]  /*2b3f0*/  SHF.R.U32.HI R28, RZ, 0x7, R15 ;  /* 0x00000007ff1c7819 */ /* 0x000fc6000001160f */
[----:B------:R-:W4:Y:S01]  /*2b400*/  LDL R15, [R1+0x900] ;  /* 0x00090000010f7983 */ /* 0x000f220000100800 */
[----:B------:R-:W-:Y:S02]  /*2b410*/  SGXT.U32 R28, R28, 0x1 ;  /* 0x000000011c1c781a */ /* 0x000fe40000000000 */
[----:B------:R-:W-:Y:S02]  /*2b420*/  PRMT R46, RZ, 0x7610, R46 ;  /* 0x00007610ff2e7816 */ /* 0x000fe4000000002e */
[----:B------:R-:W-:-:S04]  /*2b430*/  LOP3.LUT R28, R28, 0x38, RZ, 0xfc, !PT ;  /* 0x000000381c1c7812 */ /* 0x000fc800078efcff */
[----:B------:R-:W-:Y:S02]  /*2b440*/  ISETP.GE.AND P2, PT, R28, UR5, PT ;  /* 0x000000051c007c0c */ /* 0x000fe4000bf46270 */
[----:B------:R-:W0:Y:S01]  /*2b450*/  S2R R28, SR_TID.X ;  /* 0x00000000001c7919 */ /* 0x000e220000002100 */
[----:B------:R-:W-:Y:S01]  /*2b460*/  PRMT R62, RZ, 0x7610, R62 ;  /* 0x00007610ff3e7816 */ /* 0x000fe2000000003e */
[----:B--2---:R-:W-:Y:S01]  /*2b470*/  @!P3 IMAD.MOV.U32 R8, RZ, RZ, R18 ;  /* 0x000000ffff08b224 */ /* 0x004fe200078e0012 */
[----:B0-----:R-:W-:-:S04]  /*2b480*/  SHF.R.U32.HI R18, RZ, 0x7, R28 ;  /* 0x00000007ff127819 */ /* 0x001fc8000001161c */
[----:B------:R-:W-:Y:S01]  /*2b490*/  SGXT.U32 R18, R18, 0x1 ;  /* 0x000000011212781a */ /* 0x000fe20000000000 */
[----:B---3--:R0:W2:Y:S02]  /*2b4a0*/  @!P3 LDG.E.U8 R46, desc[UR22][R8.64] ;  /* 0x00000016082eb981 */ /* 0x0080a4000c1e1100 */
[----:B0-----:R-:W-:Y:S02]  /*2b4b0*/  @!P6 IMAD.MOV.U32 R8, RZ, RZ, R13 ;  /* 0x000000ffff08e224 */ /* 0x001fe400078e000d */
[----:B------:R-:W3:Y:S01]  /*2b4c0*/  LDL R13, [R1+0x914] ;  /* 0x00091400010d7983 */ /* 0x000ee20000100800 */
[----:B------:R-:W-:-:S04]  /*2b4d0*/  LOP3.LUT R18, R18, 0x3c, RZ, 0xfc, !PT ;  /* 0x0000003c12127812 */ /* 0x000fc800078efcff */
[----:B------:R-:W-:Y:S02]  /*2b4e0*/  ISETP.GE.AND P3, PT, R18, UR5, PT ;  /* 0x0000000512007c0c */ /* 0x000fe4000bf66270 */
[----:B------:R-:W2:Y:S01]  /*2b4f0*/  LDL R18, [R1+0x910] ;  /* 0x0009100001127983 */ /* 0x000ea20000100800 */
[----:B------:R-:W-:Y:S01]  /*2b500*/  @!P6 IMAD.MOV.U32 R9, RZ, RZ, R17 ;  /* 0x000000ffff09e224 */ /* 0x000fe200078e0011 */
[----:B------:R-:W-:Y:S02]  /*2b510*/  PRMT R80, RZ, 0x7610, R80 ;  /* 0x00007610ff507816 */ /* 0x000fe40000000050 */
[----:B------:R-:W2:Y:S04]  /*2b520*/  LDL R17, [R1+0x918] ;  /* 0x0009180001117983 */ /* 0x000ea80000100800 */
[----:B------:R4:W2:Y:S02]  /*2b530*/  @!P6 LDG.E.U8 R62, desc[UR22][R8.64] ;  /* 0x00000016083ee981 */ /* 0x0008a4000c1e1100 */
[----:B----4-:R-:W-:-:S02]  /*2b540*/  @!P4 IMAD.MOV.U32 R8, RZ, RZ, R14 ;  /* 0x000000ffff08c224 */ /* 0x010fc400078e000e */
[----:B------:R-:W0:Y:S01]  /*2b550*/  S2R R14, SR_TID.X ;  /* 0x00000000000e7919 */ /* 0x000e220000002100 */
[----:B------:R-:W-:Y:S02]  /*2b560*/  @!P4 IMAD.MOV.U32 R9, RZ, RZ, R15 ;  /* 0x000000ffff09c224 */ /* 0x000fe400078e000f */
[----:B------:R-:W4:Y:S04]  /*2b570*/  LDL R15, [R1+0x91c] ;  /* 0x00091c00010f7983 */ /* 0x000f280000100800 */
[----:B------:R1:W4:Y:S02]  /*2b580*/  @!P4 LDG.E.U8 R80, desc[UR22][R8.64] ;  /* 0x000000160850c981 */ /* 0x000324000c1e1100 */
[----:B-1----:R-:W-:Y:S01]  /*2b590*/  @!P2 IMAD.MOV.U32 R8, RZ, RZ, R12 ;  /* 0x000000ffff08a224 */ /* 0x002fe200078e000c */
[----:B0-----:R-:W-:-:S04]  /*2b5a0*/  SHF.R.U32.HI R12, RZ, 0x7, R14 ;  /* 0x00000007ff0c7819 */ /* 0x001fc8000001160e */
[----:B------:R-:W-:-:S04]  /*2b5b0*/  SGXT.U32 R12, R12, 0x1 ;  /* 0x000000010c0c781a */ /* 0x000fc80000000000 */
[----:B------:R-:W-:-:S04]  /*2b5c0*/  LOP3.LUT R12, R12, 0x3e, RZ, 0xfc, !PT ;  /* 0x0000003e0c0c7812 */ /* 0x000fc800078efcff */
[----:B------:R-:W-:Y:S02]  /*2b5d0*/  ISETP.GE.AND P6, PT, R12, UR5, PT ;  /* 0x000000050c007c0c */ /* 0x000fe4000bfc6270 */
[----:B------:R-:W0:Y:S01]  /*2b5e0*/  S2R R12, SR_TID.X ;  /* 0x00000000000c7919 */ /* 0x000e220000002100 */
[----:B------:R-:W-:-:S04]  /*2b5f0*/  SHF.R.U32.HI R28, RZ, 0x7, R28 ;  /* 0x00000007ff1c7819 */ /* 0x000fc8000001161c */
[----:B------:R-:W-:-:S04]  /*2b600*/  SGXT.U32 R28, R28, 0x1 ;  /* 0x000000011c1c781a */ /* 0x000fc80000000000 */
[----:B------:R-:W-:Y:S01]  /*2b610*/  LOP3.LUT R28, R28, 0x3a, RZ, 0xfc, !PT ;  /* 0x0000003a1c1c7812 */ /* 0x000fe200078efcff */
[----:B------:R-:W-:Y:S01]  /*2b620*/  @!P2 IMAD.MOV.U32 R9, RZ, RZ, R16 ;  /* 0x000000ffff09a224 */ /* 0x000fe200078e0010 */
[----:B------:R-:W-:Y:S01]  /*2b630*/  PRMT R33, RZ, 0x7610, R33 ;  /* 0x00007610ff217816 */ /* 0x000fe20000000021 */
[----:B------:R-:W4:Y:S01]  /*2b640*/  LDL R16, [R1+0x924] ;  /* 0x0009240001107983 */ /* 0x000f220000100800 */
[----:B------:R-:W-:Y:S02]  /*2b650*/  ISETP.GE.AND P5, PT, R28, UR5, PT ;  /* 0x000000051c007c0c */ /* 0x000fe4000bfa6270 */
[----:B------:R-:W-:Y:S01]  /*2b660*/  SHF.R.U32.HI R14, RZ, 0x7, R14 ;  /* 0x00000007ff0e7819 */ /* 0x000fe2000001160e */
[----:B------:R-:W4:Y:S03]  /*2b670*/  LDL R28, [R1+0x920] ;  /* 0x00092000011c7983 */ /* 0x000f260000100800 */
[----:B------:R-:W-:Y:S01]  /*2b680*/  SGXT.U32 R14, R14, 0x1 ;  /* 0x000000010e0e781a */ /* 0x000fe20000000000 */
[----:B------:R0:W4:Y:S03]  /*2b690*/  @!P2 LDG.E.U8 R33, desc[UR22][R8.64] ;  /* 0x000000160821a981 */ /* 0x000126000c1e1100 */
[----:B------:R-:W-:-:S02]  /*2b6a0*/  LOP3.LUT R14, R14, 0x40, RZ, 0xfc, !PT ;  /* 0x000000400e0e7812 */ /* 0x000fc400078efcff */
[----:B0-----:R-:W-:Y:S02]  /*2b6b0*/  SHF.R.U32.HI R9, RZ, 0x7, R12 ;  /* 0x00000007ff097819 */ /* 0x001fe4000001160c */
[----:B------:R-:W4:Y:S01]  /*2b6c0*/  LDL R12, [R1+0x92c] ;  /* 0x00092c00010c7983 */ /* 0x000f220000100800 */
[----:B------:R-:W-:-:S03]  /*2b6d0*/  ISETP.GE.AND P4, PT, R14, UR5, PT ;  /* 0x000000050e007c0c */ /* 0x000fc6000bf86270 */
[----:B------:R-:W4:Y:S01]  /*2b6e0*/  LDL R14, [R1+0x928] ;  /* 0x00092800010e7983 */ /* 0x000f220000100800 */
[----:B------:R-:W-:-:S04]  /*2b6f0*/  SGXT.U32 R9, R9, 0x1 ;  /* 0x000000010909781a */ /* 0x000fc80000000000 */
[----:B------:R-:W-:-:S04]  /*2b700*/  LOP3.LUT R9, R9, 0x42, RZ, 0xfc, !PT ;  /* 0x0000004209097812 */ /* 0x000fc800078efcff */
[----:B------:R-:W-:Y:S01]  /*2b710*/  ISETP.GE.AND P2, PT, R9, UR5, PT ;  /* 0x0000000509007c0c */ /* 0x000fe2000bf46270 */
[----:B---3--:R-:W-:Y:S02]  /*2b720*/  @!P5 IMAD.MOV.U32 R8, RZ, RZ, R13 ;  /* 0x000000ffff08d224 */ /* 0x008fe400078e000d */
[----:B------:R-:W3:Y:S01]  /*2b730*/  LDL R13, [R1+0x934] ;  /* 0x00093400010d7983 */ /* 0x000ee20000100800 */
[----:B--2---:R-:W-:-:S03]  /*2b740*/  @!P5 IMAD.MOV.U32 R9, RZ, RZ, R18 ;  /* 0x000000ffff09d224 */ /* 0x004fc600078e0012 */
[----:B------:R-:W2:Y:S01]  /*2b750*/  LDL R18, [R1+0x930] ;  /* 0x0009300001127983 */ /* 0x000ea20000100800 */
[----:B------:R-:W-:-:S06]  /*2b760*/  PRMT R49, RZ, 0x7610, R49 ;  /* 0x00007610ff317816 */ /* 0x000fcc0000000031 */
[----:B------:R0:W2:Y:S02]  /*2b770*/  @!P5 LDG.E.U8 R49, desc[UR22][R8.64] ;  /* 0x000000160831d981 */ /* 0x0000a4000c1e1100 */
[----:B0-----:R-:W-:Y:S02]  /*2b780*/  @!P3 IMAD.MOV.U32 R9, RZ, RZ, R17 ;  /* 0x000000ffff09b224 */ /* 0x001fe400078e0011 */
[----:B------:R-:W0:Y:S01]  /*2b790*/  S2R R17, SR_TID.X ;  /* 0x0000000000117919 */ /* 0x000e220000002100 */
[----:B------:R-:W-:Y:S01]  /*2b7a0*/  PRMT R85, RZ, 0x7610, R85 ;  /* 0x00007610ff557816 */ /* 0x000fe20000000055 */
[----:B----4-:R-:W-:-:S05]  /*2b7b0*/  @!P3 IMAD.MOV.U32 R8, RZ, RZ, R15 ;  /* 0x000000ffff08b224 */ /* 0x010fca00078e000f */
[----:B------:R0:W4:Y:S01]  /*2b7c0*/  @!P3 LDG.E.U8 R85, desc[UR22][R8.64] ;  /* 0x000000160855b981 */ /* 0x000122000c1e1100 */
[----:B------:R-:W-:Y:S02]  /*2b7d0*/  PRMT R97, RZ, 0x7610, R97 ;  /* 0x00007610ff617816 */ /* 0x000fe40000000061 */
[----:B0-----:R-:W-:-:S04]  /*2b7e0*/  SHF.R.U32.HI R9, RZ, 0x7, R17 ;  /* 0x00000007ff097819 */ /* 0x001fc80000011611 */
[----:B------:R-:W-:Y:S02]  /*2b7f0*/  SGXT.U32 R9, R9, 0x1 ;  /* 0x000000010909781a */ /* 0x000fe40000000000 */
[----:B------:R-:W-:Y:S02]  /*2b800*/  SHF.R.U32.HI R15, RZ, 0x7, R17 ;  /* 0x00000007ff0f7819 */ /* 0x000fe40000011611 */
[----:B------:R-:W-:Y:S01]  /*2b810*/  LOP3.LUT R9, R9, 0x46, RZ, 0xfc, !PT ;  /* 0x0000004609097812 */ /* 0x000fe200078efcff */
[----:B------:R-:W4:Y:S01]  /*2b820*/  LDL R17, [R1+0x938] ;  /* 0x0009380001117983 */ /* 0x000f220000100800 */
[----:B------:R-:W-:Y:S02]  /*2b830*/  SGXT.U32 R15, R15, 0x1 ;  /* 0x000000010f0f781a */ /* 0x000fe40000000000 */
[----:B------:R-:W-:Y:S02]  /*2b840*/  ISETP.GE.AND P3, PT, R9, UR5, PT ;  /* 0x0000000509007c0c */ /* 0x000fe4000bf66270 */
[----:B------:R-:W-:-:S04]  /*2b850*/  LOP3.LUT R15, R15, 0x44, RZ, 0xfc, !PT ;  /* 0x000000440f0f7812 */ /* 0x000fc800078efcff */
[----:B------:R-:W-:Y:S02]  /*2b860*/  ISETP.GE.AND P5, PT, R15, UR5, PT ;  /* 0x000000050f007c0c */ /* 0x000fe4000bfa6270 */
[----:B------:R-:W4:Y:S01]  /*2b870*/  LDL R15, [R1+0x93c] ;  /* 0x00093c00010f7983 */ /* 0x000f220000100800 */
[----:B------:R-:W-:Y:S01]  /*2b880*/  @!P6 IMAD.MOV.U32 R8, RZ, RZ, R16 ;  /* 0x000000ffff08e224 */ /* 0x000fe200078e0010 */
[----:B------:R-:W-:Y:S02]  /*2b890*/  PRMT R32, RZ, 0x7610, R32 ;  /* 0x00007610ff207816 */ /* 0x000fe40000000020 */
[----:B------:R-:W4:Y:S01]  /*2b8a0*/  LDL R16, [R1+0x940] ;  /* 0x0009400001107983 */ /* 0x000f220000100800 */
[----:B------:R-:W-:Y:S01]  /*2b8b0*/  @!P6 IMAD.MOV.U32 R9, RZ, RZ, R28 ;  /* 0x000000ffff09e224 */ /* 0x000fe200078e001c */
[----:B------:R-:W-:Y:S02]  /*2b8c0*/  PRMT R48, RZ, 0x7610, R48 ;  /* 0x00007610ff307816 */ /* 0x000fe40000000030 */
[----:B------:R-:W4:Y:S04]  /*2b8d0*/  LDL R28, [R1+0x950] ;  /* 0x00095000011c7983 */ /* 0x000f280000100800 */
[----:B------:R0:W4:Y:S02]  /*2b8e0*/  @!P6 LDG.E.U8 R97, desc[UR22][R8.64] ;  /* 0x000000160861e981 */ /* 0x000124000c1e1100 */
[----:B0-----:R-:W-:-:S02]  /*2b8f0*/  @!P4 IMAD.MOV.U32 R8, RZ, RZ, R12 ;  /* 0x000000ffff08c224 */ /* 0x001fc400078e000c */
[----:B------:R-:W0:Y:S01]  /*2b900*/  S2R R12, SR_TID.X ;  /* 0x00000000000c7919 */ /* 0x000e220000002100 */
[----:B------:R-:W-:Y:S02]  /*2b910*/  @!P4 IMAD.MOV.U32 R9, RZ, RZ, R14 ;  /* 0x000000ffff09c224 */ /* 0x000fe400078e000e */
[----:B------:R-:W4:Y:S04]  /*2b920*/  LDL R14, [R1+0x944] ;  /* 0x00094400010e7983 */ /* 0x000f280000100800 */
[----:B------:R3:W4:Y:S01]  /*2b930*/  @!P4 LDG.E.U8 R32, desc[UR22][R8.64] ;  /* 0x000000160820c981 */ /* 0x000722000c1e1100 */
[----:B0-----:R-:W-:-:S04]  /*2b940*/  SHF.R.U32.HI R12, RZ, 0x7, R12 ;  /* 0x00000007ff0c7819 */ /* 0x001fc8000001160c */
[----:B------:R-:W-:-:S04]  /*2b950*/  SGXT.U32 R12, R12, 0x1 ;  /* 0x000000010c0c781a */ /* 0x000fc80000000000 */
[----:B------:R-:W-:-:S04]  /*2b960*/  LOP3.LUT R12, R12, 0x48, RZ, 0xfc, !PT ;  /* 0x000000480c0c7812 */ /* 0x000fc800078efcff */
[----:B------:R-:W-:Y:S01]  /*2b970*/  ISETP.GE.AND P6, PT, R12, UR5, PT ;  /* 0x000000050c007c0c */ /* 0x000fe2000bfc6270 */
[----:B---3--:R-:W-:Y:S02]  /*2b980*/  @!P2 IMAD.MOV.U32 R8, RZ, RZ, R13 ;  /* 0x000000ffff08a224 */ /* 0x008fe400078e000d */
[----:B------:R-:W0:Y:S01]  /*2b990*/  S2R R13, SR_TID.X ;  /* 0x00000000000d7919 */ /* 0x000e220000002100 */
[----:B--2---:R-:W-:Y:S01]  /*2b9a0*/  @!P2 IMAD.MOV.U32 R9, RZ, RZ, R18 ;  /* 0x000000ffff09a224 */ /* 0x004fe200078e0012 */
[----:B------:R-:W-:-:S04]  /*2b9b0*/  PRMT R65, RZ, 0x7610, R65 ;  /* 0x00007610ff417816 */ /* 0x000fc80000000041 */
[----:B------:R4:W2:Y:S01]  /*2b9c0*/  @!P2 LDG.E.U8 R48, desc[UR22][R8.64] ;  /* 0x000000160830a981 */ /* 0x0008a2000c1e1100 */
[----:B0-----:R-:W-:-:S04]  /*2b9d0*/  SHF.R.U32.HI R12, RZ, 0x7, R13 ;  /* 0x00000007ff0c7819 */ /* 0x001fc8000001160d */
[----:B------:R-:W-:-:S04]  /*2b9e0*/  SGXT.U32 R12, R12, 0x1 ;  /* 0x000000010c0c781a */ /* 0x000fc80000000000 */
[----:B------:R-:W-:Y:S02]  /*2b9f0*/  LOP3.LUT R12, R12, 0x4a, RZ, 0xfc, !PT ;  /* 0x0000004a0c0c7812 */ /* 0x000fe400078efcff */
[----:B------:R-:W-:Y:S02]  /*2ba00*/  SHF.R.U32.HI R18, RZ, 0x7, R13 ;  /* 0x00000007ff127819 */ /* 0x000fe4000001160d */
[----:B------:R-:W-:Y:S01]  /*2ba10*/  ISETP.GE.AND P4, PT, R12, UR5, PT ;  /* 0x000000050c007c0c */ /* 0x000fe2000bf86270 */
[----:B------:R-:W3:Y:S04]  /*2ba20*/  LDL R13, [R1+0x948] ;  /* 0x00094800010d7983 */ /* 0x000ee80000100800 */
[----:B------:R-:W2:Y:S01]  /*2ba30*/  LDL R12, [R1+0x94c] ;  /* 0x00094c00010c7983 */ /* 0x000ea20000100800 */
[----:B------:R-:W-:-:S02]  /*2ba40*/  SGXT.U32 R18, R18, 0x1 ;  /* 0x000000011212781a */ /* 0x000fc40000000000 */
[----:B------:R-:W-:Y:S02]  /*2ba50*/  PRMT R99, RZ, 0x7610, R99 ;  /* 0x00007610ff637816 */ /* 0x000fe40000000063 */
[----:B------:R-:W-:Y:S01]  /*2ba60*/  LOP3.LUT R18, R18, 0x4c, RZ, 0xfc, !PT ;  /* 0x0000004c12127812 */ /* 0x000fe200078efcff */
[----:B----4-:R-:W-:Y:S02]  /*2ba70*/  @!P5 IMAD.MOV.U32 R9, RZ, RZ, R17 ;  /* 0x000000ffff09d224 */ /* 0x010fe400078e0011 */
[----:B------:R-:W-:Y:S01]  /*2ba80*/  @!P5 IMAD.MOV.U32 R8, RZ, RZ, R15 ;  /* 0x000000ffff08d224 */ /* 0x000fe200078e000f */
[----:B------:R-:W-:Y:S01]  /*2ba90*/  ISETP.GE.AND P2, PT, R18, UR5, PT ;  /* 0x0000000512007c0c */ /* 0x000fe2000bf46270 */
[----:B------:R-:W4:Y:S04]  /*2baa0*/  LDL R15, [R1+0x95c] ;  /* 0x00095c00010f7983 */ /* 0x000f280000100800 */
[----:B------:R0:W4:Y:S04]  /*2bab0*/  @!P5 LDG.E.U8 R65, desc[UR22][R8.64] ;  /* 0x000000160841d981 */ /* 0x000128000c1e1100 */
[----:B------:R-:W4:Y:S04]  /*2bac0*/  LDL R18, [R1+0x954] ;  /* 0x0009540001127983 */ /* 0x000f280000100800 */
[----:B------:R-:W4:Y:S01]  /*2bad0*/  LDL R17, [R1+0x958] ;  /* 0x0009580001117983 */ /* 0x000f220000100800 */
[----:B0-----:R-:W-:-:S03]  /*2bae0*/  @!P3 IMAD.MOV.U32 R9, RZ, RZ, R16 ;  /* 0x000000ffff09b224 */ /* 0x001fc600078e0010 */
[----:B------:R-:W4:Y:S01]  /*2baf0*/  LDL R16, [R1+0x960] ;  /* 0x0009600001107983 */ /* 0x000f220000100800 */
[----:B------:R-:W-:-:S03]  /*2bb00*/  @!P3 IMAD.MOV.U32 R8, RZ, RZ, R14 ;  /* 0x000000ffff08b224 */ /* 0x000fc600078e000e */
[----:B------:R-:W4:Y:S04]  /*2bb10*/  LDL R14, [R1+0x964] ;  /* 0x00096400010e7983 */ /* 0x000f280000100800 */
[----:B------:R0:W4:Y:S02]  /*2bb20*/  @!P3 LDG.E.U8 R99, desc[UR22][R8.64] ;  /* 0x000000160863b981 */ /* 0x000124000c1e1100 */
[----:B0-----:R-:W0:Y:S02]  /*2bb30*/  S2R R8, SR_TID.X ;  /* 0x0000000000087919 */ /* 0x001e240000002100 */
[--C-:B0-----:R-:W-:Y:S02]  /*2bb40*/  SHF.R.U32.HI R9, RZ, 0x7, R8.reuse ;  /* 0x00000007ff097819 */ /* 0x101fe40000011608 */
[----:B------:R-:W-:-:S02]  /*2bb50*/  SHF.R.U32.HI R8, RZ, 0x7, R8 ;  /* 0x00000007ff087819 */ /* 0x000fc40000011608 */
[----:B------:R-:W-:Y:S02]  /*2bb60*/  SGXT.U32 R9, R9, 0x1 ;  /* 0x000000010909781a */ /* 0x000fe40000000000 */
[----:B------:R-:W-:Y:S02]  /*2bb70*/  SGXT.U32 R8, R8, 0x1 ;  /* 0x000000010808781a */ /* 0x000fe40000000000 */
[----:B------:R-:W-:Y:S02]  /*2bb80*/  LOP3.LUT R9, R9, 0x50, RZ, 0xfc, !PT ;  /* 0x0000005009097812 */ /* 0x000fe400078efcff */
[----:B------:R-:W-:Y:S02]  /*2bb90*/  LOP3.LUT R8, R8, 0x4e, RZ, 0xfc, !PT ;  /* 0x0000004e08087812 */ /* 0x000fe400078efcff */
[----:B------:R-:W-:Y:S02]  /*2bba0*/  ISETP.GE.AND P3, PT, R9, UR5, PT ;  /* 0x0000000509007c0c */ /* 0x000fe4000bf66270 */
[----:B------:R-:W-:Y:S01]  /*2bbb0*/  ISETP.GE.AND P5, PT, R8, UR5, PT ;  /* 0x0000000508007c0c */ /* 0x000fe2000bfa6270 */
[----:B---3--:R-:W-:-:S02]  /*2bbc0*/  @!P6 IMAD.MOV.U32 R9, RZ, RZ, R13 ;  /* 0x000000ffff09e224 */ /* 0x008fc400078e000d */
[----:B------:R-:W3:Y:S01]  /*2bbd0*/  LDL R13, [R1+0x968] ;  /* 0x00096800010d7983 */ /* 0x000ee20000100800 */
[----:B--2---:R-:W-:-:S03]  /*2bbe0*/  @!P6 IMAD.MOV.U32 R8, RZ, RZ, R12 ;  /* 0x000000ffff08e224 */ /* 0x004fc600078e000c */
[----:B------:R-:W2:Y:S01]  /*2bbf0*/  LDL R12, [R1+0x96c] ;  /* 0x00096c00010c7983 */ /* 0x000ea20000100800 */
[----:B------:R-:W-:-:S06]  /*2bc00*/  PRMT R35, RZ, 0x7610, R35 ;  /* 0x00007610ff237816 */ /* 0x000fcc0000000023 */
[----:B------:R4:W2:Y:S01]  /*2bc10*/  @!P6 LDG.E.U8 R35, desc[UR22][R8.64] ;  /* 0x000000160823e981 */ /* 0x0008a2000c1e1100 */
[----:B------:R-:W-:Y:S01]  /*2bc20*/  PRMT R51, RZ, 0x7610, R51 ;  /* 0x00007610ff337816 */ /* 0x000fe20000000033 */
[----:B----4-:R-:W-:Y:S02]  /*2bc30*/  @!P4 IMAD.MOV.U32 R8, RZ, RZ, R18 ;  /* 0x000000ffff08c224 */ /* 0x010fe400078e0012 */
[----:B------:R-:W0:Y:S01]  /*2bc40*/  S2R R18, SR_TID.X ;  /* 0x0000000000127919 */ /* 0x000e220000002100 */
[----:B------:R-:W-:Y:S01]  /*2bc50*/  @!P4 IMAD.MOV.U32 R9, RZ, RZ, R28 ;  /* 0x000000ffff09c224 */ /* 0x000fe200078e001c */
[----:B------:R-:W-:Y:S02]  /*2bc60*/  PRMT R67, RZ, 0x7610, R67 ;  /* 0x00007610ff437816 */ /* 0x000fe40000000043 */
[----:B------:R-:W-:Y:S01]  /*2bc70*/  PRMT R101, RZ, 0x7610, R101 ;  /* 0x00007610ff657816 */ /* 0x000fe20000000065 */
[----:B------:R-:W4:Y:S04]  /*2bc80*/  LDL R28, [R1+0x97c] ;  /* 0x00097c00011c7983 */ /* 0x000f280000100800 */
[----:B------:R1:W4:Y:S02]  /*2bc90*/  @!P4 LDG.E.U8 R51, desc[UR22][R8.64] ;  /* 0x000000160833c981 */ /* 0x000324000c1e1100 */
[----:B-1----:R-:W-:-:S02]  /*2bca0*/  @!P2 IMAD.MOV.U32 R8, RZ, RZ, R15 ;  /* 0x000000ffff08a224 */ /* 0x002fc400078e000f */
[----:B------:R-:W-:-:S05]  /*2bcb0*/  @!P2 IMAD.MOV.U32 R9, RZ, RZ, R17 ;  /* 0x000000ffff09a224 */ /* 0x000fca00078e0011 */
[----:B------:R1:W4:Y:S01]  /*2bcc0*/  @!P2 LDG.E.U8 R67, desc[UR22][R8.64] ;  /* 0x000000160843a981 */ /* 0x000322000c1e1100 */
[----:B0-----:R-:W-:-:S04]  /*2bcd0*/  SHF.R.U32.HI R15, RZ, 0x7, R18 ;  /* 0x00000007ff0f7819 */ /* 0x001fc80000011612 */
[----:B------:R-:W-:Y:S01]  /*2bce0*/  SGXT.U32 R15, R15, 0x1 ;  /* 0x000000010f0f781a */ /* 0x000fe20000000000 */
[----:B-1----:R-:W-:Y:S02]  /*2bcf0*/  @!P5 IMAD.MOV.U32 R8, RZ, RZ, R14 ;  /* 0x000000ffff08d224 */ /* 0x002fe400078e000e */
[----:B------:R-:W-:Y:S01]  /*2bd00*/  @!P5 IMAD.MOV.U32 R9, RZ, RZ, R16 ;  /* 0x000000ffff09d224 */ /* 0x000fe200078e0010 */
[----:B------:R-:W-:Y:S01]  /*2bd10*/  LOP3.LUT R15, R15, 0x56, RZ, 0xfc, !PT ;  /* 0x000000560f0f7812 */ /* 0x000fe200078efcff */
[----:B------:R-:W4:Y:S01]  /*2bd20*/  LDL R16, [R1+0x988] ;  /* 0x0009880001107983 */ /* 0x000f220000100800 */
[----:B------:R-:W-:Y:S02]  /*2bd30*/  PRMT R34, RZ, 0x7610, R34 ;  /* 0x00007610ff227816 */ /* 0x000fe40000000022 */
[----:B------:R-:W-:Y:S01]  /*2bd40*/  ISETP.GE.AND P2, PT, R15, UR5, PT ;  /* 0x000000050f007c0c */ /* 0x000fe2000bf46270 */
[----:B------:R3:W4:Y:S04]  /*2bd50*/  @!P5 LDG.E.U8 R101, desc[UR22][R8.64] ;  /* 0x000000160865d981 */ /* 0x000728000c1e1100 */
[----:B------:R-:W4:Y:S01]  /*2bd60*/  LDL R15, [R1+0x974] ;  /* 0x00097400010f7983 */ /* 0x000f220000100800 */
[----:B------:R-:W-:-:S02]  /*2bd70*/  SHF.R.U32.HI R17, RZ, 0x7, R18 ;  /* 0x00000007ff117819 */ /* 0x000fc40000011612 */
[----:B------:R-:W-:Y:S01]  /*2bd80*/  PRMT R50, RZ, 0x7610, R50 ;  /* 0x00007610ff327816 */ /* 0x000fe20000000032 */
[----:B------:R-:W4:Y:S01]  /*2bd90*/  LDL R14, [R1+0x98c] ;  /* 0x00098c00010e7983 */ /* 0x000f220000100800 */
[----:B---3--:R-:W-:Y:S02]  /*2bda0*/  @!P3 IMAD.MOV.U32 R9, RZ, RZ, R13 ;  /* 0x000000ffff09b224 */ /* 0x008fe400078e000d */
[----:B--2---:R-:W-:-:S05]  /*2bdb0*/  @!P3 IMAD.MOV.U32 R8, RZ, RZ, R12 ;  /* 0x000000ffff08b224 */ /* 0x004fca00078e000c */
[----:B------:R4:W2:Y:S04]  /*2bdc0*/  @!P3 LDG.E.U8 R34, desc[UR22][R8.64] ;  /* 0x000000160822b981 */ /* 0x0008a8000c1e1100 */
[----:B------:R-:W3:Y:S01]  /*2bdd0*/  LDL R9, [R1+0x970] ;  /* 0x0009700001097983 */ /* 0x000ee20000100800 */
[----:B------:R-:W-:-:S04]  /*2bde0*/  SHF.R.U32.HI R18, RZ, 0x7, R18 ;  /* 0x00000007ff127819 */ /* 0x000fc80000011612 */
[----:B------:R-:W-:-:S04]  /*2bdf0*/  SGXT.U32 R18, R18, 0x1 ;  /* 0x000000011212781a */ /* 0x000fc80000000000 */
[----:B------:R-:W-:Y:S01]  /*2be00*/  LOP3.LUT R18, R18, 0x52, RZ, 0xfc, !PT ;  /* 0x0000005212127812 */ /* 0x000fe200078efcff */
[----:B------:R-:W0:Y:S03]  /*2be10*/  S2R R13, SR_TID.X ;  /* 0x00000000000d7919 */ /* 0x000e260000002100 */
[----:B------:R-:W-:Y:S02]  /*2be20*/  ISETP.GE.AND P6, PT, R18, UR5, PT ;  /* 0x0000000512007c0c */ /* 0x000fe4000bfc6270 */
[----:B------:R-:W-:Y:S01]  /*2be30*/  SGXT.U32 R17, R17, 0x1 ;  /* 0x000000011111781a */ /* 0x000fe20000000000 */
[----:B------:R-:W2:Y:S03]  /*2be40*/  LDL R18, [R1+0x980] ;  /* 0x0009800001127983 */ /* 0x000ea60000100800 */
[----:B------:R-:W-:-:S04]  /*2be50*/  LOP3.LUT R17, R17, 0x54, RZ, 0xfc, !PT ;  /* 0x0000005411117812 */ /* 0x000fc800078efcff */
[----:B------:R-:W-:Y:S02]  /*2be60*/  ISETP.GE.AND P4, PT, R17, UR5, PT ;  /* 0x0000000511007c0c */ /* 0x000fe4000bf86270 */
[----:B------:R-:W2:Y:S01]  /*2be70*/  LDL R17, [R1+0x984] ;  /* 0x0009840001117983 */ /* 0x000ea20000100800 */
[--C-:B0-----:R-:W-:Y:S02]  /*2be80*/  SHF.R.U32.HI R12, RZ, 0x7, R13.reuse ;  /* 0x00000007ff0c7819 */ /* 0x101fe4000001160d */
[----:B------:R-:W-:Y:S02]  /*2be90*/  SHF.R.U32.HI R13, RZ, 0x7, R13 ;  /* 0x00000007ff0d7819 */ /* 0x000fe4000001160d */
[----:B------:R-:W-:Y:S01]  /*2bea0*/  SGXT.U32 R12, R12, 0x1 ;  /* 0x000000010c0c781a */ /* 0x000fe20000000000 */
[----:B----4-:R-:W-:Y:S01]  /*2beb0*/  @!P6 IMAD.MOV.U32 R8, RZ, RZ, R15 ;  /* 0x000000ffff08e224 */ /* 0x010fe200078e000f */
[----:B------:R-:W-:Y:S02]  /*2bec0*/  SGXT.U32 R13, R13, 0x1 ;  /* 0x000000010d0d781a */ /* 0x000fe40000000000 */
[----:B------:R-:W-:-:S02]  /*2bed0*/  LOP3.LUT R12, R12, 0x5a, RZ, 0xfc, !PT ;  /* 0x0000005a0c0c7812 */ /* 0x000fc400078efcff */
[----:B------:R-:W-:Y:S02]  /*2bee0*/  LOP3.LUT R13, R13, 0x58, RZ, 0xfc, !PT ;  /* 0x000000580d0d7812 */ /* 0x000fe400078efcff */
[----:B------:R-:W-:Y:S02]  /*2bef0*/  ISETP.GE.AND P3, PT, R12, UR5, PT ;  /* 0x000000050c007c0c */ /* 0x000fe4000bf66270 */
[----:B------:R-:W-:Y:S01]  /*2bf00*/  ISETP.GE.AND P5, PT, R13, UR5, PT ;  /* 0x000000050d007c0c */ /* 0x000fe2000bfa6270 */
[----:B------:R-:W4:Y:S04]  /*2bf10*/  LDL R12, [R1+0x994] ;  /* 0x00099400010c7983 */ /* 0x000f280000100800 */
[----:B------:R-:W2:Y:S04]  /*2bf20*/  LDL R13, [R1+0x990] ;  /* 0x00099000010d7983 */ /* 0x000ea80000100800 */
[----:B---3--:R0:W3:Y:S04]  /*2bf30*/  @!P6 LDG.E.U8 R50, desc[UR22][R8.64] ;  /* 0x000000160832e981 */ /* 0x0080e8000c1e1100 */
[----:B------:R-:W2:Y:S01]  /*2bf40*/  LDL R9, [R1+0x978] ;  /* 0x0009780001097983 */ /* 0x000ea20000100800 */
[----:B------:R-:W1:Y:S01]  /*2bf50*/  S2R R15, SR_TID.X ;  /* 0x00000000000f7919 */ /* 0x000e620000002100 */
[----:B------:R-:W-:Y:S01]  /*2bf60*/  PRMT R69, RZ, 0x7610, R69 ;  /* 0x00007610ff457816 */ /* 0x000fe20000000045 */
[----:B0-----:R-:W-:Y:S01]  /*2bf70*/  @!P4 IMAD.MOV.U32 R8, RZ, RZ, R28 ;  /* 0x000000ffff08c224 */ /* 0x001fe200078e001c */
[----:B------:R-:W-:Y:S01]  /*2bf80*/  PRMT R103, RZ, 0x7610, R103 ;  /* 0x00007610ff677816 */ /* 0x000fe20000000067 */
[----:B------:R-:W3:Y:S01]  /*2bf90*/  LDL R28, [R1+0x9a8] ;  /* 0x0009a800011c7983 */ /* 0x000ee20000100800 */
[----:B------:R-:W-:-:S02]  /*2bfa0*/  PRMT R37, RZ, 0x7610, R37 ;  /* 0x00007610ff257816 */ /* 0x000fc40000000025 */
[----:B------:R-:W-:Y:S01]  /*2bfb0*/  PRMT R53, RZ, 0x7610, R53 ;  /* 0x00007610ff357816 */ /* 0x000fe20000000035 */
[----:B--2---:R0:W2:Y:S02]  /*2bfc0*/  @!P4 LDG.E.U8 R69, desc[UR22][R8.64] ;  /* 0x000000160845c981 */ /* 0x0040a4000c1e1100 */
[----:B0-----:R-:W-:Y:S01]  /*2bfd0*/  @!P2 IMAD.MOV.U32 R8, RZ, RZ, R17 ;  /* 0x000000ffff08a224 */ /* 0x001fe200078e0011 */
[----:B-1----:R-:W-:-:S04]  /*2bfe0*/  SHF.R.U32.HI R17, RZ, 0x7, R15 ;  /* 0x00000007ff117819 */ /* 0x002fc8000001160f */
[----:B------:R-:W-:-:S04]  /*2bff0*/  SGXT.U32 R17, R17, 0x1 ;  /* 0x000000011111781a */ /* 0x000fc80000000000 */
[----:B------:R-:W-:Y:S01]  /*2c000*/  LOP3.LUT R17, R17, 0x5c, RZ, 0xfc, !PT ;  /* 0x0000005c11117812 */ /* 0x000fe200078efcff */
[----:B------:R-:W-:-:S03]  /*2c010*/  @!P2 IMAD.MOV.U32 R9, RZ, RZ, R18 ;  /* 0x000000ffff09a224 */ /* 0x000fc600078e0012 */
[----:B------:R-:W-:Y:S02]  /*2c020*/  ISETP.GE.AND P6, PT, R17, UR5, PT ;  /* 0x0000000511007c0c */ /* 0x000fe4000bfc6270 */
[--C-:B------:R-:W-:Y:S01]  /*2c030*/  SHF.R.U32.HI R17, RZ, 0x7, R15.reuse ;  /* 0x00000007ff117819 */ /* 0x100fe2000001160f */
[----:B------:R0:W2:Y:S01]  /*2c040*/  @!P2 LDG.E.U8 R103, desc[UR22][R8.64] ;  /* 0x000000160867a981 */ /* 0x0000a2000c1e1100 */
[----:B------:R-:W-:-:S04]  /*2c050*/  SHF.R.U32.HI R15, RZ, 0x7, R15 ;  /* 0x00000007ff0f7819 */ /* 0x000fc8000001160f */
[----:B------:R-:W-:-:S04]  /*2c060*/  SGXT.U32 R15, R15, 0x1 ;  /* 0x000000010f0f781a */ /* 0x000fc80000000000 */
[----:B------:R-:W-:Y:S01]  /*2c070*/  LOP3.LUT R15, R15, 0x5e, RZ, 0xfc, !PT ;  /* 0x0000005e0f0f7812 */ /* 0x000fe200078efcff */
[----:B0-----:R-:W-:Y:S02]  /*2c080*/  @!P5 IMAD.MOV.U32 R8, RZ, RZ, R14 ;  /* 0x000000ffff08d224 */ /* 0x001fe400078e000e */
[----:B------:R-:W-:Y:S01]  /*2c090*/  @!P5 IMAD.MOV.U32 R9, RZ, RZ, R16 ;  /* 0x000000ffff09d224 */ /* 0x000fe200078e0010 */
[----:B------:R-:W-:Y:S01]  /*2c0a0*/  ISETP.GE.AND P4, PT, R15, UR5, PT ;  /* 0x000000050f007c0c */ /* 0x000fe2000bf86270 */
[----:B------:R-:W0:Y:S03]  /*2c0b0*/  S2R R18, SR_TID.X ;  /* 0x0000000000127919 */ /* 0x000e260000002100 */
[----:B------:R4:W2:Y:S04]  /*2c0c0*/  @!P5 LDG.E.U8 R37, desc[UR22][R8.64] ;  /* 0x000000160825d981 */ /* 0x0008a8000c1e1100 */
[----:B------:R-:W2:Y:S01]  /*2c0d0*/  LDL R15, [R1+0x99c] ;  /* 0x00099c00010f7983 */ /* 0x000ea20000100800 */
[----:B------:R-:W-:-:S02]  /*2c0e0*/  SGXT.U32 R17, R17, 0x1 ;  /* 0x000000011111781a */ /* 0x000fc40000000000 */
[----:B------:R-:W-:Y:S01]  /*2c0f0*/  PRMT R71, RZ, 0x7610, R71 ;  /* 0x00007610ff477816 */ /* 0x000fe20000000047 */
[----:B------:R-:W3:Y:S01]  /*2c100*/  LDL R16, [R1+0x9b0] ;  /* 0x0009b00001107983 */ /* 0x000ee20000100800 */
[----:B----4-:R-:W-:Y:S02]  /*2c110*/  @!P3 IMAD.MOV.U32 R8, RZ, RZ, R12 ;  /* 0x000000ffff08b224 */ /* 0x010fe400078e000c */
[----:B------:R-:W-:Y:S01]  /*2c120*/  @!P3 IMAD.MOV.U32 R9, RZ, RZ, R13 ;  /* 0x000000ffff09b224 */ /* 0x000fe200078e000d */
[----:B------:R-:W-:Y:S01]  /*2c130*/  LOP3.LUT R17, R17, 0x60, RZ, 0xfc, !PT ;  /* 0x0000006011117812 */ /* 0x000fe200078efcff */
[----:B------:R-:W4:Y:S04]  /*2c140*/  LDL R14, [R1+0x9b4] ;  /* 0x0009b400010e7983 */ /* 0x000f280000100800 */
[----:B------:R0:W3:Y:S04]  /*2c150*/  @!P3 LDG.E.U8 R53, desc[UR22][R8.64] ;  /* 0x000000160835b981 */ /* 0x0000e8000c1e1100 */
[----:B------:R-:W3:Y:S04]  /*2c160*/  LDL R13, [R1+0x9b8] ;  /* 0x0009b800010d7983 */ /* 0x000ee80000100800 */
[----:B------:R-:W3:Y:S04]  /*2c170*/  LDL R12, [R1+0x9bc] ;  /* 0x0009bc00010c7983 */ /* 0x000ee80000100800 */
[----:B------:R-:W3:Y:S01]  /*2c180*/  LDL R9, [R1+0x998] ;  /* 0x0009980001097983 */ /* 0x000ee20000100800 */
[----:B0-----:R-:W-:-:S02]  /*2c190*/  SHF.R.U32.HI R8, RZ, 0x7, R18 ;  /* 0x00000007ff087819 */ /* 0x001fc40000011612 */
[----:B------:R-:W-:Y:S02]  /*2c1a0*/  SHF.R.U32.HI R18, RZ, 0x7, R18 ;  /* 0x00000007ff127819 */ /* 0x000fe40000011612 */
[----:B------:R-:W-:Y:S02]  /*2c1b0*/  SGXT.U32 R8, R8, 0x1 ;  /* 0x000000010808781a */ /* 0x000fe40000000000 */
[----:B------:R-:W-:Y:S02]  /*2c1c0*/  SGXT.U32 R18, R18, 0x1 ;  /* 0x000000011212781a */ /* 0x000fe40000000000 */
[----:B------:R-:W-:Y:S02]  /*2c1d0*/  LOP3.LUT R8, R8, 0x64, RZ, 0xfc, !PT ;  /* 0x0000006408087812 */ /* 0x000fe400078efcff */
[----:B------:R-:W-:Y:S02]  /*2c1e0*/  LOP3.LUT R18, R18, 0x62, RZ, 0xfc, !PT ;  /* 0x0000006212127812 */ /* 0x000fe400078efcff */
[----:B------:R-:W-:-:S02]  /*2c1f0*/  ISETP.GE.AND P3, PT, R8, UR5, PT ;  /* 0x0000000508007c0c */ /* 0x000fc4000bf66270 */
[----:B------:R-:W-:Y:S02]  /*2c200*/  ISETP.GE.AND P2, PT, R17, UR5, PT ;  /* 0x0000000511007c0c */ /* 0x000fe4000bf46270 */
[----:B------:R-:W4:Y:S01]  /*2c210*/  LDL R17, [R1+0x9ac] ;  /* 0x0009ac0001117983 */ /* 0x000f220000100800 */
[----:B------:R-:W-:-:S03]  /*2c220*/  ISETP.GE.AND P5, PT, R18, UR5, PT ;  /* 0x0000000512007c0c */ /* 0x000fc6000bfa6270 */
[----:B------:R-:W4:Y:S01]  /*2c230*/  LDL.LU R18, [R1+0xf98] ;  /* 0x000f980001127983 */ /* 0x000f220000300800 */
[----:B--2---:R-:W-:-:S05]  /*2c240*/  @!P6 IMAD.MOV.U32 R8, RZ, RZ, R15 ;  /* 0x000000ffff08e224 */ /* 0x004fca00078e000f */
[----:B---3--:R0:W2:Y:S04]  /*2c250*/  @!P6 LDG.E.U8 R71, desc[UR22][R8.64] ;  /* 0x000000160847e981 */ /* 0x0080a8000c1e1100 */
[----:B------:R-:W0:Y:S04]  /*2c260*/  LDL R8, [R1+0x9a0] ;  /* 0x0009a00001087983 */ /* 0x000e280000100800 */
[----:B------:R-:W0:Y:S01]  /*2c270*/  LDL R9, [R1+0x9a4] ;  /* 0x0009a40001097983 */ /* 0x000e220000100800 */
[----:B------:R-:W-:Y:S02]  /*2c280*/  PRMT R105, RZ, 0x7610, R105 ;  /* 0x00007610ff697816 */ /* 0x000fe40000000069 */
[----:B------:R-:W-:-:S02]  /*2c290*/  PRMT R36, RZ, 0x7610, R36 ;  /* 0x00007610ff247816 */ /* 0x000fc40000000024 */
[----:B------:R-:W-:Y:S02]  /*2c2a0*/  PRMT R52, RZ, 0x7610, R52 ;  /* 0x00007610ff347816 */ /* 0x000fe40000000034 */
[----:B------:R-:W-:Y:S01]  /*2c2b0*/  PRMT R73, RZ, 0x7610, R73 ;  /* 0x00007610ff497816 */ /* 0x000fe20000000049 */
[----:B------:R-:W1:Y:S01]  /*2c2c0*/  S2R R15, SR_TID.X ;  /* 0x00000000000f7919 */ /* 0x000e620000002100 */
[----:B0-----:R-:W-:-:S04]  /*2c2d0*/  @!P4 LOP3.LUT R9, R9, R8, RZ, 0x3c, !PT ;  /* 0x000000080909c212 */ /* 0x001fc800078e3cff */
[----:B------:R-:W-:-:S04]  /*2c2e0*/  @!P4 LOP3.LUT R8, R9, R8, RZ, 0x3c, !PT ;  /* 0x000000080908c212 */ /* 0x000fc800078e3cff */
[----:B------:R-:W-:-:S05]  /*2c2f0*/  @!P4 LOP3.LUT R9, R9, R8, RZ, 0x3c, !PT ;  /* 0x000000080909c212 */ /* 0x000fca00078e3cff */
[----:B------:R4:W3:Y:S02]  /*2c300*/  @!P4 LDG.E.U8 R105, desc[UR22][R8.64] ;  /* 0x000000160869c981 */ /* 0x0008e4000c1e1100 */
[----:B----4-:R-:W-:Y:S02]  /*2c310*/  @!P2 IMAD.MOV.U32 R8, RZ, RZ, R17 ;  /* 0x000000ffff08a224 */ /* 0x010fe400078e0011 */
[----:B------:R-:W-:Y:S01]  /*2c320*/  @!P2 IMAD.MOV.U32 R9, RZ, RZ, R28 ;  /* 0x000000ffff09a224 */ /* 0x000fe200078e001c */
[----:B-1----:R-:W-:Y:S01]  /*2c330*/  SHF.R.U32.HI R17, RZ, 0x7, R15 ;  /* 0x00000007ff117819 */ /* 0x002fe2000001160f */
[----:B------:R-:W4:Y:S04]  /*2c340*/  LDL R28, [R1+0x9d8] ;  /* 0x0009d800011c7983 */ /* 0x000f280000100800 */
[----:B------:R0:W2:Y:S02]  /*2c350*/  @!P2 LDG.E.U8 R36, desc[UR22][R8.64] ;  /* 0x000000160824a981 */ /* 0x0000a4000c1e1100 */
[----:B0-----:R-:W-:-:S02]  /*2c360*/  @!P5 IMAD.MOV.U32 R8, RZ, RZ, R14 ;  /* 0x000000ffff08d224 */ /* 0x001fc400078e000e */
[----:B------:R-:W-:Y:S01]  /*2c370*/  @!P5 IMAD.MOV.U32 R9, RZ, RZ, R16 ;  /* 0x000000ffff09d224 */ /* 0x000fe200078e0010 */
[----:B------:R-:W-:Y:S01]  /*2c380*/  SGXT.U32 R17, R17, 0x1 ;  /* 0x000000011111781a */ /* 0x000fe20000000000 */
[----:B------:R-:W2:Y:S04]  /*2c390*/  LDL R14, [R1+0x9dc] ;  /* 0x0009dc00010e7983 */ /* 0x000ea80000100800 */
[----:B------:R0:W2:Y:S02]  /*2c3a0*/  @!P5 LDG.E.U8 R52, desc[UR22][R8.64] ;  /* 0x000000160834d981 */ /* 0x0000a4000c1e1100 */
[----:B0-----:R-:W-:Y:S02]  /*2c3b0*/  @!P3 IMAD.MOV.U32 R8, RZ, RZ, R12 ;  /* 0x000000ffff08b224 */ /* 0x001fe400078e000c */
[----:B------:R-:W-:Y:S01]  /*2c3c0*/  @!P3 IMAD.MOV.U32 R9, RZ, RZ, R13 ;  /* 0x000000ffff09b224 */ /* 0x000fe200078e000d */
[----:B------:R-:W-:Y:S01]  /*2c3d0*/  LOP3.LUT R17, R17, 0x66, RZ, 0xfc, !PT ;  /* 0x0000006611117812 */ /* 0x000fe200078efcff */
[----:B------:R-:W2:Y:S04]  /*2c3e0*/  LDL R13, [R1+0x9e0] ;  /* 0x0009e000010d7983 */ /* 0x000ea80000100800 */
[----:B------:R0:W2:Y:S01]  /*2c3f0*/  @!P3 LDG.E.U8 R73, desc[UR22][R8.64] ;  /* 0x000000160849b981 */ /* 0x0000a2000c1e1100 */
[----:B------:R-:W-:-:S03]  /*2c400*/  PRMT R107, RZ, 0x7610, R107 ;  /* 0x00007610ff6b7816 */ /* 0x000fc6000000006b */
[----:B------:R-:W2:Y:S04]  /*2c410*/  LDL R12, [R1+0x9e4] ;  /* 0x0009e400010c7983 */ /* 0x000ea80000100800 */
[----:B------:R-:W0:Y:S04]  /*2c420*/  LDL R8, [R1+0x9c0] ;  /* 0x0009c00001087983 */ /* 0x000e280000100800 */
[----:B------:R-:W0:Y:S01]  /*2c430*/  LDL R9, [R1+0x9c4] ;  /* 0x0009c40001097983 */ /* 0x000e220000100800 */
[----:B------:R-:W-:Y:S02]  /*2c440*/  ISETP.GE.AND P6, PT, R17, UR5, PT ;  /* 0x0000000511007c0c */ /* 0x000fe4000bfc6270 */
[----:B------:R-:W-:-:S04]  /*2c450*/  SHF.R.U32.HI R17, RZ, 0x7, R15 ;  /* 0x00000007ff117819 */ /* 0x000fc8000001160f */
[----:B------:R-:W-:-:S04]  /*2c460*/  SGXT.U32 R17, R17, 0x1 ;  /* 0x000000011111781a */ /* 0x000fc80000000000 */
[----:B------:R-:W-:-:S04]  /*2c470*/  LOP3.LUT R17, R17, 0x6a, RZ, 0xfc, !PT ;  /* 0x0000006a11117812 */ /* 0x000fc800078efcff */
[----:B------:R-:W-:Y:S02]  /*2c480*/  ISETP.GE.AND P2, PT, R17, UR5, PT ;  /* 0x0000000511007c0c */ /* 0x000fe4000bf46270 */
[----:B------:R-:W1:Y:S01]  /*2c490*/  S2R R17, SR_TID.X ;  /* 0x0000000000117919 */ /* 0x000e620000002100 */
[----:B------:R-:W-:-:S04]  /*2c4a0*/  SHF.R.U32.HI R15, RZ, 0x7, R15 ;  /* 0x00000007ff0f7819 */ /* 0x000fc8000001160f */
[----:B------:R-:W-:-:S04]  /*2c4b0*/  SGXT.U32 R15, R15, 0x1 ;  /* 0x000000010f0f781a */ /* 0x000fc80000000000 */
[----:B------:R-:W-:-:S04]  /*2c4c0*/  LOP3.LUT R15, R15, 0x68, RZ, 0xfc, !PT ;  /* 0x000000680f0f7812 */ /* 0x000fc800078efcff */
[----:B------:R-:W-:Y:S02]  /*2c4d0*/  ISETP.GE.AND P4, PT, R15, UR5, PT ;  /* 0x000000050f007c0c */ /* 0x000fe4000bf86270 */
[----:B------:R-:W2:Y:S01]  /*2c4e0*/  LDL R15, [R1+0x9cc] ;  /* 0x0009cc00010f7983 */ /* 0x000ea20000100800 */
[--C-:B-1----:R-:W-:Y:S02]  /*2c4f0*/  SHF.R.U32.HI R16, RZ, 0x7, R17.reuse ;  /* 0x00000007ff107819 */ /* 0x102fe40000011611 */
[----:B------:R-:W-:Y:S02]  /*2c500*/  SHF.R.U32.HI R17, RZ, 0x7, R17 ;  /* 0x00000007ff117819 */ /* 0x000fe40000011611 */
[----:B------:R-:W-:Y:S02]  /*2c510*/  SGXT.U32 R16, R16, 0x1 ;  /* 0x000000011010781a */ /* 0x000fe40000000000 */
[----:B------:R-:W-:Y:S02]  /*2c520*/  SGXT.U32 R17, R17, 0x1 ;  /* 0x000000011111781a */ /* 0x000fe40000000000 */
[----:B------:R-:W-:-:S02]  /*2c530*/  LOP3.LUT R16, R16, 0x6e, RZ, 0xfc, !PT ;  /* 0x0000006e10107812 */ /* 0x000fc400078efcff */
[----:B------:R-:W-:Y:S02]  /*2c540*/  LOP3.LUT R17, R17, 0x6c, RZ, 0xfc, !PT ;  /* 0x0000006c11117812 */ /* 0x000fe400078efcff */
[----:B------:R-:W-:Y:S02]  /*2c550*/  ISETP.GE.AND P3, PT, R16, UR5, PT ;  /* 0x0000000510007c0c */ /* 0x000fe4000bf66270 */
[----:B------:R-:W-:Y:S02]  /*2c560*/  ISETP.GE.AND P5, PT, R17, UR5, PT ;  /* 0x0000000511007c0c */ /* 0x000fe4000bfa6270 */
[----:B------:R-:W3:Y:S04]  /*2c570*/  LDL.LU R17, [R1+0xf94] ;  /* 0x000f940001117983 */ /* 0x000ee80000300800 */
[----:B------:R-:W3:Y:S01]  /*2c580*/  LDL.LU R16, [R1+0xf90] ;  /* 0x000f900001107983 */ /* 0x000ee20000300800 */
[----:B0-----:R-:W-:-:S04]  /*2c590*/  @!P6 LOP3.LUT R9, R9, R8, RZ, 0x3c, !PT ;  /* 0x000000080909e212 */ /* 0x001fc800078e3cff */
[----:B------:R-:W-:-:S04]  /*2c5a0*/  @!P6 LOP3.LUT R8, R9, R8, RZ, 0x3c, !PT ;  /* 0x000000080908e212 */ /* 0x000fc800078e3cff */
[----:B------:R-:W-:-:S05]  /*2c5b0*/  @!P6 LOP3.LUT R9, R9, R8, RZ, 0x3c, !PT ;  /* 0x000000080909e212 */ /* 0x000fca00078e3cff */
[----:B------:R2:W3:Y:S04]  /*2c5c0*/  @!P6 LDG.E.U8 R107, desc[UR22][R8.64] ;  /* 0x00000016086be981 */ /* 0x0004e8000c1e1100 */
[----:B------:R-:W3:Y:S01]  /*2c5d0*/  LDL R9, [R1+0x9c8] ;  /* 0x0009c80001097983 */ /* 0x000ee20000100800 */
[----:B------:R-:W-:Y:S01]  /*2c5e0*/  PRMT R39, RZ, 0x7610, R39 ;  /* 0x00007610ff277816 */ /* 0x000fe20000000027 */
[----:B--2---:R-:W-:Y:S02]  /*2c5f0*/  @!P4 IMAD.MOV.U32 R8, RZ, RZ, R15 ;  /* 0x000000ffff08c224 */ /* 0x004fe400078e000f */
[----:B------:R-:W0:Y:S03]  /*2c600*/  S2R R15, SR_TID.X ;  /* 0x00000000000f7919 */ /* 0x000e260000002100 */
[----:B---3--:R1:W2:Y:S04]  /*2c610*/  @!P4 LDG.E.U8 R39, desc[UR22][R8.64] ;  /* 0x000000160827c981 */ /* 0x0082a8000c1e1100 */
[----:B------:R-:W1:Y:S04]  /*2c620*/  LDL R8, [R1+0x9d0] ;  /* 0x0009d00001087983 */ /* 0x000e680000100800 */
[----:B------:R-:W1:Y:S01]  /*2c630*/  LDL R9, [R1+0x9d4] ;  /* 0x0009d40001097983 */ /* 0x000e620000100800 */
[----:B------:R-:W-:-:S02]  /*2c640*/  PRMT R55, RZ, 0x7610, R55 ;  /* 0x00007610ff377816 */ /* 0x000fc40000000037 */
[----:B------:R-:W-:Y:S02]  /*2c650*/  PRMT R75, RZ, 0x7610, R75 ;  /* 0x00007610ff4b7816 */ /* 0x000fe4000000004b */
[----:B------:R-:W-:Y:S02]  /*2c660*/  PRMT R2, RZ, 0x7610, R2 ;  /* 0x00007610ff027816 */ /* 0x000fe40000000002 */
[----:B-1----:R-:W-:-:S04]  /*2c670*/  @!P2 LOP3.LUT R9, R9, R8, RZ, 0x3c, !PT ;  /* 0x000000080909a212 */ /* 0x002fc800078e3cff */
[----:B------:R-:W-:-:S04]  /*2c680*/  @!P2 LOP3.LUT R8, R9, R8, RZ, 0x3c, !PT ;  /* 0x000000080908a212 */ /* 0x000fc800078e3cff */
[----:B------:R-:W-:-:S05]  /*2c690*/  @!P2 LOP3.LUT R9, R9, R8, RZ, 0x3c, !PT ;  /* 0x000000080909a212 */ /* 0x000fca00078e3cff */
[----:B------:R0:W3:Y:S02]  /*2c6a0*/  @!P2 LDG.E.U8 R55, desc[UR22][R8.64] ;  /* 0x000000160837a981 */ /* 0x0000e4000c1e1100 */
[--C-:B0-----:R-:W-:Y:S02]  /*2c6b0*/  SHF.R.U32.HI R9, RZ, 0x7, R15.reuse ;  /* 0x00000007ff097819 */ /* 0x101fe4000001160f */
[----:B------:R-:W-:Y:S02]  /*2c6c0*/  SHF.R.U32.HI R8, RZ, 0x7, R15 ;  /* 0x00000007ff087819 */ /* 0x000fe4000001160f */
[----:B------:R-:W-:Y:S02]  /*2c6d0*/  SGXT.U32 R9, R9, 0x1 ;  /* 0x000000010909781a */ /* 0x000fe40000000000 */
[----:B------:R-:W-:Y:S02]  /*2c6e0*/  SGXT.U32 R8, R8, 0x1 ;  /* 0x000000010808781a */ /* 0x000fe40000000000 */
[----:B------:R-:W-:-:S02]  /*2c6f0*/  LOP3.LUT R9, R9, 0x74, RZ, 0xfc, !PT ;  /* 0x0000007409097812 */ /* 0x000fc400078efcff */
[----:B------:R-:W-:Y:S02]  /*2c700*/  LOP3.LUT R8, R8, 0x72, RZ, 0xfc, !PT ;  /* 0x0000007208087812 */ /* 0x000fe400078efcff */
[----:B------:R-:W-:Y:S02]  /*2c710*/  SHF.R.U32.HI R15, RZ, 0x7, R15 ;  /* 0x00000007ff0f7819 */ /* 0x000fe4000001160f */
[----:B------:R-:W-:Y:S01]  /*2c720*/  ISETP.GE.AND P4, PT, R8, UR5, PT ;  /* 0x0000000508007c0c */ /* 0x000fe2000bf86270 */
[----:B------:R-:W-:Y:S01]  /*2c730*/  @!P5 IMAD.MOV.U32 R8, RZ, RZ, R14 ;  /* 0x000000ffff08d224 */ /* 0x000fe200078e000e */
[----:B------:R-:W-:Y:S01]  /*2c740*/  ISETP.GE.AND P2, PT, R9, UR5, PT ;  /* 0x0000000509007c0c */ /* 0x000fe2000bf46270 */
[----:B----4-:R-:W-:Y:S01]  /*2c750*/  @!P5 IMAD.MOV.U32 R9, RZ, RZ, R28 ;  /* 0x000000ffff09d224 */ /* 0x010fe200078e001c */
[----:B------:R-:W-:-:S04]  /*2c760*/  SGXT.U32 R15, R15, 0x1 ;  /* 0x000000010f0f781a */ /* 0x000fc80000000000 */
[----:B------:R-:W-:Y:S01]  /*2c770*/  LOP3.LUT R15, R15, 0x70, RZ, 0xfc, !PT ;  /* 0x000000700f0f7812 */ /* 0x000fe200078efcff */
[----:B------:R0:W4:Y:S03]  /*2c780*/  @!P5 LDG.E.U8 R75, desc[UR22][R8.64] ;  /* 0x00000016084bd981 */ /* 0x000126000c1e1100 */
[----:B------:R-:W-:Y:S02]  /*2c790*/  ISETP.GE.AND P6, PT, R15, UR5, PT ;  /* 0x000000050f007c0c */ /* 0x000fe4000bfc6270 */
[----:B------:R-:W2:Y:S01]  /*2c7a0*/  LDL.LU R15, [R1+0xf8c] ;  /* 0x000f8c00010f7983 */ /* 0x000ea20000300800 */
[----:B0-----:R-:W-:Y:S02]  /*2c7b0*/  @!P3 IMAD.MOV.U32 R8, RZ, RZ, R12 ;  /* 0x000000ffff08b224 */ /* 0x001fe400078e000c */
[----:B------:R-:W-:-:S05]  /*2c7c0*/  @!P3 IMAD.MOV.U32 R9, RZ, RZ, R13 ;  /* 0x000000ffff09b224 */ /* 0x000fca00078e000d */
[----:B------:R-:W2:Y:S04]  /*2c7d0*/  @!P3 LDG.E.U8 R2, desc[UR22][R8.64] ;  /* 0x000000160802b981 */ /* 0x000ea8000c1e1100 */
[----:B------:R-:W3:Y:S04]  /*2c7e0*/  LDL R8, [R1+0x9e8] ;  /* 0x0009e80001087983 */ /* 0x000ee80000100800 */
[----:B------:R-:W3:Y:S01]  /*2c7f0*/  LDL R9, [R1+0x9ec] ;  /* 0x0009ec0001097983 */ /* 0x000ee20000100800 */
[----:B------:R-:W0:Y:S01]  /*2c800*/  S2R R14, SR_TID.X ;  /* 0x00000000000e7919 */ /* 0x000e220000002100 */
[----:B------:R-:W-:-:S02]  /*2c810*/  PRMT R38, RZ, 0x7610, R38 ;  /* 0x00007610ff267816 */ /* 0x000fc40000000026 */
[--C-:B0-----:R-:W-:Y:S02]  /*2c820*/  SHF.R.U32.HI R13, RZ, 0x7, R14.reuse ;  /* 0x00000007ff0d7819 */ /* 0x101fe4000001160e */
[----:B------:R-:W-:Y:S02]  /*2c830*/  SHF.R.U32.HI R14, RZ, 0x7, R14 ;  /* 0x00000007ff0e7819 */ /* 0x000fe4000001160e */
[----:B------:R-:W-:Y:S02]  /*2c840*/  SGXT.U32 R13, R13, 0x1 ;  /* 0x000000010d0d781a */ /* 0x000fe40000000000 */
[----:B------:R-:W-:Y:S02]  /*2c850*/  SGXT.U32 R14, R14, 0x1 ;  /* 0x000000010e0e781a */ /* 0x000fe40000000000 */
[----:B------:R-:W-:Y:S02]  /*2c860*/  LOP3.LUT R13, R13, 0x78, RZ, 0xfc, !PT ;  /* 0x000000780d0d7812 */ /* 0x000fe400078efcff */
[----:B------:R-:W-:-:S02]  /*2c870*/  LOP3.LUT R14, R14, 0x76, RZ, 0xfc, !PT ;  /* 0x000000760e0e7812 */ /* 0x000fc400078efcff */
[----:B------:R-:W-:Y:S02]  /*2c880*/  ISETP.GE.AND P3, PT, R13, UR5, PT ;  /* 0x000000050d007c0c */ /* 0x000fe4000bf66270 */
[----:B------:R-:W-:Y:S01]  /*2c890*/  ISETP.GE.AND P5, PT, R14, UR5, PT ;  /* 0x000000050e007c0c */ /* 0x000fe2000bfa6270 */
[----:B--2---:R0:W-:Y:S04]  /*2c8a0*/  STL [R1+0x2c], R2 ;  /* 0x00002c0201007387 */ /* 0x0041e80000100800 */
[----:B------:R-:W2:Y:S04]  /*2c8b0*/  LDL R28, [R1+0xa08] ;  /* 0x000a0800011c7983 */ /* 0x000ea80000100800 */
[----:B------:R-:W2:Y:S04]  /*2c8c0*/  LDL R12, [R1+0xa0c] ;  /* 0x000a0c00010c7983 */ /* 0x000ea80000100800 */
[----:B0-----:R-:W2:Y:S01]  /*2c8d0*/  LDL R2, [R1+0xa04] ;  /* 0x000a040001027983 */ /* 0x001ea20000100800 */
[----:B---3--:R-:W-:-:S03]  /*2c8e0*/  @!P6 LOP3.LUT R9, R9, R8, RZ, 0x3c, !PT ;  /* 0x000000080909e212 */ /* 0x008fc600078e3cff */
[----:B------:R-:W3:Y:S01]  /*2c8f0*/  LDL.LU R14, [R1+0xf88] ;  /* 0x000f8800010e7983 */ /* 0x000ee20000300800 */
[----:B------:R-:W-:-:S03]  /*2c900*/  @!P6 LOP3.LUT R8, R9, R8, RZ, 0x3c, !PT ;  /* 0x000000080908e212 */ /* 0x000fc600078e3cff */
[----:B------:R-:W2:Y:S01]  /*2c910*/  LDL.LU R13, [R1+0xf84] ;  /* 0x000f8400010d7983 */ /* 0x000ea20000300800 */
[----:B------:R-:W-:-:S05]  /*2c920*/  @!P6 LOP3.LUT R9, R9, R8, RZ, 0x3c, !PT ;  /* 0x000000080909e212 */ /* 0x000fca00078e3cff */
[----:B------:R0:W2:Y:S04]  /*2c930*/  @!P6 LDG.E.U8 R38, desc[UR22][R8.64] ;  /* 0x000000160826e981 */ /* 0x0000a8000c1e1100 */
[----:B------:R-:W0:Y:S04]  /*2c940*/  LDL R8, [R1+0x9f0] ;  /* 0x0009f00001087983 */ /* 0x000e280000100800 */
[----:B------:R-:W0:Y:S01]  /*2c950*/  LDL R9, [R1+0x9f4] ;  /* 0x0009f40001097983 */ /* 0x000e220000100800 */
[----:B------:R-:W-:Y:S02]  /*2c960*/  PRMT R54, RZ, 0x7610, R54 ;  /* 0x00007610ff367816 */ /* 0x000fe40000000036 */
[----:B0-----:R-:W-:-:S04]  /*2c970*/  @!P4 LOP3.LUT R9, R9, R8, RZ, 0x3c, !PT ;  /* 0x000000080909c212 */ /* 0x001fc800078e3cff */
[----:B------:R-:W-:-:S04]  /*2c980*/  @!P4 LOP3.LUT R8, R9, R8, RZ, 0x3c, !PT ;  /* 0x000000080908c212 */ /* 0x000fc800078e3cff */
        /* <DEDUP_REMOVED lines=8> */
[----:B------:R0:W3:Y:S02]  /*2ca10*/  @!P2 LDG.E.U8 R76, desc[UR22][R8.64] ;  /* 0x00000016084ca981 */ /* 0x0000e4000c1e1100 */
[----:B0-----:R-:W0:Y:S02]  /*2ca20*/  S2R R9, SR_TID.X ;  /* 0x0000000000097919 */ /* 0x001e240000002100 */
[----:B0-----:R-:W-:Y:S02]  /*2ca30*/  SHF.R.U32.HI R8, RZ, 0x7, R9 ;  /* 0x00000007ff087819 */ /* 0x001fe40000011609 */
[----:B------:R-:W3:Y:S02]  /*2ca40*/  LDL R9, [R1+0xa00] ;  /* 0x000a000001097983 */ /* 0x000ee40000100800 */
[----:B------:R-:W-:-:S04]  /*2ca50*/  SGXT.U32 R8, R8, 0x1 ;  /* 0x000000010808781a */ /* 0x000fc80000000000 */
[----:B------:R-:W-:Y:S02]  /*2ca60*/  LOP3.LUT R8, R8, 0x7a, RZ, 0xfc, !PT ;  /* 0x0000007a08087812 */ /* 0x000fe400078efcff */
[----:B------:R-:W-:Y:S02]  /*2ca70*/  PRMT R109, RZ, 0x7610, R109 ;  /* 0x00007610ff6d7816 */ /* 0x000fe4000000006d */
[----:B------:R-:W-:Y:S01]  /*2ca80*/  ISETP.GE.AND P2, PT, R8, UR5, PT ;  /* 0x0000000508007c0c */ /* 0x000fe2000bf46270 */
[----:B--2---:R-:W-:Y:S01]  /*2ca90*/  @!P5 IMAD.MOV.U32 R8, RZ, RZ, R2 ;  /* 0x000000ffff08d224 */ /* 0x004fe200078e0002 */
[----:B------:R-:W-:Y:S01]  /*2caa0*/  PRMT R41, RZ, 0x7610, R41 ;  /* 0x00007610ff297816 */ /* 0x000fe20000000029 */
[----:B------:R-:W0:Y:S03]  /*2cab0*/  S2R R2, SR_TID.X ;  /* 0x0000000000027919 */ /* 0x000e260000002100 */
[----:B---3--:R1:W2:Y:S02]  /*2cac0*/  @!P5 LDG.E.U8 R109, desc[UR22][R8.64] ;  /* 0x00000016086dd981 */ /* 0x0082a4000c1e1100 */
[----:B-1----:R-:W-:-:S02]  /*2cad0*/  @!P3 IMAD.MOV.U32 R8, RZ, RZ, R12 ;  /* 0x000000ffff08b224 */ /* 0x002fc400078e000c */
[----:B------:R-:W-:Y:S01]  /*2cae0*/  @!P3 IMAD.MOV.U32 R9, RZ, RZ, R28 ;  /* 0x000000ffff09b224 */ /* 0x000fe200078e001c */
[----:B0-----:R-:W-:Y:S01]  /*2caf0*/  SHF.R.U32.HI R12, RZ, 0x7, R2 ;  /* 0x00000007ff0c7819 */ /* 0x001fe20000011602 */
[----:B------:R-:W3:Y:S04]  /*2cb00*/  LDL R28, [R1+0x4a4] ;  /* 0x0004a400011c7983 */ /* 0x000ee80000100800 */
[----:B------:R0:W2:Y:S04]  /*2cb10*/  @!P3 LDG.E.U8 R41, desc[UR22][R8.64] ;  /* 0x000000160829b981 */ /* 0x0000a8000c1e1100 */
[----:B------:R-:W0:Y:S04]  /*2cb20*/  LDL R8, [R1+0xa10] ;  /* 0x000a100001087983 */ /* 0x000e280000100800 */
[----:B------:R-:W0:Y:S01]  /*2cb30*/  LDL R9, [R1+0xa14] ;  /* 0x000a140001097983 */ /* 0x000e220000100800 */
[----:B------:R-:W-:-:S02]  /*2cb40*/  SGXT.U32 R12, R12, 0x1 ;  /* 0x000000010c0c781a */ /* 0x000fc40000000000 */
[----:B------:R-:W-:Y:S02]  /*2cb50*/  PRMT R57, RZ, 0x7610, R57 ;  /* 0x00007610ff397816 */ /* 0x000fe40000000039 */
[----:B------:R-:W-:-:S04]  /*2cb60*/  LOP3.LUT R12, R12, 0x7c, RZ, 0xfc, !PT ;  /* 0x0000007c0c0c7812 */ /* 0x000fc800078efcff */
[----:B------:R-:W-:Y:S02]  /*2cb70*/  ISETP.GE.AND P3, PT, R12, UR5, PT ;  /* 0x000000050c007c0c */ /* 0x000fe4000bf66270 */
[----:B------:R-:W2:Y:S01]  /*2cb80*/  LDL.LU R12, [R1+0xf80] ;  /* 0x000f8000010c7983 */ /* 0x000ea20000300800 */
[----:B0-----:R-:W-:-:S04]  /*2cb90*/  @!P2 LOP3.LUT R9, R9, R8, RZ, 0x3c, !PT ;  /* 0x000000080909a212 */ /* 0x001fc800078e3cff */
[----:B------:R-:W-:-:S04]  /*2cba0*/  @!P2 LOP3.LUT R8, R9, R8, RZ, 0x3c, !PT ;  /* 0x000000080908a212 */ /* 0x000fc800078e3cff */
[----:B------:R-:W-:-:S05]  /*2cbb0*/  @!P2 LOP3.LUT R9, R9, R8, RZ, 0x3c, !PT ;  /* 0x000000080909a212 */ /* 0x000fca00078e3cff */
[----:B------:R0:W2:Y:S04]  /*2cbc0*/  @!P2 LDG.E.U8 R57, desc[UR22][R8.64] ;  /* 0x000000160839a981 */ /* 0x0000a8000c1e1100 */
[----:B------:R-:W0:Y:S04]  /*2cbd0*/  LDL R8, [R1+0x834] ;  /* 0x0008340001087983 */ /* 0x000e280000100800 */
[----:B------:R-:W0:Y:S01]  /*2cbe0*/  LDL R9, [R1+0xa18] ;  /* 0x000a180001097983 */ /* 0x000e220000100800 */
[----:B------:R-:W-:Y:S02]  /*2cbf0*/  PRMT R77, RZ, 0x7610, R77 ;  /* 0x00007610ff4d7816 */ /* 0x000fe4000000004d */
[----:B------:R-:W-:-:S04]  /*2cc00*/  SHF.R.U32.HI R2, RZ, 0x7, R2 ;  /* 0x00000007ff027819 */ /* 0x000fc80000011602 */
[----:B------:R-:W-:-:S04]  /*2cc10*/  SGXT.U32 R2, R2, 0x1 ;  /* 0x000000010202781a */ /* 0x000fc80000000000 */
[----:B------:R-:W-:Y:S02]  /*2cc20*/  LOP3.LUT R2, R2, 0x7e, RZ, 0xfc, !PT ;  /* 0x0000007e02027812 */ /* 0x000fe400078efcff */
[----:B0-----:R-:W-:-:S04]  /*2cc30*/  @!P3 LOP3.LUT R9, R9, R8, RZ, 0x3c, !PT ;  /* 0x000000080909b212 */ /* 0x001fc800078e3cff */
[----:B------:R-:W-:-:S04]  /*2cc40*/  @!P3 LOP3.LUT R8, R9, R8, RZ, 0x3c, !PT ;  /* 0x000000080908b212 */ /* 0x000fc800078e3cff */
[----:B------:R-:W-:-:S05]  /*2cc50*/  @!P3 LOP3.LUT R9, R9, R8, RZ, 0x3c, !PT ;  /* 0x000000080909b212 */ /* 0x000fca00078e3cff */
[----:B------:R0:W2:Y:S04]  /*2cc60*/  @!P3 LDG.E.U8 R77, desc[UR22][R8.64] ;  /* 0x00000016084db981 */ /* 0x0000a8000c1e1100 */
[----:B------:R-:W0:Y:S04]  /*2cc70*/  LDL R8, [R1+0x830] ;  /* 0x0008300001087983 */ /* 0x000e280000100800 */
[----:B------:R-:W0:Y:S01]  /*2cc80*/  LDL R9, [R1+0x838] ;  /* 0x0008380001097983 */ /* 0x000e220000100800 */
[----:B------:R-:W-:Y:S02]  /*2cc90*/  ISETP.GE.AND P2, PT, R2, UR5, PT ;  /* 0x0000000502007c0c */ /* 0x000fe4000bf46270 */
[----:B------:R-:W1:Y:S01]  /*2cca0*/  S2R R2, SR_TID.X ;  /* 0x0000000000027919 */ /* 0x000e620000002100 */
[----:B------:R-:W-:-:S02]  /*2ccb0*/  PRMT R111, RZ, 0x7610, R111 ;  /* 0x00007610ff6f7816 */ /* 0x000fc4000000006f */
[----:B-1----:R-:W-:-:S05]  /*2ccc0*/  LOP3.LUT R2, R2, 0x7f, RZ, 0xc0, !PT ;  /* 0x0000007f02027812 */ /* 0x002fca00078ec0ff */
[----:B------:R-:W-:Y:S03]  /*2ccd0*/  STL [R1+0xf40], R2 ;  /* 0x000f400201007387 */ /* 0x000fe60000100800 */
[----:B0-----:R-:W-:-:S04]  /*2cce0*/  @!P2 LOP3.LUT R9, R9, R8, RZ, 0x3c, !PT ;  /* 0x000000080909a212 */ /* 0x001fc800078e3cff */
[----:B------:R-:W-:-:S04]  /*2ccf0*/  @!P2 LOP3.LUT R8, R9, R8, RZ, 0x3c, !PT ;  /* 0x000000080908a212 */ /* 0x000fc800078e3cff */
[----:B------:R-:W-:-:S05]  /*2cd00*/  @!P2 LOP3.LUT R9, R9, R8, RZ, 0x3c, !PT ;  /* 0x000000080909a212 */ /* 0x000fca00078e3cff */
[----:B------:R3:W2:Y:S04]  /*2cd10*/  @!P2 LDG.E.U8 R111, desc[UR22][R8.64] ;  /* 0x00000016086fa981 */ /* 0x0006a8000c1e1100 */
[----:B------:R-:W2:Y:S01]  /*2cd20*/  LDL R9, [R1+0x4a0] ;  /* 0x0004a00001097983 */ /* 0x000ea20000100800 */
[----:B------:R-:W-:Y:S02]  /*2cd30*/  ISETP.GE.AND P3, PT, R2, UR5, PT ;  /* 0x0000000502007c0c */ /* 0x000fe4000bf66270 */
[----:B------:R-:W-:-:S11]  /*2cd40*/  PRMT R113, RZ, 0x7610, R113 ;  /* 0x00007610ff717816 */ /* 0x000fd60000000071 */
[----:B---3--:R-:W-:Y:S01]  /*2cd50*/  @!P3 IMAD.MOV.U32 R8, RZ, RZ, R28 ;  /* 0x000000ffff08b224 */ /* 0x008fe200078e001c */
[----:B------:R-:W-:Y:S01]  /*2cd60*/  BAR.SYNC.DEFER_BLOCKING 0x0 ;  /* 0x0000000000007b1d */ /* 0x000fe20000010000 */
[----:B------:R-:W-:Y:S02]  /*2cd70*/  PRMT R115, RZ, 0x7610, R115 ;  /* 0x00007610ff737816 */ /* 0x000fe40000000073 */
[----:B------:R-:W-:Y:S02]  /*2cd80*/  PRMT R117, RZ, 0x7610, R117 ;  /* 0x00007610ff757816 */ /* 0x000fe40000000075 */
[----:B------:R-:W-:Y:S02]  /*2cd90*/  PRMT R119, RZ, 0x7610, R119 ;  /* 0x00007610ff777816 */ /* 0x000fe40000000077 */
[----:B------:R-:W-:Y:S01]  /*2cda0*/  PRMT R121, RZ, 0x7610, R121 ;  /* 0x00007610ff797816 */ /* 0x000fe20000000079 */
[----:B------:R-:W3:Y:S04]  /*2cdb0*/  LDL R28, [R1+0x524] ;  /* 0x00052400011c7983 */ /* 0x000ee80000100800 */
[----:B--2---:R0:W2:Y:S04]  /*2cdc0*/  @!P3 LDG.E.U8 R113, desc[UR22][R8.64] ;  /* 0x000000160871b981 */ /* 0x0040a8000c1e1100 */
[----:B------:R-:W0:Y:S04]  /*2cdd0*/  LDL R8, [R1+0x4b8] ;  /* 0x0004b80001087983 */ /* 0x000e280000100800 */
[----:B------:R-:W0:Y:S02]  /*2cde0*/  LDL R9, [R1+0x4bc] ;  /* 0x0004bc0001097983 */ /* 0x000e240000100800 */
[----:B0-----:R-:W-:-:S04]  /*2cdf0*/  @!P3 LOP3.LUT R9, R9, R8, RZ, 0x3c, !PT ;  /* 0x000000080909b212 */ /* 0x001fc800078e3cff */
[----:B------:R-:W-:-:S04]  /*2ce00*/  @!P3 LOP3.LUT R8, R9, R8, RZ, 0x3c, !PT ;  /* 0x000000080908b212 */ /* 0x000fc800078e3cff */
[----:B------:R-:W-:-:S05]  /*2ce10*/  @!P3 LOP3.LUT R9, R9, R8, RZ, 0x3c, !PT ;  /* 0x000000080909b212 */ /* 0x000fca00078e3cff */
[----:B------:R0:W2:Y:S04]  /*2ce20*/  @!P3 LDG.E.U8 R115, desc[UR22][R8.64] ;  /* 0x000000160873b981 */ /* 0x0000a8000c1e1100 */
        /* <DEDUP_REMOVED lines=25> */
[----:B------:R-:W2:Y:S01]  /*2cfc0*/  LDL R9, [R1+0x520] ;  /* 0x0005200001097983 */ /* 0x000ea20000100800 */
[----:B------:R-:W-:Y:S01]  /*2cfd0*/  PRMT R124, RZ, 0x7610, R124 ;  /* 0x00007610ff7c7816 */ /* 0x000fe2000000007c */
[----:B---3--:R-:W-:Y:S01]  /*2cfe0*/  @!P3 IMAD.MOV.U32 R8, RZ, RZ, R28 ;  /* 0x000000ffff08b224 */ /* 0x008fe200078e001c */
        /* <DEDUP_REMOVED lines=8> */
[----:B------:R-:W2:Y:S04]  /*2d070*/  @!P3 LDG.E.U8 R11, desc[UR22][R8.64] ;  /* 0x00000016080bb981 */ /* 0x000ea8000c1e1100 */
[----:B--2---:R0:W-:Y:S04]  /*2d080*/  STL [R1+0x28], R11 ;  /* 0x0000280b01007387 */ /* 0x0041e80000100800 */
[----:B0-----:R-:W2:Y:S04]  /*2d090*/  LDL.LU R11, [R1+0xf7c] ;  /* 0x000f7c00010b7983 */ /* 0x001ea80000300800 */
[----:B------:R-:W2:Y:S04]  /*2d0a0*/  LDL R8, [R1+0x540] ;  /* 0x0005400001087983 */ /* 0x000ea80000100800 */
[----:B------:R-:W2:Y:S01]  /*2d0b0*/  LDL R9, [R1+0x544] ;  /* 0x0005440001097983 */ /* 0x000ea20000100800 */
[----:B------:R-:W-:-:S02]  /*2d0c0*/  PRMT R10, RZ, 0x7610, R10 ;  /* 0x00007610ff0a7816 */ /* 0x000fc4000000000a */
[----:B--2---:R-:W-:-:S04]  /*2d0d0*/  @!P3 LOP3.LUT R9, R9, R8, RZ, 0x3c, !PT ;  /* 0x000000080909b212 */ /* 0x004fc800078e3cff */
        /* <DEDUP_REMOVED lines=27> */
[----:B------:R-:W3:Y:S04]  /*2d290*/  @!P3 LDG.E.U8 R3, desc[UR22][R8.64] ;  /* 0x000000160803b981 */ /* 0x000ee8000c1e1100 */
[----:B--2---:R0:W-:Y:S04]  /*2d2a0*/  STL [R1+0x1c], R29 ;  /* 0x00001c1d01007387 */ /* 0x0041e80000100800 */
[----:B0-----:R-:W2:Y:S04]  /*2d2b0*/  LDL R29, [R1+0x5c4] ;  /* 0x0005c400011d7983 */ /* 0x001ea80000100800 */
[----:B---3--:R0:W-:Y:S04]  /*2d2c0*/  STL [R1+0x18], R3 ;  /* 0x0000180301007387 */ /* 0x0081e80000100800 */
[----:B0-----:R-:W3:Y:S04]  /*2d2d0*/  LDL.LU R3, [R1+0xf70] ;  /* 0x000f700001037983 */ /* 0x001ee80000300800 */
[----:B------:R-:W2:Y:S01]  /*2d2e0*/  LDL R9, [R1+0x580] ;  /* 0x0005800001097983 */ /* 0x000ea20000100800 */
[----:B------:R-:W-:Y:S01]  /*2d2f0*/  PRMT R74, RZ, 0x7610, R74 ;  /* 0x00007610ff4a7816 */ /* 0x000fe2000000004a */
[----:B------:R-:W-:-:S02]  /*2d300*/  @!P3 IMAD.MOV.U32 R8, RZ, RZ, R28 ;  /* 0x000000ffff08b224 */ /* 0x000fc400078e001c */
[----:B------:R-:W3:Y:S04]  /*2d310*/  LDL R28, [R1+0x5d4] ;  /* 0x0005d400011c7983 */ /* 0x000ee80000100800 */
[----:B--2---:R-:W2:Y:S04]  /*2d320*/  @!P3 LDG.E.U8 R74, desc[UR22][R8.64] ;  /* 0x00000016084ab981 */ /* 0x004ea8000c1e1100 */
        /* <DEDUP_REMOVED lines=26> */
[----:B------:R-:W2:Y:S01]  /*2d4d0*/  @!P3 LDG.E.U8 R6, desc[UR22][R8.64] ;  /* 0x000000160806b981 */ /* 0x000ea2000c1e1100 */
[----:B------:R-:W-:-:S03]  /*2d4e0*/  PRMT R2, RZ, 0x7610, R2 ;  /* 0x00007610ff027816 */ /* 0x000fc60000000002 */
[----:B--2---:R0:W-:Y:S04]  /*2d4f0*/  STL [R1+0x8], R6 ;  /* 0x0000080601007387 */ /* 0x0041e80000100800 */
[----:B0-----:R-:W2:Y:S04]  /*2d500*/  LDL.LU R6, [R1+0xf60] ;  /* 0x000f600001067983 */ /* 0x001ea80000300800 */
[----:B------:R-:W2:Y:S01]  /*2d510*/  LDL R9, [R1+0x5c0] ;  /* 0x0005c00001097983 */ /* 0x000ea20000100800 */
[----:B------:R-:W-:Y:S01]  /*2d520*/  @!P3 IMAD.MOV.U32 R8, RZ, RZ, R29 ;  /* 0x000000ffff08b224 */ /* 0x000fe200078e001d */
[----:B------:R-:W-:-:S02]  /*2d530*/  PRMT R0, RZ, 0x7610, R0 ;  /* 0x00007610ff007816 */ /* 0x000fc40000000000 */
[----:B------:R-:W3:Y:S04]  /*2d540*/  LDL R29, [R1+0x604] ;  /* 0x00060400011d7983 */ /* 0x000ee80000100800 */
[----:B--2---:R3:W2:Y:S04]  /*2d550*/  @!P3 LDG.E.U8 R2, desc[UR22][R8.64] ;  /* 0x000000160802b981 */ /* 0x0046a8000c1e1100 */
[----:B------:R-:W4:Y:S01]  /*2d560*/  LDL R9, [R1+0x5d0] ;  /* 0x0005d00001097983 */ /* 0x000f220000100800 */
[----:B---3--:R-:W-:-:S03]  /*2d570*/  @!P3 IMAD.MOV.U32 R8, RZ, RZ, R28 ;  /* 0x000000ffff08b224 */ /* 0x008fc600078e001c */
[----:B--2---:R0:W-:Y:S01]  /*2d580*/  STL [R1+0xf44], R2 ;  /* 0x000f440201007387 */ /* 0x0041e20000100800 */
[----:B------:R-:W-:-:S03]  /*2d590*/  PRMT R125, RZ, 0x7610, R125 ;  /* 0x00007610ff7d7816 */ /* 0x000fc6000000007d */
[----:B------:R-:W2:Y:S04]  /*2d5a0*/  LDL R28, [R1+0x610] ;  /* 0x00061000011c7983 */ /* 0x000ea80000100800 */
[----:B----4-:R-:W3:Y:S04]  /*2d5b0*/  @!P3 LDG.E.U8 R0, desc[UR22][R8.64] ;  /* 0x000000160800b981 */ /* 0x010ee8000c1e1100 */
[----:B0-----:R-:W4:Y:S04]  /*2d5c0*/  LDL R2, [R1+0x614] ;  /* 0x0006140001027983 */ /* 0x001f280000100800 */
[----:B------:R-:W2:Y:S04]  /*2d5d0*/  LDL R8, [R1+0x5e0] ;  /* 0x0005e00001087983 */ /* 0x000ea80000100800 */
[----:B------:R-:W2:Y:S04]  /*2d5e0*/  LDL R9, [R1+0x5e4] ;  /* 0x0005e40001097983 */ /* 0x000ea80000100800 */
[----:B---3--:R0:W-:Y:S04]  /*2d5f0*/  STL [R1+0xf48], R0 ;  /* 0x000f480001007387 */ /* 0x0081e80000100800 */
[----:B0-----:R-:W3:Y:S01]  /*2d600*/  LDL R0, [R1+0x600] ;  /* 0x0006000001007983 */ /* 0x001ee20000100800 */
[----:B--2---:R-:W-:-:S04]  /*2d610*/  @!P3 LOP3.LUT R9, R9, R8, RZ, 0x3c, !PT ;  /* 0x000000080909b212 */ /* 0x004fc800078e3cff */
[----:B------:R-:W-:-:S04]  /*2d620*/  @!P3 LOP3.LUT R8, R9, R8, RZ, 0x3c, !PT ;  /* 0x000000080908b212 */ /* 0x000fc800078e3cff */
[----:B------:R-:W-:-:S05]  /*2d630*/  @!P3 LOP3.LUT R9, R9, R8, RZ, 0x3c, !PT ;  /* 0x000000080909b212 */ /* 0x000fca00078e3cff */
[----:B------:R0:W2:Y:S04]  /*2d640*/  @!P3 LDG.E.U8 R125, desc[UR22][R8.64] ;  /* 0x00000016087db981 */ /* 0x0000a8000c1e1100 */
[----:B------:R-:W0:Y:S04]  /*2d650*/  LDL R8, [R1+0x5f0] ;  /* 0x0005f00001087983 */ /* 0x000e280000100800 */
[----:B------:R-:W0:Y:S01]  /*2d660*/  LDL R9, [R1+0x5f4] ;  /* 0x0005f40001097983 */ /* 0x000e220000100800 */
[----:B------:R-:W-:Y:S02]  /*2d670*/  PRMT R123, RZ, 0x7610, R123 ;  /* 0x00007610ff7b7816 */ /* 0x000fe4000000007b */
[----:B------:R-:W-:-:S02]  /*2d680*/  PRMT R120, RZ, 0x7610, R120 ;  /* 0x00007610ff787816 */ /* 0x000fc40000000078 */
[----:B0-----:R-:W-:-:S04]  /*2d690*/  @!P3 LOP3.LUT R9, R9, R8, RZ, 0x3c, !PT ;  /* 0x000000080909b212 */ /* 0x001fc800078e3cff */
[----:B------:R-:W-:-:S04]  /*2d6a0*/  @!P3 LOP3.LUT R8, R9, R8, RZ, 0x3c, !PT ;  /* 0x000000080908b212 */ /* 0x000fc800078e3cff */
[----:B------:R-:W-:-:S05]  /*2d6b0*/  @!P3 LOP3.LUT R9, R9, R8, RZ, 0x3c, !PT ;  /* 0x000000080909b212 */ /* 0x000fca00078e3cff */
[----:B------:R0:W4:Y:S02]  /*2d6c0*/  @!P3 LDG.E.U8 R123, desc[UR22][R8.64] ;  /* 0x00000016087bb981 */ /* 0x000124000c1e1100 */
[----:B0-----:R-:W-:Y:S02]  /*2d6d0*/  @!P3 IMAD.MOV.U32 R8, RZ, RZ, R29 ;  /* 0x000000ffff08b224 */ /* 0x001fe400078e001d */
[----:B---3--:R-:W-:-:S05]  /*2d6e0*/  @!P3 IMAD.MOV.U32 R9, RZ, RZ, R0 ;  /* 0x000000ffff09b224 */ /* 0x008fca00078e0000 */
[----:B------:R4:W3:Y:S01]  /*2d6f0*/  @!P3 LDG.E.U8 R120, desc[UR22][R8.64] ;  /* 0x000000160878b981 */ /* 0x0008e2000c1e1100 */
[----:B------:R-:W-:-:S03]  /*2d700*/  PRMT R118, RZ, 0x7610, R118 ;  /* 0x00007610ff767816 */ /* 0x000fc60000000076 */
[----:B--2---:R0:W-:Y:S01]  /*2d710*/  STL [R1+0xf4c], R125 ;  /* 0x000f4c7d01007387 */ /* 0x0041e20000100800 */
[----:B----4-:R-:W-:Y:S02]  /*2d720*/  @!P3 IMAD.MOV.U32 R8, RZ, RZ, R2 ;  /* 0x000000ffff08b224 */ /* 0x010fe400078e0002 */
[----:B------:R-:W-:-:S05]  /*2d730*/  @!P3 IMAD.MOV.U32 R9, RZ, RZ, R28 ;  /* 0x000000ffff09b224 */ /* 0x000fca00078e001c */
[----:B------:R-:W2:Y:S04]  /*2d740*/  @!P3 LDG.E.U8 R118, desc[UR22][R8.64] ;  /* 0x000000160876b981 */ /* 0x000ea8000c1e1100 */
[----:B------:R1:W-:Y:S04]  /*2d750*/  STL [R1+0xf50], R123 ;  /* 0x000f507b01007387 */ /* 0x0003e80000100800 */
[----:B0-----:R-:W4:Y:S04]  /*2d760*/  LDL R125, [R1+0x634] ;  /* 0x00063400017d7983 */ /* 0x001f280000100800 */
[----:B-1----:R-:W4:Y:S04]  /*2d770*/  LDL R123, [R1+0x624] ;  /* 0x00062400017b7983 */ /* 0x002f280000100800 */
[----:B---3--:R0:W-:Y:S01]  /*2d780*/  STL [R1+0xf54], R120 ;  /* 0x000f547801007387 */ /* 0x0081e20000100800 */
[----:B------:R-:W-:-:S03]  /*2d790*/  PRMT R116, RZ, 0x7610, R116 ;  /* 0x00007610ff747816 */ /* 0x000fc60000000074 */
[----:B------:R-:W3:Y:S04]  /*2d7a0*/  LDL R29, [R1+0x640] ;  /* 0x00064000011d7983 */ /* 0x000ee80000100800 */
[----:B------:R-:W3:Y:S04]  /*2d7b0*/  LDL R28, [R1+0x644] ;  /* 0x00064400011c7983 */ /* 0x000ee80000100800 */
[----:B0-----:R-:W3:Y:S04]  /*2d7c0*/  LDL R120, [R1+0x620] ;  /* 0x0006200001787983 */ /* 0x001ee80000100800 */
[----:B------:R-:W3:Y:S04]  /*2d7d0*/  LDL R2, [R1+0x650] ;  /* 0x0006500001027983 */ /* 0x000ee80000100800 */
[----:B------:R-:W3:Y:S04]  /*2d7e0*/  LDL R0, [R1+0x654] ;  /* 0x0006540001007983 */ /* 0x000ee80000100800 */
[----:B--2---:R0:W-:Y:S04]  /*2d7f0*/  STL [R1+0xf58], R118 ;  /* 0x000f587601007387 */ /* 0x0041e80000100800 */
[----:B0-----:R-:W2:Y:S01]  /*2d800*/  LDL R118, [R1+0x630] ;  /* 0x0006300001767983 */ /* 0x001ea20000100800 */
[----:B----4-:R-:W-:-:S03]  /*2d810*/  @!P3 IMAD.MOV.U32 R8, RZ, RZ, R123 ;  /* 0x000000ffff08b224 */ /* 0x010fc600078e007b */
[----:B------:R-:W4:Y:S01]  /*2d820*/  LDL R123, [R1+0x660] ;  /* 0x00066000017b7983 */ /* 0x000f220000100800 */
[----:B---3--:R-:W-:-:S03]  /*2d830*/  @!P3 IMAD.MOV.U32 R9, RZ, RZ, R120 ;  /* 0x000000ffff09b224 */ /* 0x008fc600078e0078 */
[----:B------:R-:W3:Y:S04]  /*2d840*/  LDL R120, [R1+0x664] ;  /* 0x0006640001787983 */ /* 0x000ee80000100800 */
[----:B------:R0:W3:Y:S01]  /*2d850*/  @!P3 LDG.E.U8 R116, desc[UR22][R8.64] ;  /* 0x000000160874b981 */ /* 0x0000e2000c1e1100 */
[----:B------:R-:W-:Y:S02]  /*2d860*/  PRMT R114, RZ, 0x7610, R114 ;  /* 0x00007610ff727816 */ /* 0x000fe40000000072 */
[----:B------:R-:W-:Y:S01]  /*2d870*/  PRMT R112, RZ, 0x7610, R112 ;  /* 0x00007610ff707816 */ /* 0x000fe20000000070 */
[----:B0-----:R-:W-:Y:S02]  /*2d880*/  @!P3 IMAD.MOV.U32 R8, RZ, RZ, R125 ;  /* 0x000000ffff08b224 */ /* 0x001fe400078e007d */
[----:B--2---:R-:W-:-:S05]  /*2d890*/  @!P3 IMAD.MOV.U32 R9, RZ, RZ, R118 ;  /* 0x000000ffff09b224 */ /* 0x004fca00078e0076 */
[----:B------:R0:W2:Y:S02]  /*2d8a0*/  @!P3 LDG.E.U8 R114, desc[UR22][R8.64] ;  /* 0x000000160872b981 */ /* 0x0000a4000c1e1100 */
[----:B0-----:R-:W-:Y:S02]  /*2d8b0*/  @!P3 IMAD.MOV.U32 R8, RZ, RZ, R28 ;  /* 0x000000ffff08b224 */ /* 0x001fe400078e001c */
[----:B------:R-:W-:-:S05]  /*2d8c0*/  @!P3 IMAD.MOV.U32 R9, RZ, RZ, R29 ;  /* 0x000000ffff09b224 */ /* 0x000fca00078e001d */
[----:B------:R0:W2:Y:S02]  /*2d8d0*/  @!P3 LDG.E.U8 R112, desc[UR22][R8.64] ;  /* 0x000000160870b981 */ /* 0x0000a4000c1e1100 */
[----:B0-----:R-:W-:Y:S02]  /*2d8e0*/  @!P3 IMAD.MOV.U32 R8, RZ, RZ, R0 ;  /* 0x000000ffff08b224 */ /* 0x001fe400078e0000 */
[----:B------:R-:W-:Y:S01]  /*2d8f0*/  @!P3 IMAD.MOV.U32 R9, RZ, RZ, R2 ;  /* 0x000000ffff09b224 */ /* 0x000fe200078e0002 */
[----:B---3--:R0:W-:Y:S04]  /*2d900*/  STL [R1+0xf5c], R116 ;  /* 0x000f5c7401007387 */ /* 0x0081e80000100800 */
[----:B------:R-:W3:Y:S04]  /*2d910*/  LDL R118, [R1+0x670] ;  /* 0x0006700001767983 */ /* 0x000ee80000100800 */
[----:B------:R-:W2:Y:S04]  /*2d920*/  LDL R29, [R1+0x680] ;  /* 0x00068000011d7983 */ /* 0x000ea80000100800 */
[----:B0-----:R-:W2:Y:S04]  /*2d930*/  LDL R116, [R1+0x674] ;  /* 0x0006740001747983 */ /* 0x001ea80000100800 */
[----:B------:R-:W2:Y:S04]  /*2d940*/  LDL R28, [R1+0x684] ;  /* 0x00068400011c7983 */ /* 0x000ea80000100800 */
[----:B------:R-:W2:Y:S04]  /*2d950*/  LDL R2, [R1+0x690] ;  /* 0x0006900001027983 */ /* 0x000ea80000100800 */
[----:B------:R-:W2:Y:S01]  /*2d960*/  LDL R0, [R1+0x694] ;  /* 0x0006940001007983 */ /* 0x000ea20000100800 */
[----:B------:R-:W-:-:S02]  /*2d970*/  PRMT R110, RZ, 0x7610, R110 ;  /* 0x00007610ff6e7816 */ /* 0x000fc4000000006e */
[----:B------:R-:W-:Y:S01]  /*2d980*/  PRMT R108, RZ, 0x7610, R108 ;  /* 0x00007610ff6c7816 */ /* 0x000fe2000000006c */
[----:B------:R-:W2:Y:S04]  /*2d990*/  LDL R125, [R1+0x824] ;  /* 0x00082400017d7983 */ /* 0x000ea80000100800 */
[----:B------:R0:W2:Y:S01]  /*2d9a0*/  @!P3 LDG.E.U8 R110, desc[UR22][R8.64] ;  /* 0x00000016086eb981 */ /* 0x0000a2000c1e1100 */
[----:B------:R-:W-:Y:S01]  /*2d9b0*/  PRMT R106, RZ, 0x7610, R106 ;  /* 0x00007610ff6a7816 */ /* 0x000fe2000000006a */
[----:B0-----:R-:W-:Y:S02]  /*2d9c0*/  @!P3 IMAD.MOV.U32 R8, RZ, RZ, R120 ;  /* 0x000000ffff08b224 */ /* 0x001fe400078e0078 */
[----:B----4-:R-:W-:Y:S01]  /*2d9d0*/  @!P3 IMAD.MOV.U32 R9, RZ, RZ, R123 ;  /* 0x000000ffff09b224 */ /* 0x010fe200078e007b */
[----:B------:R-:W4:Y:S04]  /*2d9e0*/  LDL R120, [R1+0x6a4] ;  /* 0x0006a40001787983 */ /* 0x000f280000100800 */
[----:B------:R-:W4:Y:S04]  /*2d9f0*/  LDL R123, [R1+0x6a0] ;  /* 0x0006a000017b7983 */ /* 0x000f280000100800 */
[----:B------:R3:W4:Y:S01]  /*2da00*/  @!P3 LDG.E.U8 R108, desc[UR22][R8.64] ;  /* 0x00000016086cb981 */ /* 0x000722000c1e1100 */
[----:B------:R-:W-:Y:S01]  /*2da10*/  PRMT R104, RZ, 0x7610, R104 ;  /* 0x00007610ff687816 */ /* 0x000fe20000000068 */
[----:B---3--:R-:W-:-:S02]  /*2da20*/  @!P3 IMAD.MOV.U32 R9, RZ, RZ, R118 ;  /* 0x000000ffff09b224 */ /* 0x008fc400078e0076 */
[----:B------:R-:W3:Y:S01]  /*2da30*/  LDL R118, [R1+0x6b0] ;  /* 0x0006b00001767983 */ /* 0x000ee20000100800 */
[----:B--2---:R-:W-:-:S03]  /*2da40*/  @!P3 IMAD.MOV.U32 R8, RZ, RZ, R116 ;  /* 0x000000ffff08b224 */ /* 0x004fc600078e0074 */
[----:B------:R-:W2:Y:S04]  /*2da50*/  LDL R116, [R1+0x6b4] ;  /* 0x0006b40001747983 */ /* 0x000ea80000100800 */
[----:B------:R0:W2:Y:S02]  /*2da60*/  @!P3 LDG.E.U8 R106, desc[UR22][R8.64] ;  /* 0x00000016086ab981 */ /* 0x0000a4000c1e1100 */
[----:B0-----:R-:W-:Y:S02]  /*2da70*/  @!P3 IMAD.MOV.U32 R8, RZ, RZ, R28 ;  /* 0x000000ffff08b224 */ /* 0x001fe400078e001c */
[----:B------:R-:W-:Y:S01]  /*2da80*/  @!P3 IMAD.MOV.U32 R9, RZ, RZ, R29 ;  /* 0x000000ffff09b224 */ /* 0x000fe200078e001d */
[----:B------:R-:W2:Y:S04]  /*2da90*/  LDL R28, [R1+0x6c4] ;  /* 0x0006c400011c7983 */ /* 0x000ea80000100800 */
[----:B------:R-:W2:Y:S04]  /*2daa0*/  LDL R29, [R1+0x6c0] ;  /* 0x0006c000011d7983 */ /* 0x000ea80000100800 */
[----:B------:R0:W2:Y:S02]  /*2dab0*/  @!P3 LDG.E.U8 R104, desc[UR22][R8.64] ;  /* 0x000000160868b981 */ /* 0x0000a4000c1e1100 */
[----:B0-----:R-:W-:-:S02]  /*2dac0*/  @!P3 IMAD.MOV.U32 R8, RZ, RZ, R0 ;  /* 0x000000ffff08b224 */ /* 0x001fc400078e0000 */
[----:B------:R-:W-:Y:S01]  /*2dad0*/  @!P3 IMAD.MOV.U32 R9, RZ, RZ, R2 ;  /* 0x000000ffff09b224 */ /* 0x000fe200078e0002 */
[----:B------:R-:W2:Y:S04]  /*2dae0*/  LDL R0, [R1+0x6d4] ;  /* 0x0006d40001007983 */ /* 0x000ea80000100800 */
[----:B------:R-:W2:Y:S01]  /*2daf0*/  LDL R2, [R1+0x6d0] ;  /* 0x0006d00001027983 */ /* 0x000ea20000100800 */
[----:B------:R-:W-:Y:S02]  /*2db00*/  PRMT R102, RZ, 0x7610, R102 ;  /* 0x00007610ff667816 */ /* 0x000fe40000000066 */
[----:B------:R-:W-:-:S04]  /*2db10*/  PRMT R100, RZ, 0x7610, R100 ;  /* 0x00007610ff647816 */ /* 0x000fc80000000064 */
[----:B------:R4:W2:Y:S01]  /*2db20*/  @!P3 LDG.E.U8 R102, desc[UR22][R8.64] ;  /* 0x000000160866b981 */ /* 0x0008a2000c1e1100 */
[----:B------:R-:W-:Y:S01]  /*2db30*/  PRMT R98, RZ, 0x7610, R98 ;  /* 0x00007610ff627816 */ /* 0x000fe20000000062 */
[----:B----4-:R-:W-:Y:S02]  /*2db40*/  @!P3 IMAD.MOV.U32 R8, RZ, RZ, R120 ;  /* 0x000000ffff08b224 */ /* 0x010fe400078e0078 */
[----:B------:R-:W-:Y:S01]  /*2db50*/  @!P3 IMAD.MOV.U32 R9, RZ, RZ, R123 ;  /* 0x000000ffff09b224 */ /* 0x000fe200078e007b */
        /* <DEDUP_REMOVED lines=10> */
[----:B------:R-:W2:Y:S01]  /*2dc00*/  LDL R28, [R1+0x704] ;  /* 0x00070400011c7983 */ /* 0x000ea20000100800 */
[----:B------:R-:W-:-:S03]  /*2dc10*/  @!P3 IMAD.MOV.U32 R9, RZ, RZ, R29 ;  /* 0x000000ffff09b224 */ /* 0x000fc600078e001d */
[----:B------:R-:W2:Y:S04]  /*2dc20*/  LDL R29, [R1+0x700] ;  /* 0x00070000011d7983 */ /* 0x000ea80000100800 */
[----:B------:R0:W2:Y:S02]  /*2dc30*/  @!P3 LDG.E.U8 R96, desc[UR22][R8.64] ;  /* 0x000000160860b981 */ /* 0x0000a4000c1e1100 */
[----:B0-----:R-:W-:Y:S02]  /*2dc40*/  @!P3 IMAD.MOV.U32 R8, RZ, RZ, R0 ;  /* 0x000000ffff08b224 */ /* 0x001fe400078e0000 */
[----:B------:R-:W2:Y:S01]  /*2dc50*/  LDL R0, [R1+0x714] ;  /* 0x0007140001007983 */ /* 0x000ea20000100800 */
[----:B------:R-:W-:-:S03]  /*2dc60*/  @!P3 IMAD.MOV.U32 R9, RZ, RZ, R2 ;  /* 0x000000ffff09b224 */ /* 0x000fc600078e0002 */
[----:B------:R-:W2:Y:S01]  /*2dc70*/  LDL R2, [R1+0x710] ;  /* 0x0007100001027983 */ /* 0x000ea20000100800 */
[----:B------:R-:W-:Y:S02]  /*2dc80*/  PRMT R95, RZ, 0x7610, R95 ;  /* 0x00007610ff5f7816 */ /* 0x000fe4000000005f */
[----:B------:R-:W-:-:S04]  /*2dc90*/  PRMT R94, RZ, 0x7610, R94 ;  /* 0x00007610ff5e7816 */ /* 0x000fc8000000005e */
[----:B------:R4:W2:Y:S01]  /*2dca0*/  @!P3 LDG.E.U8 R95, desc[UR22][R8.64] ;  /* 0x00000016085fb981 */ /* 0x0008a2000c1e1100 */
[----:B------:R-:W-:Y:S01]  /*2dcb0*/  PRMT R93, RZ, 0x7610, R93 ;  /* 0x00007610ff5d7816 */ /* 0x000fe2000000005d */
[----:B----4-:R-:W-:Y:S02]  /*2dcc0*/  @!P3 IMAD.MOV.U32 R8, RZ, RZ, R120 ;  /* 0x000000ffff08b224 */ /* 0x010fe400078e0078 */
[----:B------:R-:W4:Y:S01]  /*2dcd0*/  LDL R120, [R1+0x724] ;  /* 0x0007240001787983 */ /* 0x000f220000100800 */
[----:B------:R-:W-:-:S03]  /*2dce0*/  @!P3 IMAD.MOV.U32 R9, RZ, RZ, R123 ;  /* 0x000000ffff09b224 */ /* 0x000fc600078e007b */
[----:B------:R-:W4:Y:S04]  /*2dcf0*/  LDL R123, [R1+0x720] ;  /* 0x00072000017b7983 */ /* 0x000f280000100800 */
[----:B------:R3:W4:Y:S01]  /*2dd00*/  @!P3 LDG.E.U8 R94, desc[UR22][R8.64] ;  /* 0x00000016085eb981 */ /* 0x000722000c1e1100 */
[----:B------:R-:W-:Y:S01]  /*2dd10*/  PRMT R92, RZ, 0x7610, R92 ;  /* 0x00007610ff5c7816 */ /* 0x000fe2000000005c */
[----:B---3--:R-:W-:Y:S02]  /*2dd20*/  @!P3 IMAD.MOV.U32 R9, RZ, RZ, R118 ;  /* 0x000000ffff09b224 */ /* 0x008fe400078e0076 */
        /* <DEDUP_REMOVED lines=137> */
[----:B----4-:R-:W-:Y:S01]  /*2e5c0*/  @!P3 IMAD.MOV.U32 R8, RZ, RZ, R120 ;  /* 0x000000ffff08b224 */ /* 0x010fe200078e0078 */
[----:B------:R-:W-:Y:S01]  /*2e5d0*/  PRMT R10, RZ, 0x7610, R10 ;  /* 0x00007610ff0a7816 */ /* 0x000fe2000000000a */
[----:B------:R-:W4:Y:S01]  /*2e5e0*/  LDL R120, [R1+0x82c] ;  /* 0x00082c0001787983 */ /* 0x000f220000100800 */
[----:B------:R-:W-:-:S03]  /*2e5f0*/  @!P3 IMAD.MOV.U32 R9, RZ, RZ, R123 ;  /* 0x000000ffff09b224 */ /* 0x000fc600078e007b */
[----:B------:R-:W4:Y:S04]  /*2e600*/  LDL R123, [R1+0x828] ;  /* 0x00082800017b7983 */ /* 0x000f280000100800 */
[----:B------:R3:W4:Y:S02]  /*2e610*/  @!P3 LDG.E.U8 R12, desc[UR22][R8.64] ;  /* 0x00000016080cb981 */ /* 0x000724000c1e1100 */
[----:B---3--:R-:W-:Y:S02]  /*2e620*/  @!P3 IMAD.MOV.U32 R9, RZ, RZ, R118 ;  /* 0x000000ffff09b224 */ /* 0x008fe400078e0076 */
[----:B------:R-:W3:Y:S01]  /*2e630*/  LDL R118, [R1+0x4a8] ;  /* 0x0004a80001767983 */ /* 0x000ee20000100800 */
[----:B--2---:R-:W-:-:S03]  /*2e640*/  @!P3 IMAD.MOV.U32 R8, RZ, RZ, R116 ;  /* 0x000000ffff08b224 */ /* 0x004fc600078e0074 */
[----:B------:R-:W2:Y:S04]  /*2e650*/  LDL R116, [R1+0x4ac] ;  /* 0x0004ac0001747983 */ /* 0x000ea80000100800 */
[----:B------:R0:W2:Y:S02]  /*2e660*/  @!P3 LDG.E.U8 R11, desc[UR22][R8.64] ;  /* 0x00000016080bb981 */ /* 0x0000a4000c1e1100 */
[----:B0-----:R-:W-:Y:S02]  /*2e670*/  @!P3 IMAD.MOV.U32 R8, RZ, RZ, R28 ;  /* 0x000000ffff08b224 */ /* 0x001fe400078e001c */
[----:B------:R-:W-:-:S05]  /*2e680*/  @!P3 IMAD.MOV.U32 R9, RZ, RZ, R29 ;  /* 0x000000ffff09b224 */ /* 0x000fca00078e001d */
[----:B------:R0:W2:Y:S02]  /*2e690*/  @!P3 LDG.E.U8 R10, desc[UR22][R8.64] ;  /* 0x00000016080ab981 */ /* 0x0000a4000c1e1100 */
[----:B0-----:R-:W-:Y:S01]  /*2e6a0*/  PRMT R9, RZ, 0x7610, R9 ;  /* 0x00007610ff097816 */ /* 0x001fe20000000009 */
[----:B------:R-:W-:Y:S02]  /*2e6b0*/  @!P3 IMAD.MOV.U32 R28, RZ, RZ, R0 ;  /* 0x000000ffff1cb224 */ /* 0x000fe400078e0000 */
[----:B------:R-:W2:Y:S01]  /*2e6c0*/  LDL R0, [R1+0x4c4] ;  /* 0x0004c40001007983 */ /* 0x000ea20000100800 */
[----:B------:R-:W-:-:S03]  /*2e6d0*/  @!P3 IMAD.MOV.U32 R29, RZ, RZ, R2 ;  /* 0x000000ffff1db224 */ /* 0x000fc600078e0002 */
[----:B------:R-:W2:Y:S04]  /*2e6e0*/  LDL R2, [R1+0x4c0] ;  /* 0x0004c00001027983 */ /* 0x000ea80000100800 */
[----:B------:R0:W2:Y:S04]  /*2e6f0*/  @!P3 LDG.E.U8 R9, desc[UR22][R28.64] ;  /* 0x000000161c09b981 */ /* 0x0000a8000c1e1100 */
[----:B------:R-:W2:Y:S01]  /*2e700*/  LDL R29, [R1+0x820] ;  /* 0x00082000011d7983 */ /* 0x000ea20000100800 */
[----:B------:R-:W-:Y:S01]  /*2e710*/  PRMT R8, RZ, 0x7610, R8 ;  /* 0x00007610ff087816 */ /* 0x000fe20000000008 */
[----:B0-----:R-:W-:Y:S01]  /*2e720*/  @!P3 IMAD.MOV.U32 R28, RZ, RZ, R125 ;  /* 0x000000ffff1cb224 */ /* 0x001fe200078e007d */
[----:B------:R-:W-:Y:S01]  /*2e730*/  PRMT R7, RZ, 0x7610, R7 ;  /* 0x00007610ff077816 */ /* 0x000fe20000000007 */
[----:B------:R0:W-:Y:S01]  /*2e740*/  STS.U8 [R3+UR9+0x24000], R72 ;  /* 0x0240004803007988 */ /* 0x0001e20008000009 */
[----:B------:R-:W-:-:S03]  /*2e750*/  PRMT R74, RZ, 0x7610, R74 ;  /* 0x00007610ff4a7816 */ /* 0x000fc6000000004a */
[----:B------:R-:W3:Y:S01]  /*2e760*/  LDL R125, [R1+0x4dc] ;  /* 0x0004dc00017d7983 */ /* 0x000ee20000100800 */
[----:B0-----:R-:W-:-:S03]  /*2e770*/  PRMT R72, RZ, 0x7610, R72 ;  /* 0x00007610ff487816 */ /* 0x001fc60000000048 */
[----:B--2---:R4:W2:Y:S02]  /*2e780*/  @!P3 LDG.E.U8 R8, desc[UR22][R28.64] ;  /* 0x000000161c08b981 */ /* 0x0048a4000c1e1100 */
[----:B----4-:R-:W-:Y:S02]  /*2e790*/  @!P3 IMAD.MOV.U32 R28, RZ, RZ, R120 ;  /* 0x000000ffff1cb224 */ /* 0x010fe400078e0078 */
[----:B------:R-:W-:Y:S01]  /*2e7a0*/  @!P3 IMAD.MOV.U32 R29, RZ, RZ, R123 ;  /* 0x000000ffff1db224 */ /* 0x000fe200078e007b */
[----:B------:R-:W4:Y:S04]  /*2e7b0*/  LDL R120, [R1+0x4f4] ;  /* 0x0004f40001787983 */ /* 0x000f280000100800 */
[----:B------:R0:W2:Y:S04]  /*2e7c0*/  @!P3 LDG.E.U8 R7, desc[UR22][R28.64] ;  /* 0x000000161c07b981 */ /* 0x0000a8000c1e1100 */
[----:B------:R-:W2:Y:S01]  /*2e7d0*/  LDL R123, [R1+0x4f0] ;  /* 0x0004f000017b7983 */ /* 0x000ea20000100800 */
[----:B0-----:R-:W-:-:S02]  /*2e7e0*/  @!P3 IMAD.MOV.U32 R28, RZ, RZ, R116 ;  /* 0x000000ffff1cb224 */ /* 0x001fc400078e0074 */
[----:B---3--:R-:W-:Y:S01]  /*2e7f0*/  @!P3 IMAD.MOV.U32 R29, RZ, RZ, R118 ;  /* 0x000000ffff1db224 */ /* 0x008fe200078e0076 */
[----:B------:R-:W3:Y:S04]  /*2e800*/  LDL R116, [R1+0x50c] ;  /* 0x00050c0001747983 */ /* 0x000ee80000100800 */
[----:B------:R0:W2:Y:S04]  /*2e810*/  @!P3 LDG.E.U8 R74, desc[UR22][R28.64] ;  /* 0x000000161c4ab981 */ /* 0x0000a8000c1e1100 */
[----:B------:R-:W2:Y:S01]  /*2e820*/  LDL R118, [R1+0x508] ;  /* 0x0005080001767983 */ /* 0x000ea20000100800 */
[----:B0-----:R-:W-:-:S02]  /*2e830*/  @!P3 IMAD.MOV.U32 R28, RZ, RZ, R0 ;  /* 0x000000ffff1cb224 */ /* 0x001fc400078e0000 */
[----:B------:R-:W-:Y:S01]  /*2e840*/  @!P3 IMAD.MOV.U32 R29, RZ, RZ, R2 ;  /* 0x000000ffff1db224 */ /* 0x000fe200078e0002 */
[----:B------:R-:W2:Y:S04]  /*2e850*/  LDL R0, [R1+0x51c] ;  /* 0x00051c0001007983 */ /* 0x000ea80000100800 */
[----:B------:R0:W2:Y:S04]  /*2e860*/  @!P3 LDG.E.U8 R72, desc[UR22][R28.64] ;  /* 0x000000161c48b981 */ /* 0x0000a8000c1e1100 */
[----:B------:R-:W2:Y:S04]  /*2e870*/  LDL R2, [R1+0x518] ;  /* 0x0005180001027983 */ /* 0x000ea80000100800 */
[----:B------:R-:W2:Y:S01]  /*2e880*/  LDL R29, [R1+0x4d8] ;  /* 0x0004d800011d7983 */ /* 0x000ea20000100800 */
[----:B0-----:R-:W-:-:S03]  /*2e890*/  @!P3 IMAD.MOV.U32 R28, RZ, RZ, R125 ;  /* 0x000000ffff1cb224 */ /* 0x001fc600078e007d */
[----:B------:R0:W-:Y:S04]  /*2e8a0*/  STS.U8 [R3+UR9+0x24400], R70 ;  /* 0x0244004603007988 */ /* 0x0001e80008000009 */
[----:B------:R1:W-:Y:S04]  /*2e8b0*/  STS.U8 [R3+UR9+0x24800], R68 ;  /* 0x0248004403007988 */ /* 0x0003e80008000009 */
[----:B------:R2:W-:Y:S01]  /*2e8c0*/  STS.U8 [R3+UR9+0x24c00], R66 ;  /* 0x024c004203007988 */ /* 0x0005e20008000009 */
[----:B0-----:R-:W-:-:S03]  /*2e8d0*/  PRMT R70, RZ, 0x7610, R70 ;  /* 0x00007610ff467816 */ /* 0x001fc60000000046 */
[----:B------:R-:W3:Y:S01]  /*2e8e0*/  LDL R125, [R1+0x54c] ;  /* 0x00054c00017d7983 */ /* 0x000ee20000100800 */
[----:B-1----:R-:W-:-:S03]  /*2e8f0*/  PRMT R68, RZ, 0x7610, R68 ;  /* 0x00007610ff447816 */ /* 0x002fc60000000044 */
[----:B--2---:R4:W2:Y:S02]  /*2e900*/  @!P3 LDG.E.U8 R70, desc[UR22][R28.64] ;  /* 0x000000161c46b981 */ /* 0x0048a4000c1e1100 */
[----:B----4-:R-:W-:Y:S02]  /*2e910*/  @!P3 IMAD.MOV.U32 R28, RZ, RZ, R120 ;  /* 0x000000ffff1cb224 */ /* 0x010fe400078e0078 */
[----:B------:R-:W-:Y:S01]  /*2e920*/  @!P3 IMAD.MOV.U32 R29, RZ, RZ, R123 ;  /* 0x000000ffff1db224 */ /* 0x000fe200078e007b */
[----:B------:R-:W4:Y:S04]  /*2e930*/  LDL R120, [R1+0x52c] ;  /* 0x00052c0001787983 */ /* 0x000f280000100800 */
[----:B------:R-:W2:Y:S04]  /*2e940*/  LDL R123, [R1+0x528] ;  /* 0x00052800017b7983 */ /* 0x000ea80000100800 */
[----:B------:R3:W2:Y:S02]  /*2e950*/  @!P3 LDG.E.U8 R68, desc[UR22][R28.64] ;  /* 0x000000161c44b981 */ /* 0x0006a4000c1e1100 */
[----:B---3--:R-:W-:-:S02]  /*2e960*/  @!P3 IMAD.MOV.U32 R28, RZ, RZ, R116 ;  /* 0x000000ffff1cb224 */ /* 0x008fc400078e0074 */
[----:B------:R-:W-:Y:S01]  /*2e970*/  @!P3 IMAD.MOV.U32 R29, RZ, RZ, R118 ;  /* 0x000000ffff1db224 */ /* 0x000fe200078e0076 */
[----:B------:R-:W3:Y:S04]  /*2e980*/  LDL R116, [R1+0x53c] ;  /* 0x00053c0001747983 */ /* 0x000ee80000100800 */
[----:B------:R-:W3:Y:S01]  /*2e990*/  LDL R118, [R1+0x538] ;  /* 0x0005380001767983 */ /* 0x000ee20000100800 */
[----:B------:R-:W-:-:S03]  /*2e9a0*/  PRMT R66, RZ, 0x7610, R66 ;  /* 0x00007610ff427816 */ /* 0x000fc60000000042 */
[----:B------:R0:W-:Y:S04]  /*2e9b0*/  STS.U8 [R3+UR9+0x25c00], R33 ;  /* 0x025c002103007988 */ /* 0x0001e80008000009 */
[----:B------:R1:W3:Y:S04]  /*2e9c0*/  @!P3 LDG.E.U8 R66, desc[UR22][R28.64] ;  /* 0x000000161c42b981 */ /* 0x0002e8000c1e1100 */
[----:B0-----:R-:W3:Y:S01]  /*2e9d0*/  LDL R33, [R1+0x548] ;  /* 0x0005480001217983 */ /* 0x001ee20000100800 */
[----:B-1----:R-:W-:Y:S02]  /*2e9e0*/  @!P3 IMAD.MOV.U32 R28, RZ, RZ, R0 ;  /* 0x000000ffff1cb224 */ /* 0x002fe400078e0000 */
[----:B------:R-:W-:Y:S01]  /*2e9f0*/  @!P3 IMAD.MOV.U32 R29, RZ, RZ, R2 ;  /* 0x000000ffff1db224 */ /* 0x000fe200078e0002 */
[----:B------:R-:W3:Y:S04]  /*2ea00*/  LDL R0, [R1+0x55c] ;  /* 0x00055c0001007983 */ /* 0x000ee80000100800 */
[----:B------:R-:W3:Y:S04]  /*2ea10*/  LDL R2, [R1+0x558] ;  /* 0x0005580001027983 */ /* 0x000ee80000100800 */
[----:B------:R0:W-:Y:S04]  /*2ea20*/  STS.U8 [R3+UR9+0x25000], R64 ;  /* 0x0250004003007988 */ /* 0x0001e80008000009 */
[----:B------:R-:W-:Y:S04]  /*2ea30*/  STS.U8 [R3+UR9+0x25400], R31 ;  /* 0x0254001f03007988 */ /* 0x000fe80008000009 */
[----:B------:R4:W-:Y:S01]  /*2ea40*/  STS.U8 [R3+UR9+0x25800], R30 ;  /* 0x0258001e03007988 */ /* 0x0009e20008000009 */
[----:B0-----:R-:W-:-:S06]  /*2ea50*/  PRMT R64, RZ, 0x7610, R64 ;  /* 0x00007610ff407816 */ /* 0x001fcc0000000040 */
[----:B------:R0:W3:Y:S02]  /*2ea60*/  @!P3 LDG.E.U8 R64, desc[UR22][R28.64] ;  /* 0x000000161c40b981 */ /* 0x0000e4000c1e1100 */
[----:B0-----:R-:W-:Y:S01]  /*2ea70*/  PRMT R28, RZ, 0x7610, R28 ;  /* 0x00007610ff1c7816 */ /* 0x001fe2000000001c */
[----:B----4-:R-:W-:Y:S02]  /*2ea80*/  @!P3 IMAD.MOV.U32 R30, RZ, RZ, R120 ;  /* 0x000000ffff1eb224 */ /* 0x010fe400078e0078 */
[----:B------:R-:W4:Y:S01]  /*2ea90*/  LDL R120, [R1+0x56c] ;  /* 0x00056c0001787983 */ /* 0x000f220000100800 */
[----:B--2---:R-:W-:-:S03]  /*2eaa0*/  @!P3 IMAD.MOV.U32 R31, RZ, RZ, R123 ;  /* 0x000000ffff1fb224 */ /* 0x004fc600078e007b */
[----:B------:R-:W2:Y:S04]  /*2eab0*/  LDL R123, [R1+0x568] ;  /* 0x00056800017b7983 */ /* 0x000ea80000100800 */
[----:B------:R3:W2:Y:S02]  /*2eac0*/  @!P3 LDG.E.U8 R28, desc[UR22][R30.64] ;  /* 0x000000161e1cb981 */ /* 0x0006a4000c1e1100 */
[----:B---3--:R-:W-:Y:S02]  /*2ead0*/  @!P3 IMAD.MOV.U32 R30, RZ, RZ, R116 ;  /* 0x000000ffff1eb224 */ /* 0x008fe400078e0074 */
[----:B------:R-:W3:Y:S01]  /*2eae0*/  LDL R116, [R1+0x57c] ;  /* 0x00057c0001747983 */ /* 0x000ee20000100800 */
[----:B------:R-:W-:-:S03]  /*2eaf0*/  @!P3 IMAD.MOV.U32 R31, RZ, RZ, R118 ;  /* 0x000000ffff1fb224 */ /* 0x000fc600078e0076 */
[----:B------:R-:W3:Y:S01]  /*2eb00*/  LDL R118, [R1+0x578] ;  /* 0x0005780001767983 */ /* 0x000ee20000100800 */
[----:B------:R-:W-:-:S03]  /*2eb10*/  PRMT R29, RZ, 0x7610, R29 ;  /* 0x00007610ff1d7816 */ /* 0x000fc6000000001d */
[----:B------:R0:W-:Y:S04]  /*2eb20*/  STS.U8 [R3+UR9+0x26000], R32 ;  /* 0x0260002003007988 */ /* 0x0001e80008000009 */
[----:B------:R1:W3:Y:S01]  /*2eb30*/  @!P3 LDG.E.U8 R29, desc[UR22][R30.64] ;  /* 0x000000161e1db981 */ /* 0x0002e2000c1e1100 */
[----:B0-----:R-:W-:-:S03]  /*2eb40*/  @!P3 IMAD.MOV.U32 R32, RZ, RZ, R125 ;  /* 0x000000ffff20b224 */ /* 0x001fc600078e007d */
[----:B------:R-:W-:Y:S01]  /*2eb50*/  STS.U8 [R3+UR9+0x26400], R35 ;  /* 0x0264002303007988 */ /* 0x000fe20008000009 */
[----:B-1----:R-:W-:-:S03]  /*2eb60*/  PRMT R30, RZ, 0x7610, R30 ;  /* 0x00007610ff1e7816 */ /* 0x002fc6000000001e */
[----:B------:R-:W-:Y:S01]  /*2eb70*/  STS.U8 [R3+UR9+0x26800], R34 ;  /* 0x0268002203007988 */ /* 0x000fe20008000009 */
[----:B------:R-:W-:-:S03]  /*2eb80*/  PRMT R31, RZ, 0x7610, R31 ;  /* 0x00007610ff1f7816 */ /* 0x000fc6000000001f */
[----:B------:R-:W3:Y:S04]  /*2eb90*/  LDL R125, [R1+0x5ac] ;  /* 0x0005ac00017d7983 */ /* 0x000ee80000100800 */
[----:B------:R0:W3:Y:S02]  /*2eba0*/  @!P3 LDG.E.U8 R30, desc[UR22][R32.64] ;  /* 0x00000016201eb981 */ /* 0x0000e4000c1e1100 */
[----:B0-----:R-:W-:Y:S02]  /*2ebb0*/  @!P3 IMAD.MOV.U32 R32, RZ, RZ, R0 ;  /* 0x000000ffff20b224 */ /* 0x001fe400078e0000 */
[----:B------:R-:W-:Y:S01]  /*2ebc0*/  @!P3 IMAD.MOV.U32 R33, RZ, RZ, R2 ;  /* 0x000000ffff21b224 */ /* 0x000fe200078e0002 */
[----:B------:R-:W3:Y:S04]  /*2ebd0*/  LDL R0, [R1+0x58c] ;  /* 0x00058c0001007983 */ /* 0x000ee80000100800 */
[----:B------:R-:W3:Y:S04]  /*2ebe0*/  LDL R2, [R1+0x588] ;  /* 0x0005880001027983 */ /* 0x000ee80000100800 */
[----:B------:R0:W3:Y:S04]  /*2ebf0*/  @!P3 LDG.E.U8 R31, desc[UR22][R32.64] ;  /* 0x00000016201fb981 */ /* 0x0000e8000c1e1100 */
[----:B------:R1:W-:Y:S01]  /*2ec00*/  STS.U8 [R3+UR9+0x27400], R39 ;  /* 0x0274002703007988 */ /* 0x0003e20008000009 */
[----:B0-----:R-:W-:-:S03]  /*2ec10*/  PRMT R32, RZ, 0x7610, R32 ;  /* 0x00007610ff207816 */ /* 0x001fc60000000020 */
[----:B-1----:R-:W3:Y:S01]  /*2ec20*/  LDL R39, [R1+0x5a8] ;  /* 0x0005a80001277983 */ /* 0x002ee20000100800 */
[----:B----4-:R-:W-:-:S03]  /*2ec30*/  @!P3 IMAD.MOV.U32 R34, RZ, RZ, R120 ;  /* 0x000000ffff22b224 */ /* 0x010fc600078e0078 */
        /* <DEDUP_REMOVED lines=9> */
[----:B------:R-:W-:Y:S04]  /*2ecd0*/  STS.U8 [R3+UR9+0x26c00], R37 ;  /* 0x026c002503007988 */ /* 0x000fe80008000009 */
[----:B------:R0:W-:Y:S04]  /*2ece0*/  STS.U8 [R3+UR9+0x27000], R36 ;  /* 0x0270002403007988 */ /* 0x0001e80008000009 */
[----:B------:R1:W3:Y:S02]  /*2ecf0*/  @!P3 LDG.E.U8 R33, desc[UR22][R34.64] ;  /* 0x000000162221b981 */ /* 0x0002e4000c1e1100 */
[----:B-1----:R-:W-:-:S02]  /*2ed00*/  PRMT R34, RZ, 0x7610, R34 ;  /* 0x00007610ff227816 */ /* 0x002fc40000000022 */
[----:B------:R-:W-:Y:S01]  /*2ed10*/  PRMT R35, RZ, 0x7610, R35 ;  /* 0x00007610ff237816 */ /* 0x000fe20000000023 */
[----:B0-----:R-:W-:Y:S02]  /*2ed20*/  @!P3 IMAD.MOV.U32 R36, RZ, RZ, R0 ;  /* 0x000000ffff24b224 */ /* 0x001fe400078e0000 */
[----:B------:R-:W3:Y:S01]  /*2ed30*/  LDL R0, [R1+0x5cc] ;  /* 0x0005cc0001007983 */ /* 0x000ee20000100800 */
[----:B------:R-:W-:-:S03]  /*2ed40*/  @!P3 IMAD.MOV.U32 R37, RZ, RZ, R2 ;  /* 0x000000ffff25b224 */ /* 0x000fc600078e0002 */
[----:B------:R-:W3:Y:S04]  /*2ed50*/  LDL R2, [R1+0x5c8] ;  /* 0x0005c80001027983 */ /* 0x000ee80000100800 */
[----:B------:R4:W3:Y:S04]  /*2ed60*/  @!P3 LDG.E.U8 R34, desc[UR22][R36.64] ;  /* 0x000000162422b981 */ /* 0x0008e8000c1e1100 */
[----:B------:R0:W-:Y:S02]  /*2ed70*/  STS.U8 [R3+UR9+0x27800], R38 ;  /* 0x0278002603007988 */ /* 0x0001e40008000009 */
[----:B0-----:R-:W-:-:S02]  /*2ed80*/  @!P3 IMAD.MOV.U32 R38, RZ, RZ, R125 ;  /* 0x000000ffff26b224 */ /* 0x001fc400078e007d */
[----:B------:R-:W-:Y:S01]  /*2ed90*/  STS.U8 [R3+UR9+0x27c00], R41 ;  /* 0x027c002903007988 */ /* 0x000fe20008000009 */
[----:B----4-:R-:W-:-:S03]  /*2eda0*/  @!P3 IMAD.MOV.U32 R36, RZ, RZ, R120 ;  /* 0x000000ffff24b224 */ /* 0x010fc600078e0078 */
[----:B------:R-:W4:Y:S01]  /*2edb0*/  LDL R125, [R1+0x60c] ;  /* 0x00060c00017d7983 */ /* 0x000f220000100800 */
[----:B--2---:R-:W-:-:S03]  /*2edc0*/  @!P3 IMAD.MOV.U32 R37, RZ, RZ, R123 ;  /* 0x000000ffff25b224 */ /* 0x004fc600078e007b */
[----:B------:R-:W2:Y:S04]  /*2edd0*/  LDL R120, [R1+0x5dc] ;  /* 0x0005dc0001787983 */ /* 0x000ea80000100800 */
[----:B------:R-:W4:Y:S04]  /*2ede0*/  LDL R123, [R1+0x5d8] ;  /* 0x0005d800017b7983 */ /* 0x000f280000100800 */
[----:B------:R0:W4:Y:S02]  /*2edf0*/  @!P3 LDG.E.U8 R35, desc[UR22][R36.64] ;  /* 0x000000162423b981 */ /* 0x000124000c1e1100 */
[----:B0-----:R-:W-:-:S06]  /*2ee00*/  PRMT R36, RZ, 0x7610, R36 ;  /* 0x00007610ff247816 */ /* 0x001fcc0000000024 */
[----:B------:R3:W4:Y:S02]  /*2ee10*/  @!P3 LDG.E.U8 R36, desc[UR22][R38.64] ;  /* 0x000000162624b981 */ /* 0x000724000c1e1100 */
[----:B---3--:R-:W-:Y:S02]  /*2ee20*/  @!P3 IMAD.MOV.U32 R38, RZ, RZ, R116 ;  /* 0x000000ffff26b224 */ /* 0x008fe400078e0074 */
[----:B------:R-:W-:Y:S01]  /*2ee30*/  @!P3 IMAD.MOV.U32 R39, RZ, RZ, R118 ;  /* 0x000000ffff27b224 */ /* 0x000fe200078e0076 */
[----:B------:R-:W3:Y:S04]  /*2ee40*/  LDL R116, [R1+0x5ec] ;  /* 0x0005ec0001747983 */ /* 0x000ee80000100800 */
[----:B------:R-:W3:Y:S01]  /*2ee50*/  LDL R118, [R1+0x5e8] ;  /* 0x0005e80001767983 */ /* 0x000ee20000100800 */
[----:B------:R-:W-:-:S03]  /*2ee60*/  PRMT R37, RZ, 0x7610, R37 ;  /* 0x00007610ff257816 */ /* 0x000fc60000000025 */
[----:B------:R0:W-:Y:S04]  /*2ee70*/  STS.U8 [R4+UR9+0x24100], R40 ;  /* 0x0241002804007988 */ /* 0x0001e80008000009 */
[----:B------:R1:W3:Y:S01]  /*2ee80*/  @!P3 LDG.E.U8 R37, desc[UR22][R38.64] ;  /* 0x000000162625b981 */ /* 0x0002e2000c1e1100 */
[----:B0-----:R-:W-:-:S03]  /*2ee90*/  @!P3 IMAD.MOV.U32 R40, RZ, RZ, R0 ;  /* 0x000000ffff28b224 */ /* 0x001fc600078e0000 */
[----:B------:R-:W3:Y:S01]  /*2eea0*/  LDL R0, [R1+0x5fc] ;  /* 0x0005fc0001007983 */ /* 0x000ee20000100800 */
[----:B------:R-:W-:-:S03]  /*2eeb0*/  @!P3 IMAD.MOV.U32 R41, RZ, RZ, R2 ;  /* 0x000000ffff29b224 */ /* 0x000fc600078e0002 */
[----:B------:R-:W3:Y:S01]  /*2eec0*/  LDL R2, [R1+0x5f8] ;  /* 0x0005f80001027983 */ /* 0x000ee20000100800 */
[----:B-1----:R-:W-:-:S03]  /*2eed0*/  PRMT R38, RZ, 0x7610, R38 ;  /* 0x00007610ff267816 */ /* 0x002fc60000000026 */
[----:B------:R0:W-:Y:S04]  /*2eee0*/  STS.U8 [R4+UR9+0x24d00], R45 ;  /* 0x024d002d04007988 */ /* 0x0001e80008000009 */
[----:B------:R2:W3:Y:S04]  /*2eef0*/  @!P3 LDG.E.U8 R38, desc[UR22][R40.64] ;  /* 0x000000162826b981 */ /* 0x0004e8000c1e1100 */
[----:B0-----:R-:W3:Y:S04]  /*2ef00*/  LDL R45, [R1+0x608] ;  /* 0x00060800012d7983 */ /* 0x001ee80000100800 */
[----:B------:R-:W-:Y:S04]  /*2ef10*/  STS.U8 [R4+UR9+0x24500], R43 ;  /* 0x0245002b04007988 */ /* 0x000fe80008000009 */
[----:B------:R3:W-:Y:S01]  /*2ef20*/  STS.U8 [R4+UR9+0x24900], R42 ;  /* 0x0249002a04007988 */ /* 0x0007e20008000009 */
[----:B--2---:R-:W-:-:S03]  /*2ef30*/  @!P3 IMAD.MOV.U32 R40, RZ, RZ, R120 ;  /* 0x000000ffff28b224 */ /* 0x004fc600078e0078 */
[----:B------:R-:W2:Y:S01]  /*2ef40*/  LDL R120, [R1+0x61c] ;  /* 0x00061c0001787983 */ /* 0x000ea20000100800 */
[----:B----4-:R-:W-:-:S03]  /*2ef50*/  @!P3 IMAD.MOV.U32 R41, RZ, RZ, R123 ;  /* 0x000000ffff29b224 */ /* 0x010fc600078e007b */
[----:B------:R-:W4:Y:S01]  /*2ef60*/  LDL R123, [R1+0x618] ;  /* 0x00061800017b7983 */ /* 0x000f220000100800 */
[----:B---3--:R-:W-:-:S03]  /*2ef70*/  @!P3 IMAD.MOV.U32 R42, RZ, RZ, R116 ;  /* 0x000000ffff2ab224 */ /* 0x008fc600078e0074 */
[----:B------:R-:W3:Y:S01]  /*2ef80*/  LDL R116, [R1+0x62c] ;  /* 0x00062c0001747983 */ /* 0x000ee20000100800 */
[----:B------:R-:W-:-:S03]  /*2ef90*/  @!P3 IMAD.MOV.U32 R43, RZ, RZ, R118 ;  /* 0x000000ffff2bb224 */ /* 0x000fc600078e0076 */
[----:B------:R-:W3:Y:S01]  /*2efa0*/  LDL R118, [R1+0x628] ;  /* 0x0006280001767983 */ /* 0x000ee20000100800 */
[----:B------:R-:W-:-:S06]  /*2efb0*/  PRMT R39, RZ, 0x7610, R39 ;  /* 0x00007610ff277816 */ /* 0x000fcc0000000027 */
[----:B------:R0:W3:Y:S02]  /*2efc0*/  @!P3 LDG.E.U8 R39, desc[UR22][R40.64] ;  /* 0x000000162827b981 */ /* 0x0000e4000c1e1100 */
[----:B0-----:R-:W-:Y:S02]  /*2efd0*/  PRMT R40, RZ, 0x7610, R40 ;  /* 0x00007610ff287816 */ /* 0x001fe40000000028 */
[----:B------:R-:W-:-:S04]  /*2efe0*/  PRMT R41, RZ, 0x7610, R41 ;  /* 0x00007610ff297816 */ /* 0x000fc80000000029 */
[----:B------:R0:W3:Y:S04]  /*2eff0*/  @!P3 LDG.E.U8 R40, desc[UR22][R42.64] ;  /* 0x000000162a28b981 */ /* 0x0000e8000c1e1100 */
[----:B------:R1:W-:Y:S01]  /*2f000*/  STS.U8 [R4+UR9+0x25100], R44 ;  /* 0x0251002c04007988 */ /* 0x0003e20008000009 */
[----:B0-----:R-:W-:Y:S02]  /*2f010*/  @!P3 IMAD.MOV.U32 R42, RZ, RZ, R0 ;  /* 0x000000ffff2ab224 */ /* 0x001fe400078e0000 */
[----:B------:R-:W-:Y:S01]  /*2f020*/  @!P3 IMAD.MOV.U32 R43, RZ, RZ, R2 ;  /* 0x000000ffff2bb224 */ /* 0x000fe200078e0002 */
[----:B------:R-:W3:Y:S01]  /*2f030*/  LDL R0, [R1+0x63c] ;  /* 0x00063c0001007983 */ /* 0x000ee20000100800 */
[----:B-1----:R-:W-:-:S03]  /*2f040*/  @!P3 IMAD.MOV.U32 R44, RZ, RZ, R125 ;  /* 0x000000ffff2cb224 */ /* 0x002fc600078e007d */
[----:B------:R0:W3:Y:S04]  /*2f050*/  @!P3 LDG.E.U8 R41, desc[UR22][R42.64] ;  /* 0x000000162a29b981 */ /* 0x0000e8000c1e1100 */
[----:B------:R-:W3:Y:S04]  /*2f060*/  LDL R2, [R1+0x638] ;  /* 0x0006380001027983 */ /* 0x000ee80000100800 */
[----:B------:R-:W-:Y:S01]  /*2f070*/  STS.U8 [R4+UR9+0x25500], R47 ;  /* 0x0255002f04007988 */ /* 0x000fe20008000009 */
[----:B0-----:R-:W-:-:S03]  /*2f080*/  PRMT R42, RZ, 0x7610, R42 ;  /* 0x00007610ff2a7816 */ /* 0x001fc6000000002a */
[----:B------:R3:W-:Y:S04]  /*2f090*/  STS.U8 [R4+UR9+0x25900], R46 ;  /* 0x0259002e04007988 */ /* 0x0007e80008000009 */
[----:B------:R2:W3:Y:S04]  /*2f0a0*/  @!P3 LDG.E.U8 R42, desc[UR22][R44.64] ;  /* 0x000000162c2ab981 */ /* 0x0004e8000c1e1100 */
[----:B------:R-:W3:Y:S01]  /*2f0b0*/  LDL R125, [R1+0x66c] ;  /* 0x00066c00017d7983 */ /* 0x000ee20000100800 */
        /* <DEDUP_REMOVED lines=9> */
[----:B------:R0:W3:Y:S04]  /*2f150*/  @!P3 LDG.E.U8 R43, desc[UR22][R44.64] ;  /* 0x000000162c2bb981 */ /* 0x0000e8000c1e1100 */
[----:B------:R1:W-:Y:S01]  /*2f160*/  STS.U8 [R4+UR9+0x26500], R51 ;  /* 0x0265003304007988 */ /* 0x0003e20008000009 */
[----:B0-----:R-:W-:-:S03]  /*2f170*/  PRMT R44, RZ, 0x7610, R44 ;  /* 0x00007610ff2c7816 */ /* 0x001fc6000000002c */
[----:B-1----:R-:W3:Y:S04]  /*2f180*/  LDL R51, [R1+0x668] ;  /* 0x0006680001337983 */ /* 0x002ee80000100800 */
[----:B------:R0:W3:Y:S01]  /*2f190*/  @!P3 LDG.E.U8 R44, desc[UR22][R46.64] ;  /* 0x000000162e2cb981 */ /* 0x0000e2000c1e1100 */
[----:B------:R-:W-:-:S03]  /*2f1a0*/  PRMT R45, RZ, 0x7610, R45 ;  /* 0x00007610ff2d7816 */ /* 0x000fc6000000002d */
[----:B------:R-:W-:Y:S01]  /*2f1b0*/  STS.U8 [R4+UR9+0x25d00], R49 ;  /* 0x025d003104007988 */ /* 0x000fe20008000009 */
[----:B0-----:R-:W-:-:S03]  /*2f1c0*/  @!P3 IMAD.MOV.U32 R46, RZ, RZ, R0 ;  /* 0x000000ffff2eb224 */ /* 0x001fc600078e0000 */
[----:B------:R-:W3:Y:S01]  /*2f1d0*/  LDL R0, [R1+0x67c] ;  /* 0x00067c0001007983 */ /* 0x000ee20000100800 */
[----:B------:R-:W-:-:S03]  /*2f1e0*/  @!P3 IMAD.MOV.U32 R47, RZ, RZ, R2 ;  /* 0x000000ffff2fb224 */ /* 0x000fc600078e0002 */
[----:B------:R-:W3:Y:S04]  /*2f1f0*/  LDL R2, [R1+0x678] ;  /* 0x0006780001027983 */ /* 0x000ee80000100800 */
[----:B------:R2:W-:Y:S04]  /*2f200*/  STS.U8 [R4+UR9+0x26100], R48 ;  /* 0x0261003004007988 */ /* 0x0005e80008000009 */
[----:B------:R0:W3:Y:S02]  /*2f210*/  @!P3 LDG.E.U8 R45, desc[UR22][R46.64] ;  /* 0x000000162e2db981 */ /* 0x0000e4000c1e1100 */
[----:B0-----:R-:W-:Y:S01]  /*2f220*/  PRMT R46, RZ, 0x7610, R46 ;  /* 0x00007610ff2e7816 */ /* 0x001fe2000000002e */
[----:B--2---:R-:W-:-:S02]  /*2f230*/  @!P3 IMAD.MOV.U32 R48, RZ, RZ, R120 ;  /* 0x000000ffff30b224 */ /* 0x004fc400078e0078 */
[----:B------:R-:W2:Y:S01]  /*2f240*/  LDL R120, [R1+0x68c] ;  /* 0x00068c0001787983 */ /* 0x000ea20000100800 */
[----:B----4-:R-:W-:-:S03]  /*2f250*/  @!P3 IMAD.MOV.U32 R49, RZ, RZ, R123 ;  /* 0x000000ffff31b224 */ /* 0x010fc600078e007b */
[----:B------:R-:W4:Y:S04]  /*2f260*/  LDL R123, [R1+0x688] ;  /* 0x00068800017b7983 */ /* 0x000f280000100800 */
[----:B------:R3:W4:Y:S02]  /*2f270*/  @!P3 LDG.E.U8 R46, desc[UR22][R48.64] ;  /* 0x00000016302eb981 */ /* 0x000724000c1e1100 */
        /* <DEDUP_REMOVED lines=15> */
[----:B------:R-:W3:Y:S01]  /*2f370*/  LDL R0, [R1+0x6ac] ;  /* 0x0006ac0001007983 */ /* 0x000ee20000100800 */
[----:B------:R-:W-:-:S03]  /*2f380*/  @!P3 IMAD.MOV.U32 R51, RZ, RZ, R2 ;  /* 0x000000ffff33b224 */ /* 0x000fc600078e0002 */
[----:B------:R-:W3:Y:S04]  /*2f390*/  LDL R2, [R1+0x6a8] ;  /* 0x0006a80001027983 */ /* 0x000ee80000100800 */
[----:B------:R0:W3:Y:S04]  /*2f3a0*/  @!P3 LDG.E.U8 R49, desc[UR22][R50.64] ;  /* 0x000000163231b981 */ /* 0x0000e8000c1e1100 */
[----:B------:R1:W-:Y:S01]  /*2f3b0*/  STS.U8 [R4+UR9+0x27d00], R57 ;  /* 0x027d003904007988 */ /* 0x0003e20008000009 */
[----:B0-----:R-:W-:-:S03]  /*2f3c0*/  PRMT R50, RZ, 0x7610, R50 ;  /* 0x00007610ff327816 */ /* 0x001fc60000000032 */
[----:B-1----:R-:W3:Y:S01]  /*2f3d0*/  LDL R57, [R1+0x6c8] ;  /* 0x0006c80001397983 */ /* 0x002ee20000100800 */
[----:B--2---:R-:W-:-:S03]  /*2f3e0*/  @!P3 IMAD.MOV.U32 R52, RZ, RZ, R120 ;  /* 0x000000ffff34b224 */ /* 0x004fc600078e0078 */
        /* <DEDUP_REMOVED lines=9> */
[----:B------:R-:W-:Y:S04]  /*2f480*/  STS.U8 [R4+UR9+0x27500], R55 ;  /* 0x0275003704007988 */ /* 0x000fe80008000009 */
[----:B------:R0:W3:Y:S04]  /*2f490*/  @!P3 LDG.E.U8 R51, desc[UR22][R52.64] ;  /* 0x000000163433b981 */ /* 0x0000e8000c1e1100 */
[----:B------:R1:W-:Y:S01]  /*2f4a0*/  STS.U8 [R4+UR9+0x27900], R54 ;  /* 0x0279003604007988 */ /* 0x0003e20008000009 */
[----:B0-----:R-:W-:Y:S02]  /*2f4b0*/  PRMT R52, RZ, 0x7610, R52 ;  /* 0x00007610ff347816 */ /* 0x001fe40000000034 */
[----:B------:R-:W-:Y:S01]  /*2f4c0*/  PRMT R53, RZ, 0x7610, R53 ;  /* 0x00007610ff357816 */ /* 0x000fe20000000035 */
[----:B------:R0:W-:Y:S01]  /*2f4d0*/  STS.U8 [R5+UR9+0x24200], R56 ;  /* 0x0242003805007988 */ /* 0x0001e20008000009 */
[----:B-1----:R-:W-:-:S03]  /*2f4e0*/  @!P3 IMAD.MOV.U32 R54, RZ, RZ, R0 ;  /* 0x000000ffff36b224 */ /* 0x002fc600078e0000 */
[----:B------:R-:W3:Y:S01]  /*2f4f0*/  LDL R0, [R1+0x6ec] ;  /* 0x0006ec0001007983 */ /* 0x000ee20000100800 */
[----:B------:R-:W-:-:S03]  /*2f500*/  @!P3 IMAD.MOV.U32 R55, RZ, RZ, R2 ;  /* 0x000000ffff37b224 */ /* 0x000fc600078e0002 */
[----:B------:R-:W3:Y:S04]  /*2f510*/  LDL R2, [R1+0x6e8] ;  /* 0x0006e80001027983 */ /* 0x000ee80000100800 */
[----:B------:R2:W3:Y:S01]  /*2f520*/  @!P3 LDG.E.U8 R52, desc[UR22][R54.64] ;  /* 0x000000163634b981 */ /* 0x0004e2000c1e1100 */
[----:B0-----:R-:W-:-:S03]  /*2f530*/  @!P3 IMAD.MOV.U32 R56, RZ, RZ, R125 ;  /* 0x000000ffff38b224 */ /* 0x001fc600078e007d */
[----:B------:R-:W-:Y:S04]  /*2f540*/  STS.U8 [R5+UR9+0x24600], R59 ;  /* 0x0246003b05007988 */ /* 0x000fe80008000009 */
[----:B------:R-:W-:Y:S04]  /*2f550*/  STS.U8 [R5+UR9+0x24a00], R58 ;  /* 0x024a003a05007988 */ /* 0x000fe80008000009 */
[----:B------:R-:W3:Y:S01]  /*2f560*/  LDL R125, [R1+0x72c] ;  /* 0x00072c00017d7983 */ /* 0x000ee20000100800 */
[----:B--2---:R-:W-:-:S03]  /*2f570*/  @!P3 IMAD.MOV.U32 R54, RZ, RZ, R120 ;  /* 0x000000ffff36b224 */ /* 0x004fc600078e0078 */
[----:B------:R-:W2:Y:S01]  /*2f580*/  LDL R120, [R1+0x6fc] ;  /* 0x0006fc0001787983 */ /* 0x000ea20000100800 */
[----:B----4-:R-:W-:-:S03]  /*2f590*/  @!P3 IMAD.MOV.U32 R55, RZ, RZ, R123 ;  /* 0x000000ffff37b224 */ /* 0x010fc600078e007b */
[----:B------:R-:W4:Y:S04]  /*2f5a0*/  LDL R123, [R1+0x6f8] ;  /* 0x0006f800017b7983 */ /* 0x000f280000100800 */
[----:B------:R0:W4:Y:S02]  /*2f5b0*/  @!P3 LDG.E.U8 R53, desc[UR22][R54.64] ;  /* 0x000000163635b981 */ /* 0x000124000c1e1100 */
[----:B0-----:R-:W-:-:S06]  /*2f5c0*/  PRMT R54, RZ, 0x7610, R54 ;  /* 0x00007610ff367816 */ /* 0x001fcc0000000036 */
[----:B------:R3:W4:Y:S02]  /*2f5d0*/  @!P3 LDG.E.U8 R54, desc[UR22][R56.64] ;  /* 0x000000163836b981 */ /* 0x000724000c1e1100 */
[----:B---3--:R-:W-:Y:S02]  /*2f5e0*/  @!P3 IMAD.MOV.U32 R56, RZ, RZ, R116 ;  /* 0x000000ffff38b224 */ /* 0x008fe400078e0074 */
[----:B------:R-:W3:Y:S01]  /*2f5f0*/  LDL R116, [R1+0x70c] ;  /* 0x00070c0001747983 */ /* 0x000ee20000100800 */
[----:B------:R-:W-:-:S03]  /*2f600*/  @!P3 IMAD.MOV.U32 R57, RZ, RZ, R118 ;  /* 0x000000ffff39b224 */ /* 0x000fc600078e0076 */
[----:B------:R-:W3:Y:S01]  /*2f610*/  LDL R118, [R1+0x708] ;  /* 0x0007080001767983 */ /* 0x000ee20000100800 */
[----:B------:R-:W-:-:S06]  /*2f620*/  PRMT R55, RZ, 0x7610, R55 ;  /* 0x00007610ff377816 */ /* 0x000fcc0000000037 */
[----:B------:R0:W3:Y:S04]  /*2f630*/  @!P3 LDG.E.U8 R55, desc[UR22][R56.64] ;  /* 0x000000163837b981 */ /* 0x0000e8000c1e1100 */
[----:B------:R1:W-:Y:S01]  /*2f640*/  STS.U8 [R5+UR9+0x25600], R63 ;  /* 0x0256003f05007988 */ /* 0x0003e20008000009 */
[----:B0-----:R-:W-:-:S03]  /*2f650*/  PRMT R56, RZ, 0x7610, R56 ;  /* 0x00007610ff387816 */ /* 0x001fc60000000038 */
[----:B-1----:R-:W3:Y:S01]  /*2f660*/  LDL R63, [R1+0x728] ;  /* 0x00072800013f7983 */ /* 0x002ee20000100800 */
[----:B------:R-:W-:-:S03]  /*2f670*/  @!P3 IMAD.MOV.U32 R58, RZ, RZ, R0 ;  /* 0x000000ffff3ab224 */ /* 0x000fc600078e0000 */
[----:B------:R-:W3:Y:S01]  /*2f680*/  LDL R0, [R1+0x71c] ;  /* 0x00071c0001007983 */ /* 0x000ee20000100800 */
[----:B------:R-:W-:-:S03]  /*2f690*/  @!P3 IMAD.MOV.U32 R59, RZ, RZ, R2 ;  /* 0x000000ffff3bb224 */ /* 0x000fc600078e0002 */
[----:B------:R-:W3:Y:S04]  /*2f6a0*/  LDL R2, [R1+0x718] ;  /* 0x0007180001027983 */ /* 0x000ee80000100800 */
[----:B------:R2:W3:Y:S04]  /*2f6b0*/  @!P3 LDG.E.U8 R56, desc[UR22][R58.64] ;  /* 0x000000163a38b981 */ /* 0x0004e8000c1e1100 */
        /* <DEDUP_REMOVED lines=22> */
[----:B------:R1:W-:Y:S01]  /*2f820*/  STS.U8 [R5+UR9+0x26200], R65 ;  /* 0x0262004105007988 */ /* 0x0003e20008000009 */
[----:B0-----:R-:W-:Y:S02]  /*2f830*/  PRMT R60, RZ, 0x7610, R60 ;  /* 0x00007610ff3c7816 */ /* 0x001fe4000000003c */
[----:B------:R-:W-:Y:S01]  /*2f840*/  PRMT R61, RZ, 0x7610, R61 ;  /* 0x00007610ff3d7816 */ /* 0x000fe2000000003d */
[----:B------:R0:W-:Y:S04]  /*2f850*/  STS.U8 [R5+UR9+0x26600], R67 ;  /* 0x0266004305007988 */ /* 0x0001e80008000009 */
[----:B------:R2:W3:Y:S04]  /*2f860*/  @!P3 LDG.E.U8 R60, desc[UR22][R62.64] ;  /* 0x000000163e3cb981 */ /* 0x0004e8000c1e1100 */
[----:B------:R0:W-:Y:S04]  /*2f870*/  STS.U8 [R5+UR9+0x26a00], R69 ;  /* 0x026a004505007988 */ /* 0x0001e80008000009 */
[----:B------:R0:W-:Y:S04]  /*2f880*/  STS.U8 [R5+UR9+0x26e00], R71 ;  /* 0x026e004705007988 */ /* 0x0001e80008000009 */
[----:B------:R-:W3:Y:S01]  /*2f890*/  LDL R125, [R1+0x78c] ;  /* 0x00078c00017d7983 */ /* 0x000ee20000100800 */
        /* <DEDUP_REMOVED lines=9> */
[----:B-1----:R-:W-:Y:S02]  /*2f930*/  PRMT R65, RZ, 0x7610, R65 ;  /* 0x00007610ff417816 */ /* 0x002fe40000000041 */
[----:B0-----:R-:W-:-:S04]  /*2f940*/  PRMT R67, RZ, 0x7610, R67 ;  /* 0x00007610ff437816 */ /* 0x001fc80000000043 */
[----:B------:R0:W3:Y:S01]  /*2f950*/  @!P3 LDG.E.U8 R65, desc[UR22][R62.64] ;  /* 0x000000163e41b981 */ /* 0x0000e2000c1e1100 */
[----:B------:R-:W-:Y:S02]  /*2f960*/  PRMT R69, RZ, 0x7610, R69 ;  /* 0x00007610ff457816 */ /* 0x000fe40000000045 */
[----:B------:R-:W-:Y:S01]  /*2f970*/  PRMT R71, RZ, 0x7610, R71 ;  /* 0x00007610ff477816 */ /* 0x000fe20000000047 */
[----:B0-----:R-:W-:Y:S02]  /*2f980*/  @!P3 IMAD.MOV.U32 R62, RZ, RZ, R0 ;  /* 0x000000ffff3eb224 */ /* 0x001fe400078e0000 */
[----:B------:R-:W3:Y:S01]  /*2f990*/  LDL R0, [R1+0x79c] ;  /* 0x00079c0001007983 */ /* 0x000ee20000100800 */
[----:B------:R-:W-:-:S03]  /*2f9a0*/  @!P3 IMAD.MOV.U32 R63, RZ, RZ, R2 ;  /* 0x000000ffff3fb224 */ /* 0x000fc600078e0002 */
[----:B------:R-:W3:Y:S04]  /*2f9b0*/  LDL R2, [R1+0x798] ;  /* 0x0007980001027983 */ /* 0x000ee80000100800 */
[----:B------:R2:W3:Y:S02]  /*2f9c0*/  @!P3 LDG.E.U8 R67, desc[UR22][R62.64] ;  /* 0x000000163e43b981 */ /* 0x0004e4000c1e1100 */
[----:B--2---:R-:W-:Y:S02]  /*2f9d0*/  @!P3 IMAD.MOV.U32 R62, RZ, RZ, R120 ;  /* 0x000000ffff3eb224 */ /* 0x004fe400078e0078 */
[----:B------:R-:W2:Y:S01]  /*2f9e0*/  LDL R120, [R1+0x314] ;  /* 0x0003140001787983 */ /* 0x000ea20000100800 */
[----:B----4-:R-:W-:-:S03]  /*2f9f0*/  @!P3 IMAD.MOV.U32 R63, RZ, RZ, R123 ;  /* 0x000000ffff3fb224 */ /* 0x010fc600078e007b */
[----:B------:R-:W4:Y:S04]  /*2fa00*/  LDL R123, [R1+0x310] ;  /* 0x00031000017b7983 */ /* 0x000f280000100800 */
[----:B------:R3:W2:Y:S02]  /*2fa10*/  @!P3 LDG.E.U8 R69, desc[UR22][R62.64] ;  /* 0x000000163e45b981 */ /* 0x0006a4000c1e1100 */
[----:B---3--:R-:W-:Y:S02]  /*2fa20*/  @!P3 IMAD.MOV.U32 R62, RZ, RZ, R116 ;  /* 0x000000ffff3eb224 */ /* 0x008fe400078e0074 */
[----:B------:R0:W-:Y:S01]  /*2fa30*/  STS.U8 [R5+UR9+0x27200], R73 ;  /* 0x0272004905007988 */ /* 0x0001e20008000009 */
[----:B------:R-:W-:-:S03]  /*2fa40*/  @!P3 IMAD.MOV.U32 R63, RZ, RZ, R118 ;  /* 0x000000ffff3fb224 */ /* 0x000fc600078e0076 */
[----:B------:R-:W3:Y:S04]  /*2fa50*/  LDL R116, [R1+0x32c] ;  /* 0x00032c0001747983 */ /* 0x000ee80000100800 */
[----:B------:R1:W2:Y:S01]  /*2fa60*/  @!P3 LDG.E.U8 R71, desc[UR22][R62.64] ;  /* 0x000000163e47b981 */ /* 0x0002a2000c1e1100 */
[----:B0-----:R-:W-:-:S03]  /*2fa70*/  PRMT R73, RZ, 0x7610, R73 ;  /* 0x00007610ff497816 */ /* 0x001fc60000000049 */
[----:B------:R-:W2:Y:S04]  /*2fa80*/  LDL R118, [R1+0x328] ;  /* 0x0003280001767983 */ /* 0x000ea80000100800 */
[----:B------:R-:W2:Y:S01]  /*2fa90*/  LDL R63, [R1+0x788] ;  /* 0x00078800013f7983 */ /* 0x000ea20000100800 */
[----:B-1----:R-:W-:-:S03]  /*2faa0*/  @!P3 IMAD.MOV.U32 R62, RZ, RZ, R125 ;  /* 0x000000ffff3eb224 */ /* 0x002fc600078e007d */
[----:B------:R0:W-:Y:S04]  /*2fab0*/  STS.U8 [R5+UR9+0x27600], R75 ;  /* 0x0276004b05007988 */ /* 0x0001e80008000009 */
[----:B------:R1:W-:Y:S04]  /*2fac0*/  STS.U8 [R5+UR9+0x27a00], R76 ;  /* 0x027a004c05007988 */ /* 0x0003e80008000009 */
[----:B------:R1:W-:Y:S01]  /*2fad0*/  STS.U8 [R5+UR9+0x27e00], R77 ;  /* 0x027e004d05007988 */ /* 0x0003e20008000009 */
[----:B0-----:R-:W-:-:S03]  /*2fae0*/  PRMT R75, RZ, 0x7610, R75 ;  /* 0x00007610ff4b7816 */ /* 0x001fc6000000004b */
[----:B------:R-:W-:Y:S04]  /*2faf0*/  STS.U8 [R5+UR9+0x25e00], R85 ;  /* 0x025e005505007988 */ /* 0x000fe80008000009 */
[----:B------:R-:W3:Y:S04]  /*2fb00*/  LDL R125, [R1+0x374] ;  /* 0x00037400017d7983 */ /* 0x000ee80000100800 */
[----:B--2---:R0:W2:Y:S02]  /*2fb10*/  @!P3 LDG.E.U8 R73, desc[UR22][R62.64] ;  /* 0x000000163e49b981 */ /* 0x0040a4000c1e1100 */
[----:B0-----:R-:W-:-:S02]  /*2fb20*/  @!P3 IMAD.MOV.U32 R62, RZ, RZ, R0 ;  /* 0x000000ffff3eb224 */ /* 0x001fc400078e0000 */
[----:B------:R-:W-:Y:S01]  /*2fb30*/  @!P3 IMAD.MOV.U32 R63, RZ, RZ, R2 ;  /* 0x000000ffff3fb224 */ /* 0x000fe200078e0002 */
[----:B------:R-:W2:Y:S04]  /*2fb40*/  LDL R0, [R1+0x344] ;  /* 0x0003440001007983 */ /* 0x000ea80000100800 */
[----:B------:R-:W2:Y:S04]  /*2fb50*/  LDL R2, [R1+0x340] ;  /* 0x0003400001027983 */ /* 0x000ea80000100800 */
[----:B------:R0:W2:Y:S02]  /*2fb60*/  @!P3 LDG.E.U8 R75, desc[UR22][R62.64] ;  /* 0x000000163e4bb981 */ /* 0x0000a4000c1e1100 */
[----:B0-----:R-:W-:-:S02]  /*2fb70*/  @!P3 IMAD.MOV.U32 R62, RZ, RZ, R120 ;  /* 0x000000ffff3eb224 */ /* 0x001fc400078e0078 */
[----:B----4-:R-:W-:Y:S01]  /*2fb80*/  @!P3 IMAD.MOV.U32 R63, RZ, RZ, R123 ;  /* 0x000000ffff3fb224 */ /* 0x010fe200078e007b */
[----:B------:R-:W4:Y:S04]  /*2fb90*/  LDL R120, [R1+0x35c] ;  /* 0x00035c0001787983 */ /* 0x000f280000100800 */
[----:B------:R-:W4:Y:S01]  /*2fba0*/  LDL R123, [R1+0x358] ;  /* 0x00035800017b7983 */ /* 0x000f220000100800 */
[----:B-1----:R-:W-:Y:S02]  /*2fbb0*/  PRMT R76, RZ, 0x7610, R76 ;  /* 0x00007610ff4c7816 */ /* 0x002fe4000000004c */
[----:B------:R-:W-:-:S04]  /*2fbc0*/  PRMT R77, RZ, 0x7610, R77 ;  /* 0x00007610ff4d7816 */ /* 0x000fc8000000004d */
[----:B------:R3:W4:Y:S04]  /*2fbd0*/  @!P3 LDG.E.U8 R76, desc[UR22][R62.64] ;  /* 0x000000163e4cb981 */ /* 0x000728000c1e1100 */
[----:B------:R0:W-:Y:S01]  /*2fbe0*/  STS.U8 [R6+UR9+0x24300], R78 ;  /* 0x0243004e06007988 */ /* 0x0001e20008000009 */
[----:B---3--:R-:W-:Y:S02]  /*2fbf0*/  @!P3 IMAD.MOV.U32 R62, RZ, RZ, R116 ;  /* 0x000000ffff3eb224 */ /* 0x008fe400078e0074 */
[----:B------:R-:W-:Y:S01]  /*2fc00*/  @!P3 IMAD.MOV.U32 R63, RZ, RZ, R118 ;  /* 0x000000ffff3fb224 */ /* 0x000fe200078e0076 */
[----:B------:R1:W-:Y:S01]  /*2fc10*/  STS.U8 [R6+UR9+0x24700], R79 ;  /* 0x0247004f06007988 */ /* 0x0003e20008000009 */
[----:B0-----:R-:W-:-:S03]  /*2fc20*/  PRMT R78, RZ, 0x7610, R78 ;  /* 0x00007610ff4e7816 */ /* 0x001fc6000000004e */
[----:B------:R2:W3:Y:S04]  /*2fc30*/  @!P3 LDG.E.U8 R77, desc[UR22][R62.64] ;  /* 0x000000163e4db981 */ /* 0x0004e8000c1e1100 */
[----:B------:R-:W3:Y:S01]  /*2fc40*/  LDL R118, [R1+0x388] ;  /* 0x0003880001767983 */ /* 0x000ee20000100800 */
[----:B-1----:R-:W-:-:S03]  /*2fc50*/  PRMT R79, RZ, 0x7610, R79 ;  /* 0x00007610ff4f7816 */ /* 0x002fc6000000004f */
[----:B------:R-:W3:Y:S01]  /*2fc60*/  LDL R116, [R1+0x38c] ;  /* 0x00038c0001747983 */ /* 0x000ee20000100800 */
[----:B--2---:R-:W-:-:S03]  /*2fc70*/  @!P3 IMAD.MOV.U32 R62, RZ, RZ, R0 ;  /* 0x000000ffff3eb224 */ /* 0x004fc600078e0000 */
[----:B------:R-:W2:Y:S01]  /*2fc80*/  LDL R0, [R1+0x3a4] ;  /* 0x0003a40001007983 */ /* 0x000ea20000100800 */
[----:B------:R-:W-:-:S03]  /*2fc90*/  @!P3 IMAD.MOV.U32 R63, RZ, RZ, R2 ;  /* 0x000000ffff3fb224 */ /* 0x000fc600078e0002 */
[----:B------:R-:W2:Y:S04]  /*2fca0*/  LDL R2, [R1+0x3a0] ;  /* 0x0003a00001027983 */ /* 0x000ea80000100800 */
[----:B------:R4:W2:Y:S02]  /*2fcb0*/  @!P3 LDG.E.U8 R78, desc[UR22][R62.64] ;  /* 0x000000163e4eb981 */ /* 0x0008a4000c1e1100 */
[----:B----4-:R-:W-:Y:S02]  /*2fcc0*/  @!P3 IMAD.MOV.U32 R62, RZ, RZ, R120 ;  /* 0x000000ffff3eb224 */ /* 0x010fe400078e0078 */
[----:B------:R0:W-:Y:S01]  /*2fcd0*/  STS.U8 [R6+UR9+0x24b00], R84 ;  /* 0x024b005406007988 */ /* 0x0001e20008000009 */
[----:B------:R-:W-:-:S03]  /*2fce0*/  @!P3 IMAD.MOV.U32 R63, RZ, RZ, R123 ;  /* 0x000000ffff3fb224 */ /* 0x000fc600078e007b */
[----:B------:R-:W4:Y:S04]  /*2fcf0*/  LDL R120, [R1+0x3bc] ;  /* 0x0003bc0001787983 */ /* 0x000f280000100800 */
        /* <DEDUP_REMOVED lines=9> */
[----:B------:R0:W-:Y:S01]  /*2fd90*/  STS.U8 [R6+UR9+0x25b00], R80 ;  /* 0x025b005006007988 */ /* 0x0001e20008000009 */
[----:B------:R-:W-:-:S03]  /*2fda0*/  PRMT R85, RZ, 0x7610, R85 ;  /* 0x00007610ff557816 */ /* 0x000fc60000000055 */
[----:B------:R-:W4:Y:S04]  /*2fdb0*/  LDL R125, [R1+0x404] ;  /* 0x00040400017d7983 */ /* 0x000f280000100800 */
[----:B--2---:R3:W2:Y:S02]  /*2fdc0*/  @!P3 LDG.E.U8 R84, desc[UR22][R62.64] ;  /* 0x000000163e54b981 */ /* 0x0046a4000c1e1100 */
[----:B---3--:R-:W-:Y:S02]  /*2fdd0*/  @!P3 IMAD.MOV.U32 R62, RZ, RZ, R116 ;  /* 0x000000ffff3eb224 */ /* 0x008fe400078e0074 */
[----:B------:R-:W-:Y:S01]  /*2fde0*/  @!P3 IMAD.MOV.U32 R63, RZ, RZ, R118 ;  /* 0x000000ffff3fb224 */ /* 0x000fe200078e0076 */
[----:B------:R-:W3:Y:S04]  /*2fdf0*/  LDL R116, [R1+0x3d4] ;  /* 0x0003d40001747983 */ /* 0x000ee80000100800 */
[----:B------:R-:W2:Y:S04]  /*2fe00*/  LDL R118, [R1+0x3d0] ;  /* 0x0003d00001767983 */ /* 0x000ea80000100800 */
[----:B------:R0:W2:Y:S02]  /*2fe10*/  @!P3 LDG.E.U8 R83, desc[UR22][R62.64] ;  /* 0x000000163e53b981 */ /* 0x0000a4000c1e1100 */
[----:B0-----:R-:W-:-:S02]  /*2fe20*/  @!P3 IMAD.MOV.U32 R62, RZ, RZ, R0 ;  /* 0x000000ffff3eb224 */ /* 0x001fc400078e0000 */
[----:B------:R-:W-:Y:S01]  /*2fe30*/  @!P3 IMAD.MOV.U32 R63, RZ, RZ, R2 ;  /* 0x000000ffff3fb224 */ /* 0x000fe200078e0002 */
[----:B------:R-:W2:Y:S04]  /*2fe40*/  LDL R0, [R1+0x3ec] ;  /* 0x0003ec0001007983 */ /* 0x000ea80000100800 */
[----:B------:R-:W2:Y:S01]  /*2fe50*/  LDL R2, [R1+0x3e8] ;  /* 0x0003e80001027983 */ /* 0x000ea20000100800 */
[----:B-1----:R-:W-:Y:S02]  /*2fe60*/  PRMT R82, RZ, 0x7610, R82 ;  /* 0x00007610ff527816 */ /* 0x002fe40000000052 */
[----:B------:R-:W-:-:S04]  /*2fe70*/  PRMT R81, RZ, 0x7610, R81 ;  /* 0x00007610ff517816 */ /* 0x000fc80000000051 */
[----:B------:R4:W2:Y:S01]  /*2fe80*/  @!P3 LDG.E.U8 R82, desc[UR22][R62.64] ;  /* 0x000000163e52b981 */ /* 0x0008a2000c1e1100 */
[----:B------:R-:W-:Y:S01]  /*2fe90*/  PRMT R80, RZ, 0x7610, R80 ;  /* 0x00007610ff507816 */ /* 0x000fe20000000050 */
[----:B----4-:R-:W-:Y:S02]  /*2fea0*/  @!P3 IMAD.MOV.U32 R62, RZ, RZ, R120 ;  /* 0x000000ffff3eb224 */ /* 0x010fe400078e0078 */
[----:B------:R-:W-:Y:S01]  /*2feb0*/  @!P3 IMAD.MOV.U32 R63, RZ, RZ, R123 ;  /* 0x000000ffff3fb224 */ /* 0x000fe200078e007b */
[----:B------:R-:W4:Y:S04]  /*2fec0*/  LDL R120, [R1+0x41c] ;  /* 0x00041c0001787983 */ /* 0x000f280000100800 */
[----:B------:R3:W4:Y:S04]  /*2fed0*/  @!P3 LDG.E.U8 R81, desc[UR22][R62.64] ;  /* 0x000000163e51b981 */ /* 0x000728000c1e1100 */
[----:B------:R-:W4:Y:S01]  /*2fee0*/  LDL R123, [R1+0x418] ;  /* 0x00041800017b7983 */ /* 0x000f220000100800 */
[----:B---3--:R-:W-:-:S03]  /*2fef0*/  @!P3 IMAD.MOV.U32 R62, RZ, RZ, R116 ;  /* 0x000000ffff3eb224 */ /* 0x008fc600078e0074 */
        /* <DEDUP_REMOVED lines=8> */
[----:B------:R0:W2:Y:S04]  /*2ff80*/  @!P3 LDG.E.U8 R85, desc[UR22][R62.64] ;  /* 0x000000163e55b981 */ /* 0x0000a8000c1e1100 */
[----:B------:R-:W2:Y:S01]  /*2ff90*/  LDL R63, [R1+0x400] ;  /* 0x00040000013f7983 */ /* 0x000ea20000100800 */
[----:B0-----:R-:W-:-:S03]  /*2ffa0*/  @!P3 IMAD.MOV.U32 R62, RZ, RZ, R125 ;  /* 0x000000ffff3eb224 */ /* 0x001fc600078e007d */
[----:B------:R0:W-:Y:S04]  /*2ffb0*/  STS.U8 [R6+UR9+0x25f00], R97 ;  /* 0x025f006106007988 */ /* 0x0001e80008000009 */
[----:B------:R1:W-:Y:S04]  /*2ffc0*/  STS.U8 [R6+UR9+0x26300], R99 ;  /* 0x0263006306007988 */ /* 0x0003e80008000009 */
[----:B------:R4:W-:Y:S01]  /*2ffd0*/  STS.U8 [R6+UR9+0x26700], R101 ;  /* 0x0267006506007988 */ /* 0x0009e20008000009 */
[----:B0-----:R-:W-:-:S03]  /*2ffe0*/  PRMT R97, RZ, 0x7610, R97 ;  /* 0x00007610ff617816 */ /* 0x001fc60000000061 */
[----:B------:R0:W-:Y:S01]  /*2fff0*/  STS.U8 [R6+UR9+0x26b00], R103 ;  /* 0x026b006706007988 */ /* 0x0001e20008000009 */
[----:B-1----:R-:W-:-:S03]  /*30000*/  PRMT R99, RZ, 0x7610, R99 ;  /* 0x00007610ff637816 */ /* 0x002fc60000000063 */
[----:B------:R1:W-:Y:S01]  /*30010*/  STS.U8 [R6+UR9+0x26f00], R105 ;  /* 0x026f006906007988 */ /* 0x0003e20008000009 */
[----:B----4-:R-:W-:-:S03]  /*30020*/  PRMT R101, RZ, 0x7610, R101 ;  /* 0x00007610ff657816 */ /* 0x010fc60000000065 */
[----:B------:R-:W4:Y:S01]  /*30030*/  LDL R125, [R1+0x474] ;  /* 0x00047400017d7983 */ /* 0x000f220000100800 */
[----:B0-----:R-:W-:-:S03]  /*30040*/  PRMT R103, RZ, 0x7610, R103 ;  /* 0x00007610ff677816 */ /* 0x001fc60000000067 */
[----:B--2---:R0:W2:Y:S02]  /*30050*/  @!P3 LDG.E.U8 R97, desc[UR22][R62.64] ;  /* 0x000000163e61b981 */ /* 0x0040a4000c1e1100 */
[----:B0-----:R-:W-:Y:S02]  /*30060*/  @!P3 IMAD.MOV.U32 R62, RZ, RZ, R120 ;  /* 0x000000ffff3eb224 */ /* 0x001fe400078e0078 */
[----:B------:R-:W-:Y:S01]  /*30070*/  @!P3 IMAD.MOV.U32 R63, RZ, RZ, R123 ;  /* 0x000000ffff3fb224 */ /* 0x000fe200078e007b */
[----:B-1----:R-:W-:Y:S01]  /*30080*/  PRMT R105, RZ, 0x7610, R105 ;  /* 0x00007610ff697816 */ /* 0x002fe20000000069 */
[----:B------:R-:W2:Y:S04]  /*30090*/  LDL R123, [R1+0x480] ;  /* 0x00048000017b7983 */ /* 0x000ea80000100800 */
[----:B------:R3:W2:Y:S04]  /*300a0*/  @!P3 LDG.E.U8 R99, desc[UR22][R62.64] ;  /* 0x000000163e63b981 */ /* 0x0006a8000c1e1100 */
[----:B------:R-:W2:Y:S01]  /*300b0*/  LDL R120, [R1+0x484] ;  /* 0x0004840001787983 */ /* 0x000ea20000100800 */
[----:B---3--:R-:W-:-:S02]  /*300c0*/  @!P3 IMAD.MOV.U32 R62, RZ, RZ, R116 ;  /* 0x000000ffff3eb224 */ /* 0x008fc400078e0074 */
[----:B------:R-:W-:Y:S01]  /*300d0*/  @!P3 IMAD.MOV.U32 R63, RZ, RZ, R118 ;  /* 0x000000ffff3fb224 */ /* 0x000fe200078e0076 */
        /* <DEDUP_REMOVED lines=8> */
[----:B------:R-:W0:Y:S04]  /*30160*/  LDL R62, [R1+0x460] ;  /* 0x00046000013e7983 */ /* 0x000e280000100800 */
[----:B------:R-:W0:Y:S02]  /*30170*/  LDL R63, [R1+0x464] ;  /* 0x00046400013f7983 */ /* 0x000e240000100800 */
[----:B0-----:R-:W-:-:S04]  /*30180*/  @!P3 LOP3.LUT R63, R63, R62, RZ, 0x3c, !PT ;  /* 0x0000003e3f3fb212 */ /* 0x001fc800078e3cff */
[----:B------:R-:W-:-:S04]  /*30190*/  @!P3 LOP3.LUT R62, R63, R62, RZ, 0x3c, !PT ;  /* 0x0000003e3f3eb212 */ /* 0x000fc800078e3cff */
[----:B------:R-:W-:-:S05]  /*301a0*/  @!P3 LOP3.LUT R63, R63, R62, RZ, 0x3c, !PT ;  /* 0x0000003e3f3fb212 */ /* 0x000fca00078e3cff */
[----:B------:R4:W2:Y:S04]  /*301b0*/  @!P3 LDG.E.U8 R105, desc[UR22][R62.64] ;  /* 0x000000163e69b981 */ /* 0x0008a8000c1e1100 */
[----:B------:R-:W2:Y:S04]  /*301c0*/  LDL.LU R62, [R1+0x2c] ;  /* 0x00002c00013e7983 */ /* 0x000ea80000300800 */
[----:B------:R-:W3:Y:S04]  /*301d0*/  LDL R63, [R1+0x470] ;  /* 0x00047000013f7983 */ /* 0x000ee80000100800 */
[----:B------:R0:W-:Y:S04]  /*301e0*/  STS.U8 [R6+UR9+0x27300], R107 ;  /* 0x0273006b06007988 */ /* 0x0001e80008000009 */
[----:B------:R1:W-:Y:S01]  /*301f0*/  STS.U8 [R6+UR9+0x27b00], R109 ;  /* 0x027b006d06007988 */ /* 0x0003e20008000009 */
[----:B0-----:R-:W-:-:S02]  /*30200*/  PRMT R107, RZ, 0x7610, R107 ;  /* 0x00007610ff6b7816 */ /* 0x001fc4000000006b */
[----:B-1----:R-:W-:Y:S01]  /*30210*/  PRMT R109, RZ, 0x7610, R109 ;  /* 0x00007610ff6d7816 */ /* 0x002fe2000000006d */
[----:B------:R0:W-:Y:S02]  /*30220*/  STS.U8 [R6+UR9+0x27f00], R111 ;  /* 0x027f006f06007988 */ /* 0x0001e40008000009 */
[----:B0-----:R-:W-:Y:S02]  /*30230*/  PRMT R111, RZ, 0x7610, R111 ;  /* 0x00007610ff6f7816 */ /* 0x001fe4000000006f */
[----:B--2---:R4:W-:Y:S02]  /*30240*/  STS.U8 [R6+UR9+0x27700], R62 ;  /* 0x0277003e06007988 */ /* 0x0049e40008000009 */
[----:B----4-:R-:W-:-:S05]  /*30250*/  @!P3 IMAD.MOV.U32 R62, RZ, RZ, R125 ;  /* 0x000000ffff3eb224 */ /* 0x010fca00078e007d */
[----:B---3--:R0:W2:Y:S02]  /*30260*/  @!P3 LDG.E.U8 R107, desc[UR22][R62.64] ;  /* 0x000000163e6bb981 */ /* 0x0080a4000c1e1100 */
[----:B0-----:R-:W-:Y:S02]  /*30270*/  @!P3 IMAD.MOV.U32 R62, RZ, RZ, R120 ;  /* 0x000000ffff3eb224 */ /* 0x001fe400078e0078 */
[----:B------:R-:W-:-:S05]  /*30280*/  @!P3 IMAD.MOV.U32 R63, RZ, RZ, R123 ;  /* 0x000000ffff3fb224 */ /* 0x000fca00078e007b */
[----:B------:R0:W3:Y:S04]  /*30290*/  @!P3 LDG.E.U8 R109, desc[UR22][R62.64] ;  /* 0x000000163e6db981 */ /* 0x0000e8000c1e1100 */
[----:B------:R1:W-:Y:S01]  /*302a0*/  STS.U8 [R3+UR9+0x10000], R113 ;  /* 0x0100007103007988 */ /* 0x0003e20008000009 */
[----:B0-----:R-:W-:Y:S02]  /*302b0*/  @!P3 IMAD.MOV.U32 R62, RZ, RZ, R116 ;  /* 0x000000ffff3eb224 */ /* 0x001fe400078e0074 */
[----:B------:R-:W-:Y:S01]  /*302c0*/  @!P3 IMAD.MOV.U32 R63, RZ, RZ, R118 ;  /* 0x000000ffff3fb224 */ /* 0x000fe200078e0076 */
[----:B------:R-:W4:Y:S01]  /*302d0*/  LDL.LU R116, [R1+0x28] ;  /* 0x0000280001747983 */ /* 0x000f220000300800 */
[----:B-1----:R-:W-:-:S03]  /*302e0*/  PRMT R113, RZ, 0x7610, R113 ;  /* 0x00007610ff717816 */ /* 0x002fc60000000071 */
[----:B------:R0:W2:Y:S04]  /*302f0*/  @!P3 LDG.E.U8 R111, desc[UR22][R62.64] ;  /* 0x000000163e6fb981 */ /* 0x0000a8000c1e1100 */
[----:B------:R-:W2:Y:S04]  /*30300*/  LDL.LU R118, [R1+0x24] ;  /* 0x0000240001767983 */ /* 0x000ea80000300800 */
[----:B------:R-:W2:Y:S01]  /*30310*/  LDL.LU R120, [R1+0x20] ;  /* 0x0000200001787983 */ /* 0x000ea20000300800 */
[----:B0-----:R-:W-:Y:S02]  /*30320*/  @!P3 IMAD.MOV.U32 R62, RZ, RZ, R0 ;  /* 0x000000ffff3eb224 */ /* 0x001fe400078e0000 */
[----:B------:R-:W-:Y:S01]  /*30330*/  @!P3 IMAD.MOV.U32 R63, RZ, RZ, R2 ;  /* 0x000000ffff3fb224 */ /* 0x000fe200078e0002 */
[----:B------:R-:W2:Y:S04]  /*30340*/  LDL.LU R123, [R1+0x1c] ;  /* 0x00001c00017b7983 */ /* 0x000ea80000300800 */
[----:B------:R-:W2:Y:S04]  /*30350*/  LDL.LU R125, [R1+0x18] ;  /* 0x00001800017d7983 */ /* 0x000ea80000300800 */
[----:B------:R-:W2:Y:S04]  /*30360*/  LDL.LU R0, [R1+0x14] ;  /* 0x0000140001007983 */ /* 0x000ea80000300800 */
[----:B------:R-:W2:Y:S04]  /*30370*/  LDL.LU R2, [R1+0x10] ;  /* 0x0000100001027983 */ /* 0x000ea80000300800 */
[----:B------:R0:W2:Y:S04]  /*30380*/  @!P3 LDG.E.U8 R113, desc[UR22][R62.64] ;  /* 0x000000163e71b981 */ /* 0x0000a8000c1e1100 */
[----:B------:R-:W0:Y:S04]  /*30390*/  LDL R62, [R1+0x4c8] ;  /* 0x0004c800013e7983 */ /* 0x000e280000100800 */
[----:B------:R-:W0:Y:S04]  /*303a0*/  LDL R63, [R1+0x4cc] ;  /* 0x0004cc00013f7983 */ /* 0x000e280000100800 */
[----:B------:R1:W-:Y:S02]  /*303b0*/  STS.U8 [R3+UR9+0x10400], R115 ;  /* 0x0104007303007988 */ /* 0x0003e40008000009 */
[----:B-1----:R-:W-:-:S02]  /*303c0*/  PRMT R115, RZ, 0x7610, R115 ;  /* 0x00007610ff737816 */ /* 0x002fc40000000073 */
[----:B0-----:R-:W-:-:S04]  /*303d0*/  @!P3 LOP3.LUT R63, R63, R62, RZ, 0x3c, !PT ;  /* 0x0000003e3f3fb212 */ /* 0x001fc800078e3cff */
[----:B------:R-:W-:-:S04]  /*303e0*/  @!P3 LOP3.LUT R62, R63, R62, RZ, 0x3c, !PT ;  /* 0x0000003e3f3eb212 */ /* 0x000fc800078e3cff */
[----:B------:R-:W-:-:S05]  /*303f0*/  @!P3 LOP3.LUT R63, R63, R62, RZ, 0x3c, !PT ;  /* 0x0000003e3f3fb212 */ /* 0x000fca00078e3cff */
        /* <DEDUP_REMOVED lines=32> */
[----:B------:R0:W3:Y:S04]  /*30600*/  @!P3 LDG.E.U8 R122, desc[UR22][R62.64] ;  /* 0x000000163e7ab981 */ /* 0x0000e8000c1e1100 */
[----:B------:R-:W0:Y:S04]  /*30610*/  LDL R62, [R1+0x90] ;  /* 0x00009000013e7983 */ /* 0x000e280000100800 */
[----:B------:R-:W0:Y:S04]  /*30620*/  LDL R63, [R1+0x94] ;  /* 0x00009400013f7983 */ /* 0x000e280000100800 */
[----:B------:R1:W-:Y:S02]  /*30630*/  STS.U8 [R3+UR9+0x11800], R124 ;  /* 0x0118007c03007988 */ /* 0x0003e40008000009 */
[----:B-1----:R-:W-:-:S02]  /*30640*/  PRMT R124, RZ, 0x7610, R124 ;  /* 0x00007610ff7c7816 */ /* 0x002fc4000000007c */
[----:B----4-:R1:W-:Y:S04]  /*30650*/  STS.U8 [R3+UR9+0x11c00], R116 ;  /* 0x011c007403007988 */ /* 0x0103e80008000009 */
[----:B--2---:R2:W-:Y:S04]  /*30660*/  STS.U8 [R3+UR9+0x12000], R118 ;  /* 0x0120007603007988 */ /* 0x0045e80008000009 */
[----:B------:R4:W-:Y:S04]  /*30670*/  STS.U8 [R3+UR9+0x12400], R120 ;  /* 0x0124007803007988 */ /* 0x0009e80008000009 */
[----:B------:R0:W-:Y:S04]  /*30680*/  STS.U8 [R3+UR9+0x12800], R123 ;  /* 0x0128007b03007988 */ /* 0x0001e80008000009 */
[----:B------:R0:W-:Y:S04]  /*30690*/  STS.U8 [R3+UR9+0x12c00], R125 ;  /* 0x012c007d03007988 */ /* 0x0001e80008000009 */
[----:B------:R0:W-:Y:S04]  /*306a0*/  STS.U8 [R3+UR9+0x13000], R0 ;  /* 0x0130000003007988 */ /* 0x0001e80008000009 */
[----:B------:R0:W-:Y:S02]  /*306b0*/  STS.U8 [R3+UR9+0x13400], R2 ;  /* 0x0134000203007988 */ /* 0x0001e40008000009 */
[----:B0-----:R-:W-:-:S04]  /*306c0*/  @!P3 LOP3.LUT R63, R63, R62, RZ, 0x3c, !PT ;  /* 0x0000003e3f3fb212 */ /* 0x001fc800078e3cff */
[----:B------:R-:W-:-:S04]  /*306d0*/  @!P3 LOP3.LUT R62, R63, R62, RZ, 0x3c, !PT ;  /* 0x0000003e3f3eb212 */ /* 0x000fc800078e3cff */
[----:B------:R-:W-:-:S05]  /*306e0*/  @!P3 LOP3.LUT R63, R63, R62, RZ, 0x3c, !PT ;  /* 0x0000003e3f3fb212 */ /* 0x000fca00078e3cff */
[----:B------:R-:W3:Y:S04]  /*306f0*/  @!P3 LDG.E.U8 R124, desc[UR22][R62.64] ;  /* 0x000000163e7cb981 */ /* 0x000ee8000c1e1100 */
[----:B------:R-:W3:Y:S04]  /*30700*/  LDL.LU R62, [R1+0xc] ;  /* 0x00000c00013e7983 */ /* 0x000ee80000300800 */
[----:B------:R-:W3:Y:S04]  /*30710*/  LDL.LU R63, [R1+0x8] ;  /* 0x00000800013f7983 */ /* 0x000ee80000300800 */
[----:B-1----:R-:W3:Y:S04]  /*30720*/  LDL.LU R116, [R1+0xf5c] ;  /* 0x000f5c0001747983 */ /* 0x002ee80000300800 */
[----:B--2---:R-:W2:Y:S04]  /*30730*/  LDL.LU R118, [R1+0xf58] ;  /* 0x000f580001767983 */ /* 0x004ea80000300800 */
[----:B----4-:R-:W4:Y:S04]  /*30740*/  LDL.LU R120, [R1+0xf54] ;  /* 0x000f540001787983 */ /* 0x010f280000300800 */
[----:B------:R-:W2:Y:S04]  /*30750*/  LDL.LU R123, [R1+0xf50] ;  /* 0x000f5000017b7983 */ /* 0x000ea80000300800 */
[----:B------:R-:W2:Y:S04]  /*30760*/  LDL.LU R125, [R1+0xf4c] ;  /* 0x000f4c00017d7983 */ /* 0x000ea80000300800 */
[----:B------:R-:W2:Y:S04]  /*30770*/  LDL.LU R0, [R1+0xf48] ;  /* 0x000f480001007983 */ /* 0x000ea80000300800 */
[----:B------:R-:W3:Y:S04]  /*30780*/  LDL.LU R2, [R1+0xf44] ;  /* 0x000f440001027983 */ /* 0x000ee80000300800 */
[----:B------:R-:W-:Y:S04]  /*30790*/  STS.U8 [R3+UR9+0x1d400], R17 ;  /* 0x01d4001103007988 */ /* 0x000fe80008000009 */
[----:B------:R-:W-:Y:S04]  /*307a0*/  STS.U8 [R3+UR9+0x1d800], R16 ;  /* 0x01d8001003007988 */ /* 0x000fe80008000009 */
[----:B------:R-:W-:Y:S04]  /*307b0*/  STS.U8 [R3+UR9+0x1cc00], R19 ;  /* 0x01cc001303007988 */ /* 0x000fe80008000009 */
[----:B------:R-:W-:Y:S04]  /*307c0*/  STS.U8 [R3+UR9+0x1d000], R18 ;  /* 0x01d0001203007988 */ /* 0x000fe80008000009 */
[----:B------:R-:W-:Y:S04]  /*307d0*/  STS.U8 [R3+UR9+0x1c400], R21 ;  /* 0x01c4001503007988 */ /* 0x000fe80008000009 */
[----:B------:R-:W-:Y:S04]  /*307e0*/  STS.U8 [R3+UR9+0x1c800], R20 ;  /* 0x01c8001403007988 */ /* 0x000fe80008000009 */
[----:B--2---:R-:W-:Y:S04]  /*307f0*/  STS.U8 [R3+UR9+0x14400], R0 ;  /* 0x0144000003007988 */ /* 0x004fe80008000009 */
[----:B---3--:R0:W-:Y:S04]  /*30800*/  STS.U8 [R3+UR9+0x14000], R2 ;  /* 0x0140000203007988 */ /* 0x0081e80008000009 */
[----:B0-----:R-:W2:Y:S04]  /*30810*/  LDL.LU R2, [R1+0xf40] ;  /* 0x000f400001027983 */ /* 0x001ea80000300800 */
[----:B------:R-:W3:Y:S04]  /*30820*/  LDL.LU R0, [R1+0xf3c] ;  /* 0x000f3c0001007983 */ /* 0x000ee80000300800 */
[----:B------:R-:W2:Y:S04]  /*30830*/  LDL R17, [R1+0x34] ;  /* 0x0000340001117983 */ /* 0x000ea80000100800 */
[----:B------:R-:W3:Y:S04]  /*30840*/  LDL R16, [R1+0x30] ;  /* 0x0000300001107983 */ /* 0x000ee80000100800 */
[----:B------:R-:W3:Y:S04]  /*30850*/  LDL R19, [R1+0x5c] ;  /* 0x00005c0001137983 */ /* 0x000ee80000100800 */
[----:B------:R-:W3:Y:S04]  /*30860*/  LDL R18, [R1+0x58] ;  /* 0x0000580001127983 */ /* 0x000ee80000100800 */
[----:B------:R-:W3:Y:S04]  /*30870*/  LDL R21, [R1+0x64] ;  /* 0x0000640001157983 */ /* 0x000ee80000100800 */
[----:B------:R-:W3:Y:S04]  /*30880*/  LDL R20, [R1+0x60] ;  /* 0x0000600001147983 */ /* 0x000ee80000100800 */
[----:B------:R0:W-:Y:S04]  /*30890*/  STS.U8 [R3+UR9+0x1bc00], R23 ;  /* 0x01bc001703007988 */ /* 0x0001e80008000009 */
[----:B------:R1:W-:Y:S04]  /*308a0*/  STS.U8 [R3+UR9+0x1c000], R22 ;  /* 0x01c0001603007988 */ /* 0x0003e80008000009 */
[----:B0-----:R-:W3:Y:S04]  /*308b0*/  LDL R23, [R1+0x6c] ;  /* 0x00006c0001177983 */ /* 0x001ee80000100800 */
[----:B-1----:R-:W3:Y:S04]  /*308c0*/  LDL R22, [R1+0x68] ;  /* 0x0000680001167983 */ /* 0x002ee80000100800 */
        /* <DEDUP_REMOVED lines=10> */
[----:B------:R-:W-:Y:S04]  /*30970*/  STS.U8 [R3+UR9+0x14800], R125 ;  /* 0x0148007d03007988 */ /* 0x000fe80008000009 */
[----:B0-----:R-:W3:Y:S04]  /*30980*/  LDL R62, [R1+0x9c] ;  /* 0x00009c00013e7983 */ /* 0x001ee80000100800 */
[----:B-1----:R-:W3:Y:S04]  /*30990*/  LDL R63, [R1+0x98] ;  /* 0x00009800013f7983 */ /* 0x002ee80000100800 */
[----:B------:R-:W-:Y:S04]  /*309a0*/  STS.U8 [R3+UR9+0x14c00], R123 ;  /* 0x014c007b03007988 */ /* 0x000fe80008000009 */
        /* <DEDUP_REMOVED lines=32> */
[----:B------:R-:W-:Y:S04]  /*30bb0*/  STL [R1+0xf34], R3 ;  /* 0x000f340301007387 */ /* 0x000fe80000100800 */
        /* <DEDUP_REMOVED lines=17> */
[----:B--2---:R-:W-:-:S03]  /*30cd0*/  @!P3 IMAD.MOV.U32 R8, RZ, RZ, R17 ;  /* 0x000000ffff08b224 */ /* 0x004fc600078e0011 */
[----:B------:R-:W-:Y:S01]  /*30ce0*/  STS.U8 [R4+UR9+0x14500], R39 ;  /* 0x0145002704007988 */ /* 0x000fe20008000009 */
[----:B---3--:R-:W-:-:S03]  /*30cf0*/  @!P3 IMAD.MOV.U32 R9, RZ, RZ, R16 ;  /* 0x000000ffff09b224 */ /* 0x008fc600078e0010 */
        /* <DEDUP_REMOVED lines=46> */
[----:B------:R0:W-:Y:S04]  /*30fe0*/  STL [R1+0xf38], R4 ;  /* 0x000f380401007387 */ /* 0x0001e80000100800 */
[----:B------:R-:W2:Y:S04]  /*30ff0*/  LDL R11, [R1+0xa0] ;  /* 0x0000a000010b7983 */ /* 0x000ea80000100800 */
[----:B------:R-:W3:Y:S01]  /*31000*/  LDL R10, [R1+0xa4] ;  /* 0x0000a400010a7983 */ /* 0x000ee20000100800 */
[----:B0-----:R-:W-:-:S03]  /*31010*/  PRMT R4, RZ, 0x7610, R4 ;  /* 0x00007610ff047816 */ /* 0x001fc60000000004 */
[----:B------:R-:W-:Y:S04]  /*31020*/  STS.U8 [R5+UR9+0x10200], R113 ;  /* 0x0102007105007988 */ /* 0x000fe80008000009 */
[----:B------:R-:W-:Y:S04]  /*31030*/  STS.U8 [R5+UR9+0x10600], R115 ;  /* 0x0106007305007988 */ /* 0x000fe80008000009 */
[----:B------:R-:W-:Y:S04]  /*31040*/  STS.U8 [R5+UR9+0x10a00], R117 ;  /* 0x010a007505007988 */ /* 0x000fe80008000009 */
[----:B------:R-:W-:Y:S04]  /*31050*/  STS.U8 [R5+UR9+0x10e00], R119 ;  /* 0x010e007705007988 */ /* 0x000fe80008000009 */
[----:B------:R-:W-:Y:S04]  /*31060*/  STS.U8 [R5+UR9+0x11200], R121 ;  /* 0x0112007905007988 */ /* 0x000fe80008000009 */
[----:B------:R-:W-:Y:S04]  /*31070*/  STS.U8 [R5+UR9+0x11600], R122 ;  /* 0x0116007a05007988 */ /* 0x000fe80008000009 */
[----:B------:R0:W-:Y:S04]  /*31080*/  STS.U8 [R5+UR9+0x11a00], R124 ;  /* 0x011a007c05007988 */ /* 0x0001e80008000009 */
[----:B------:R1:W4:Y:S01]  /*31090*/  @!P3 LDG.E.U8 R4, desc[UR22][R8.64] ;  /* 0x000000160804b981 */ /* 0x000322000c1e1100 */
[----:B------:R-:W-:-:S03]  /*310a0*/  PRMT R3, RZ, 0x7610, R3 ;  /* 0x00007610ff037816 */ /* 0x000fc60000000003 */
[----:B------:R-:W4:Y:S04]  /*310b0*/  LDL R13, [R1+0xb0] ;  /* 0x0000b000010d7983 */ /* 0x000f280000100800 */
[----:B------:R-:W4:Y:S01]  /*310c0*/  LDL R12, [R1+0xb4] ;  /* 0x0000b400010c7983 */ /* 0x000f220000100800 */
[----:B-1----:R-:W-:Y:S02]  /*310d0*/  @!P3 IMAD.MOV.U32 R8, RZ, RZ, R19 ;  /* 0x000000ffff08b224 */ /* 0x002fe400078e0013 */
[----:B------:R-:W-:Y:S01]  /*310e0*/  @!P3 IMAD.MOV.U32 R9, RZ, RZ, R18 ;  /* 0x000000ffff09b224 */ /* 0x000fe200078e0012 */
[----:B------:R-:W4:Y:S04]  /*310f0*/  LDL R19, [R1+0xa8] ;  /* 0x0000a80001137983 */ /* 0x000f280000100800 */
[----:B------:R-:W4:Y:S04]  /*31100*/  LDL R18, [R1+0xac] ;  /* 0x0000ac0001127983 */ /* 0x000f280000100800 */
[----:B------:R1:W4:Y:S01]  /*31110*/  @!P3 LDG.E.U8 R3, desc[UR22][R8.64] ;  /* 0x000000160803b981 */ /* 0x000322000c1e1100 */
[----:B------:R-:W-:-:S02]  /*31120*/  PRMT R0, RZ, 0x7610, R0 ;  /* 0x00007610ff007816 */ /* 0x000fc40000000000 */
[----:B------:R-:W-:Y:S01]  /*31130*/  PRMT R2, RZ, 0x7610, R2 ;  /* 0x00007610ff027816 */ /* 0x000fe20000000002 */
[----:B------:R-:W4:Y:S04]  /*31140*/  LDL R15, [R1+0xc0] ;  /* 0x0000c000010f7983 */ /* 0x000f280000100800 */
[----:B------:R-:W4:Y:S01]  /*31150*/  LDL R14, [R1+0xc4] ;  /* 0x0000c400010e7983 */ /* 0x000f220000100800 */
[----:B-1----:R-:W-:Y:S02]  /*31160*/  @!P3 IMAD.MOV.U32 R8, RZ, RZ, R21 ;  /* 0x000000ffff08b224 */ /* 0x002fe400078e0015 */
[----:B------:R-:W-:Y:S01]  /*31170*/  @!P3 IMAD.MOV.U32 R9, RZ, RZ, R20 ;  /* 0x000000ffff09b224 */ /* 0x000fe200078e0014 */
[----:B------:R-:W4:Y:S04]  /*31180*/  LDL R21, [R1+0xb8] ;  /* 0x0000b80001157983 */ /* 0x000f280000100800 */
[----:B------:R-:W4:Y:S04]  /*31190*/  LDL R20, [R1+0xbc] ;  /* 0x0000bc0001147983 */ /* 0x000f280000100800 */
[----:B------:R1:W4:Y:S01]  /*311a0*/  @!P3 LDG.E.U8 R0, desc[UR22][R8.64] ;  /* 0x000000160800b981 */ /* 0x000322000c1e1100 */
[----:B0-----:R-:W-:-:S02]  /*311b0*/  PRMT R124, RZ, 0x7610, R124 ;  /* 0x00007610ff7c7816 */ /* 0x001fc4000000007c */
[----:B------:R-:W-:Y:S01]  /*311c0*/  PRMT R120, RZ, 0x7610, R120 ;  /* 0x00007610ff787816 */ /* 0x000fe20000000078 */
[----:B------:R-:W4:Y:S04]  /*311d0*/  LDL R17, [R1+0xd0] ;  /* 0x0000d00001117983 */ /* 0x000f280000100800 */
[----:B------:R-:W4:Y:S01]  /*311e0*/  LDL R16, [R1+0xd4] ;  /* 0x0000d40001107983 */ /* 0x000f220000100800 */
[----:B-1----:R-:W-:Y:S02]  /*311f0*/  @!P3 IMAD.MOV.U32 R8, RZ, RZ, R23 ;  /* 0x000000ffff08b224 */ /* 0x002fe400078e0017 */
[----:B------:R-:W-:Y:S01]  /*31200*/  @!P3 IMAD.MOV.U32 R9, RZ, RZ, R22 ;  /* 0x000000ffff09b224 */ /* 0x000fe200078e0016 */
[----:B------:R-:W-:Y:S01]  /*31210*/  PRMT R122, RZ, 0x7610, R122 ;  /* 0x00007610ff7a7816 */ /* 0x000fe2000000007a */
[----:B------:R-:W4:Y:S04]  /*31220*/  LDL R23, [R1+0xc8] ;  /* 0x0000c80001177983 */ /* 0x000f280000100800 */
[----:B------:R0:W4:Y:S04]  /*31230*/  @!P3 LDG.E.U8 R2, desc[UR22][R8.64] ;  /* 0x000000160802b981 */ /* 0x000128000c1e1100 */
[----:B------:R-:W4:Y:S01]  /*31240*/  LDL R22, [R1+0xcc] ;  /* 0x0000cc0001167983 */ /* 0x000f220000100800 */
[----:B------:R-:W-:-:S02]  /*31250*/  PRMT R118, RZ, 0x7610, R118 ;  /* 0x00007610ff767816 */ /* 0x000fc40000000076 */
[----:B------:R-:W-:Y:S01]  /*31260*/  PRMT R116, RZ, 0x7610, R116 ;  /* 0x00007610ff747816 */ /* 0x000fe20000000074 */
[----:B------:R-:W4:Y:S01]  /*31270*/  LDL R29, [R1+0x1d8] ;  /* 0x0001d800011d7983 */ /* 0x000f220000100800 */
[----:B0-----:R-:W-:Y:S02]  /*31280*/  @!P3 IMAD.MOV.U32 R8, RZ, RZ, R25 ;  /* 0x000000ffff08b224 */ /* 0x001fe400078e0019 */
[----:B------:R-:W-:Y:S01]  /*31290*/  @!P3 IMAD.MOV.U32 R9, RZ, RZ, R24 ;  /* 0x000000ffff09b224 */ /* 0x000fe200078e0018 */
[----:B------:R-:W-:Y:S01]  /*312a0*/  PRMT R114, RZ, 0x7610, R114 ;  /* 0x00007610ff727816 */ /* 0x000fe20000000072 */
[----:B------:R-:W4:Y:S04]  /*312b0*/  LDL R25, [R1+0x1b8] ;  /* 0x0001b80001197983 */ /* 0x000f280000100800 */
[----:B------:R0:W4:Y:S01]  /*312c0*/  @!P3 LDG.E.U8 R124, desc[UR22][R8.64] ;  /* 0x00000016087cb981 */ /* 0x000122000c1e1100 */
[----:B------:R-:W-:-:S02]  /*312d0*/  PRMT R112, RZ, 0x7610, R112 ;  /* 0x00007610ff707816 */ /* 0x000fc40000000070 */
[----:B------:R-:W-:Y:S01]  /*312e0*/  PRMT R110, RZ, 0x7610, R110 ;  /* 0x00007610ff6e7816 */ /* 0x000fe2000000006e */
[----:B------:R-:W4:Y:S01]  /*312f0*/  LDL R24, [R1+0x1bc] ;  /* 0x0001bc0001187983 */ /* 0x000f220000100800 */
[----:B------:R-:W-:Y:S02]  /*31300*/  PRMT R108, RZ, 0x7610, R108 ;  /* 0x00007610ff6c7816 */ /* 0x000fe4000000006c */
        /* <DEDUP_REMOVED lines=24> */
[----:B------:R-:W-:Y:S02]  /*31490*/  PRMT R84, RZ, 0x7610, R84 ;  /* 0x00007610ff547816 */ /* 0x000fe40000000054 */
[----:B------:R-:W-:Y:S01]  /*314a0*/  PRMT R82, RZ, 0x7610, R82 ;  /* 0x00007610ff527816 */ /* 0x000fe20000000052 */
[----:B------:R-:W4:Y:S01]  /*314b0*/  LDL R35, [R1+0x208] ;  /* 0x0002080001237983 */ /* 0x000f220000100800 */
        /* <DEDUP_REMOVED lines=14> */
[----:B------:R-:W4:Y:S04]  /*315a0*/  LDL R36, [R1+0x22c] ;  /* 0x00022c0001247983 */ /* 0x000f280000100800 */
        /* <DEDUP_REMOVED lines=23> */
[----:B------:R-:W4:Y:S01]  /*31720*/  LDL R62, [R1+0x33c] ;  /* 0x00033c00013e7983 */ /* 0x000f220000100800 */
[----:B--2---:R-:W-:-:S03]  /*31730*/  @!P3 IMAD.MOV.U32 R9, RZ, RZ, R11 ;  /* 0x000000ffff09b224 */ /* 0x004fc600078e000b */
[----:B------:R-:W2:Y:S01]  /*31740*/  LDL R11, [R1+0xd8] ;  /* 0x0000d800010b7983 */ /* 0x000ea20000100800 */
[----:B---3--:R-:W-:-:S03]  /*31750*/  @!P3 IMAD.MOV.U32 R8, RZ, RZ, R10 ;  /* 0x000000ffff08b224 */ /* 0x008fc600078e000a */
[----:B------:R-:W3:Y:S04]  /*31760*/  LDL R10, [R1+0xdc] ;  /* 0x0000dc00010a7983 */ /* 0x000ee80000100800 */
[----:B------:R4:W3:Y:S02]  /*31770*/  @!P3 LDG.E.U8 R118, desc[UR22][R8.64] ;  /* 0x000000160876b981 */ /* 0x0008e4000c1e1100 */
[----:B----4-:R-:W-:Y:S02]  /*31780*/  @!P3 IMAD.MOV.U32 R9, RZ, RZ, R19 ;  /* 0x000000ffff09b224 */ /* 0x010fe400078e0013 */
[----:B------:R-:W4:Y:S01]  /*31790*/  LDL R19, [R1+0xe0] ;  /* 0x0000e00001137983 */ /* 0x000f220000100800 */
[----:B------:R-:W-:-:S03]  /*317a0*/  @!P3 IMAD.MOV.U32 R8, RZ, RZ, R18 ;  /* 0x000000ffff08b224 */ /* 0x000fc600078e0012 */
[----:B------:R-:W4:Y:S04]  /*317b0*/  LDL R18, [R1+0xe4] ;  /* 0x0000e40001127983 */ /* 0x000f280000100800 */
[----:B------:R0:W4:Y:S02]  /*317c0*/  @!P3 LDG.E.U8 R116, desc[UR22][R8.64] ;  /* 0x000000160874b981 */ /* 0x000124000c1e1100 */
[----:B0-----:R-:W-:Y:S02]  /*317d0*/  @!P3 IMAD.MOV.U32 R8, RZ, RZ, R12 ;  /* 0x000000ffff08b224 */ /* 0x001fe400078e000c */
[----:B------:R-:W-:Y:S01]  /*317e0*/  @!P3 IMAD.MOV.U32 R9, RZ, RZ, R13 ;  /* 0x000000ffff09b224 */ /* 0x000fe200078e000d */
[----:B------:R-:W4:Y:S04]  /*317f0*/  LDL R12, [R1+0xec] ;  /* 0x0000ec00010c7983 */ /* 0x000f280000100800 */
[----:B------:R-:W4:Y:S04]  /*31800*/  LDL R13, [R1+0xe8] ;  /* 0x0000e800010d7983 */ /* 0x000f280000100800 */
[----:B------:R0:W4:Y:S02]  /*31810*/  @!P3 LDG.E.U8 R114, desc[UR22][R8.64] ;  /* 0x000000160872b981 */ /* 0x000124000c1e1100 */
[----:B0-----:R-:W-:-:S02]  /*31820*/  @!P3 IMAD.MOV.U32 R8, RZ, RZ, R20 ;  /* 0x000000ffff08b224 */ /* 0x001fc400078e0014 */
        /* <DEDUP_REMOVED lines=19> */
[----:B--2---:R-:W-:-:S02]  /*31960*/  @!P3 IMAD.MOV.U32 R9, RZ, RZ, R11 ;  /* 0x000000ffff09b224 */ /* 0x004fc400078e000b */
        /* <DEDUP_REMOVED lines=34> */
[----:B--2---:R-:W-:Y:S02]  /*31b90*/  @!P3 IMAD.MOV.U32 R9, RZ, RZ, R11 ;  /* 0x000000ffff09b224 */ /* 0x004fe400078e000b */
        /* <DEDUP_REMOVED lines=37> */
[----:B------:R-:W2:Y:S04]  /*31df0*/  LDL R10, [R1+0x184] ;  /* 0x00018400010a7983 */ /* 0x000ea80000100800 */
[----:B------:R4:W3:Y:S02]  /*31e00*/  @!P3 LDG.E.U8 R76, desc[UR22][R8.64] ;  /* 0x00000016084cb981 */ /* 0x0008e4000c1e1100 */
[----:B----4-:R-:W-:Y:S02]  /*31e10*/  @!P3 IMAD.MOV.U32 R9, RZ, RZ, R19 ;  /* 0x000000ffff09b224 */ /* 0x010fe400078e0013 */
[----:B------:R-:W4:Y:S01]  /*31e20*/  LDL R19, [R1+0x188] ;  /* 0x0001880001137983 */ /* 0x000f220000100800 */
[----:B------:R-:W-:-:S03]  /*31e30*/  @!P3 IMAD.MOV.U32 R8, RZ, RZ, R18 ;  /* 0x000000ffff08b224 */ /* 0x000fc600078e0012 */
[----:B------:R-:W3:Y:S04]  /*31e40*/  LDL R18, [R1+0x18c] ;  /* 0x00018c0001127983 */ /* 0x000ee80000100800 */
[----:B------:R0:W3:Y:S02]  /*31e50*/  @!P3 LDG.E.U8 R74, desc[UR22][R8.64] ;  /* 0x00000016084ab981 */ /* 0x0000e4000c1e1100 */
[----:B0-----:R-:W-:Y:S02]  /*31e60*/  @!P3 IMAD.MOV.U32 R8, RZ, RZ, R12 ;  /* 0x000000ffff08b224 */ /* 0x001fe400078e000c */
[----:B------:R-:W3:Y:S01]  /*31e70*/  LDL R12, [R1+0x194] ;  /* 0x00019400010c7983 */ /* 0x000ee20000100800 */
        /* <DEDUP_REMOVED lines=23> */
[----:B0-----:R-:W-:Y:S02]  /*31ff0*/  PRMT R9, RZ, 0x7610, R9 ;  /* 0x00007610ff097816 */ /* 0x001fe40000000009 */
[----:B--2---:R4:W2:Y:S02]  /*32000*/  @!P3 LDG.E.U8 R7, desc[UR22][R10.64] ;  /* 0x000000160a07b981 */ /* 0x0048a4000c1e1100 */
[----:B----4-:R-:W-:-:S02]  /*32010*/  @!P3 IMAD.MOV.U32 R11, RZ, RZ, R19 ;  /* 0x000000ffff0bb224 */ /* 0x010fc400078e0013 */
[----:B------:R-:W4:Y:S01]  /*32020*/  LDL R19, [R1+0x1c0] ;  /* 0x0001c00001137983 */ /* 0x000f220000100800 */
[----:B---3--:R-:W-:-:S03]  /*32030*/  @!P3 IMAD.MOV.U32 R10, RZ, RZ, R18 ;  /* 0x000000ffff0ab224 */ /* 0x008fc600078e0012 */
[----:B------:R-:W4:Y:S04]  /*32040*/  LDL R18, [R1+0x1c4] ;  /* 0x0001c40001127983 */ /* 0x000f280000100800 */
[----:B------:R0:W3:Y:S02]  /*32050*/  @!P3 LDG.E.U8 R9, desc[UR22][R12.64] ;  /* 0x000000160c09b981 */ /* 0x0000e4000c1e1100 */
[----:B0-----:R-:W-:Y:S02]  /*32060*/  @!P3 IMAD.MOV.U32 R12, RZ, RZ, R20 ;  /* 0x000000ffff0cb224 */ /* 0x001fe400078e0014 */
[----:B------:R-:W2:Y:S01]  /*32070*/  LDL R20, [R1+0x1d4] ;  /* 0x0001d40001147983 */ /* 0x000ea20000100800 */
[----:B------:R-:W-:-:S03]  /*32080*/  @!P3 IMAD.MOV.U32 R13, RZ, RZ, R21 ;  /* 0x000000ffff0db224 */ /* 0x000fc600078e0015 */
[----:B------:R-:W2:Y:S01]  /*32090*/  LDL R21, [R1+0x1d0] ;  /* 0x0001d00001157983 */ /* 0x000ea20000100800 */
[----:B------:R-:W-:-:S06]  /*320a0*/  PRMT R8, RZ, 0x7610, R8 ;  /* 0x00007610ff087816 */ /* 0x000fcc0000000008 */
[----:B------:R0:W3:Y:S02]  /*320b0*/  @!P3 LDG.E.U8 R8, desc[UR22][R10.64] ;  /* 0x000000160a08b981 */ /* 0x0000e4000c1e1100 */
[----:B0-----:R-:W-:Y:S02]  /*320c0*/  PRMT R11, RZ, 0x7610, R11 ;  /* 0x00007610ff0b7816 */ /* 0x001fe4000000000b */
[----:B------:R-:W-:-:S04]  /*320d0*/  PRMT R10, RZ, 0x7610, R10 ;  /* 0x00007610ff0a7816 */ /* 0x000fc8000000000a */
[----:B------:R0:W3:Y:S04]  /*320e0*/  @!P3 LDG.E.U8 R11, desc[UR22][R14.64] ;  /* 0x000000160e0bb981 */ /* 0x0000e8000c1e1100 */
[----:B------:R1:W3:Y:S01]  /*320f0*/  @!P3 LDG.E.U8 R10, desc[UR22][R12.64] ;  /* 0x000000160c0ab981 */ /* 0x0002e2000c1e1100 */
[----:B0-----:R-:W-:-:S03]  /*32100*/  @!P3 IMAD.MOV.U32 R14, RZ, RZ, R22 ;  /* 0x000000ffff0eb224 */ /* 0x001fc600078e0016 */
[----:B------:R-:W3:Y:S01]  /*32110*/  LDL R22, [R1+0x1e4] ;  /* 0x0001e40001167983 */ /* 0x000ee20000100800 */
[----:B------:R-:W-:-:S03]  /*32120*/  @!P3 IMAD.MOV.U32 R15, RZ, RZ, R23 ;  /* 0x000000ffff0fb224 */ /* 0x000fc600078e0017 */
[----:B------:R-:W3:Y:S01]  /*32130*/  LDL R23, [R1+0x1e0] ;  /* 0x0001e00001177983 */ /* 0x000ee20000100800 */
[----:B-1----:R-:W-:Y:S02]  /*32140*/  PRMT R12, RZ, 0x7610, R12 ;  /* 0x00007610ff0c7816 */ /* 0x002fe4000000000c */
[----:B------:R-:W-:-:S04]  /*32150*/  PRMT R13, RZ, 0x7610, R13 ;  /* 0x00007610ff0d7816 */ /* 0x000fc8000000000d */
[----:B------:R0:W3:Y:S02]  /*32160*/  @!P3 LDG.E.U8 R12, desc[UR22][R14.64] ;  /* 0x000000160e0cb981 */ /* 0x0000e4000c1e1100 */
[----:B0-----:R-:W-:Y:S02]  /*32170*/  PRMT R14, RZ, 0x7610, R14 ;  /* 0x00007610ff0e7816 */ /* 0x001fe4000000000e */
[----:B------:R0:W3:Y:S01]  /*32180*/  @!P3 LDG.E.U8 R13, desc[UR22][R16.64] ;  /* 0x00000016100db981 */ /* 0x0000e2000c1e1100 */
[----:B------:R-:W-:Y:S01]  /*32190*/  PRMT R15, RZ, 0x7610, R15 ;  /* 0x00007610ff0f7816 */ /* 0x000fe2000000000f */
[----:B0-----:R-:W-:Y:S02]  /*321a0*/  @!P3 IMAD.MOV.U32 R16, RZ, RZ, R24 ;  /* 0x000000ffff10b224 */ /* 0x001fe400078e0018 */
[----:B------:R-:W-:Y:S01]  /*321b0*/  @!P3 IMAD.MOV.U32 R17, RZ, RZ, R25 ;  /* 0x000000ffff11b224 */ /* 0x000fe200078e0019 */
[----:B------:R-:W3:Y:S04]  /*321c0*/  LDL R24, [R1+0x1f4] ;  /* 0x0001f40001187983 */ /* 0x000ee80000100800 */
[----:B------:R-:W3:Y:S04]  /*321d0*/  LDL R25, [R1+0x1f0] ;  /* 0x0001f00001197983 */ /* 0x000ee80000100800 */
[----:B------:R0:W3:Y:S02]  /*321e0*/  @!P3 LDG.E.U8 R14, desc[UR22][R16.64] ;  /* 0x00000016100eb981 */ /* 0x0000e4000c1e1100 */
[----:B0-----:R-:W-:-:S02]  /*321f0*/  PRMT R17, RZ, 0x7610, R17 ;  /* 0x00007610ff117816 */ /* 0x001fc40000000011 */
[----:B----4-:R0:W4:Y:S02]  /*32200*/  @!P3 LDG.E.U8 R15, desc[UR22][R18.64] ;  /* 0x00000016120fb981 */ /* 0x010124000c1e1100 */
[----:B0-----:R-:W-:Y:S02]  /*32210*/  @!P3 IMAD.MOV.U32 R18, RZ, RZ, R26 ;  /* 0x000000ffff12b224 */ /* 0x001fe400078e001a */
[----:B------:R-:W-:Y:S01]  /*32220*/  @!P3 IMAD.MOV.U32 R19, RZ, RZ, R27 ;  /* 0x000000ffff13b224 */ /* 0x000fe200078e001b */
[----:B------:R-:W4:Y:S04]  /*32230*/  LDL R26, [R1+0x204] ;  /* 0x00020400011a7983 */ /* 0x000f280000100800 */
[----:B------:R-:W4:Y:S04]  /*32240*/  LDL R27, [R1+0x200] ;  /* 0x00020000011b7983 */ /* 0x000f280000100800 */
[----:B--2---:R0:W2:Y:S02]  /*32250*/  @!P3 LDG.E.U8 R17, desc[UR22][R20.64] ;  /* 0x000000161411b981 */ /* 0x0040a4000c1e1100 */
[----:B0-----:R-:W-:-:S02]  /*32260*/  @!P3 IMAD.MOV.U32 R20, RZ, RZ, R28 ;  /* 0x000000ffff14b224 */ /* 0x001fc400078e001c */
[----:B------:R-:W-:Y:S01]  /*32270*/  @!P3 IMAD.MOV.U32 R21, RZ, RZ, R29 ;  /* 0x000000ffff15b224 */ /* 0x000fe200078e001d */
[----:B------:R-:W2:Y:S04]  /*32280*/  LDL R28, [R1+0x214] ;  /* 0x00021400011c7983 */ /* 0x000ea80000100800 */
[----:B------:R-:W2:Y:S01]  /*32290*/  LDL R29, [R1+0x210] ;  /* 0x00021000011d7983 */ /* 0x000ea20000100800 */
[----:B------:R-:W-:-:S06]  /*322a0*/  PRMT R16, RZ, 0x7610, R16 ;  /* 0x00007610ff107816 */ /* 0x000fcc0000000010 */
[----:B------:R0:W2:Y:S02]  /*322b0*/  @!P3 LDG.E.U8 R16, desc[UR22][R18.64] ;  /* 0x000000161210b981 */ /* 0x0000a4000c1e1100 */
[----:B0-----:R-:W-:Y:S02]  /*322c0*/  PRMT R19, RZ, 0x7610, R19 ;  /* 0x00007610ff137816 */ /* 0x001fe40000000013 */
[----:B------:R-:W-:-:S04]  /*322d0*/  PRMT R18, RZ, 0x7610, R18 ;  /* 0x00007610ff127816 */ /* 0x000fc80000000012 */
[----:B---3--:R0:W3:Y:S04]  /*322e0*/  @!P3 LDG.E.U8 R19, desc[UR22][R22.64] ;  /* 0x000000161613b981 */ /* 0x0080e8000c1e1100 */
[----:B------:R1:W3:Y:S01]  /*322f0*/  @!P3 LDG.E.U8 R18, desc[UR22][R20.64] ;  /* 0x000000161412b981 */ /* 0x0002e2000c1e1100 */
[----:B0-----:R-:W-:Y:S02]  /*32300*/  @!P3 IMAD.MOV.U32 R22, RZ, RZ, R30 ;  /* 0x000000ffff16b224 */ /* 0x001fe400078e001e */
[----:B------:R-:W-:Y:S01]  /*32310*/  @!P3 IMAD.MOV.U32 R23, RZ, RZ, R31 ;  /* 0x000000ffff17b224 */ /* 0x000fe200078e001f */
[----:B------:R-:W3:Y:S04]  /*32320*/  LDL R30, [R1+0x224] ;  /* 0x00022400011e7983 */ /* 0x000ee80000100800 */
[----:B------:R-:W3:Y:S01]  /*32330*/  LDL R31, [R1+0x220] ;  /* 0x00022000011f7983 */ /* 0x000ee20000100800 */
[----:B-1----:R-:W-:-:S02]  /*32340*/  PRMT R20, RZ, 0x7610, R20 ;  /* 0x00007610ff147816 */ /* 0x002fc40000000014 */
        /* <DEDUP_REMOVED lines=47> */
[----:B------:R2:W4:Y:S04]  /*32640*/  @!P3 LDG.E.U8 R32, desc[UR22][R34.64] ;  /* 0x000000162220b981 */ /* 0x000528000c1e1100 */
[----:B------:R-:W4:Y:S01]  /*32650*/  LDL R45, [R1+0x280] ;  /* 0x00028000012d7983 */ /* 0x000f220000100800 */
[----:B--2---:R-:W-:-:S03]  /*32660*/  @!P3 IMAD.MOV.U32 R34, RZ, RZ, R40 ;  /* 0x000000ffff22b224 */ /* 0x004fc600078e0028 */
[----:B------:R-:W2:Y:S01]  /*32670*/  LDL R40, [R1+0x27c] ;  /* 0x00027c0001287983 */ /* 0x000ea20000100800 */
[----:B------:R-:W-:-:S03]  /*32680*/  @!P3 IMAD.MOV.U32 R35, RZ, RZ, R41 ;  /* 0x000000ffff23b224 */ /* 0x000fc600078e0029 */
[----:B------:R-:W2:Y:S01]  /*32690*/  LDL R41, [R1+0x278] ;  /* 0x0002780001297983 */ /* 0x000ea20000100800 */
[----:B------:R-:W-:-:S06]  /*326a0*/  PRMT R33, RZ, 0x7610, R33 ;  /* 0x00007610ff217816 */ /* 0x000fcc0000000021 */
[----:B------:R0:W4:Y:S02]  /*326b0*/  @!P3 LDG.E.U8 R33, desc[UR22][R34.64] ;  /* 0x000000162221b981 */ /* 0x000124000c1e1100 */
[----:B0-----:R-:W-:Y:S02]  /*326c0*/  PRMT R34, RZ, 0x7610, R34 ;  /* 0x00007610ff227816 */ /* 0x001fe40000000022 */
[----:B------:R-:W-:-:S04]  /*326d0*/  PRMT R35, RZ, 0x7610, R35 ;  /* 0x00007610ff237816 */ /* 0x000fc80000000023 */
[----:B---3--:R0:W3:Y:S02]  /*326e0*/  @!P3 LDG.E.U8 R34, desc[UR22][R36.64] ;  /* 0x000000162422b981 */ /* 0x0080e4000c1e1100 */
[----:B0-----:R-:W-:Y:S02]  /*326f0*/  @!P3 IMAD.MOV.U32 R36, RZ, RZ, R42 ;  /* 0x000000ffff24b224 */ /* 0x001fe400078e002a */
[----:B------:R-:W-:Y:S01]  /*32700*/  @!P3 IMAD.MOV.U32 R37, RZ, RZ, R43 ;  /* 0x000000ffff25b224 */ /* 0x000fe200078e002b */
[----:B------:R-:W3:Y:S04]  /*32710*/  LDL R42, [R1+0x28c] ;  /* 0x00028c00012a7983 */ /* 0x000ee80000100800 */
[----:B------:R-:W3:Y:S04]  /*32720*/  LDL R43, [R1+0x288] ;  /* 0x00028800012b7983 */ /* 0x000ee80000100800 */
[----:B------:R0:W3:Y:S02]  /*32730*/  @!P3 LDG.E.U8 R35, desc[UR22][R36.64] ;  /* 0x000000162423b981 */ /* 0x0000e4000c1e1100 */
[----:B0-----:R-:W-:-:S02]  /*32740*/  PRMT R36, RZ, 0x7610, R36 ;  /* 0x00007610ff247816 */ /* 0x001fc40000000024 */
[----:B------:R-:W-:-:S04]  /*32750*/  PRMT R37, RZ, 0x7610, R37 ;  /* 0x00007610ff257816 */ /* 0x000fc80000000025 */
[----:B------:R0:W3:Y:S02]  /*32760*/  @!P3 LDG.E.U8 R36, desc[UR22][R38.64] ;  /* 0x000000162624b981 */ /* 0x0000e4000c1e1100 */
[----:B0-----:R-:W-:Y:S02]  /*32770*/  @!P3 IMAD.MOV.U32 R38, RZ, RZ, R46 ;  /* 0x000000ffff26b224 */ /* 0x001fe400078e002e */
[----:B------:R-:W-:Y:S01]  /*32780*/  @!P3 IMAD.MOV.U32 R39, RZ, RZ, R47 ;  /* 0x000000ffff27b224 */ /* 0x000fe200078e002f */
[----:B------:R-:W3:Y:S04]  /*32790*/  LDL R46, [R1+0x2ac] ;  /* 0x0002ac00012e7983 */ /* 0x000ee80000100800 */
[----:B------:R0:W3:Y:S04]  /*327a0*/  @!P3 LDG.E.U8 R37, desc[UR22][R38.64] ;  /* 0x000000162625b981 */ /* 0x0000e8000c1e1100 */
[----:B------:R-:W3:Y:S01]  /*327b0*/  LDL R47, [R1+0x2a8] ;  /* 0x0002a800012f7983 */ /* 0x000ee20000100800 */
[----:B0-----:R-:W-:-:S06]  /*327c0*/  PRMT R38, RZ, 0x7610, R38 ;  /* 0x00007610ff267816 */ /* 0x001fcc0000000026 */
[----:B--2---:R4:W2:Y:S02]  /*327d0*/  @!P3 LDG.E.U8 R38, desc[UR22][R40.64] ;  /* 0x000000162826b981 */ /* 0x0048a4000c1e1100 */
[----:B----4-:R-:W-:Y:S02]  /*327e0*/  @!P3 IMAD.MOV.U32 R40, RZ, RZ, R44 ;  /* 0x000000ffff28b224 */ /* 0x010fe400078e002c */
[----:B------:R-:W-:Y:S01]  /*327f0*/  @!P3 IMAD.MOV.U32 R41, RZ, RZ, R45 ;  /* 0x000000ffff29b224 */ /* 0x000fe200078e002d */
[----:B------:R-:W4:Y:S04]  /*32800*/  LDL R44, [R1+0x29c] ;  /* 0x00029c00012c7983 */ /* 0x000f280000100800 */
[----:B------:R-:W4:Y:S01]  /*32810*/  LDL R45, [R1+0x298] ;  /* 0x00029800012d7983 */ /* 0x000f220000100800 */
[----:B------:R-:W-:-:S06]  /*32820*/  PRMT R39, RZ, 0x7610, R39 ;  /* 0x00007610ff277816 */ /* 0x000fcc0000000027 */
[----:B------:R0:W2:Y:S02]  /*32830*/  @!P3 LDG.E.U8 R39, desc[UR22][R40.64] ;  /* 0x000000162827b981 */ /* 0x0000a4000c1e1100 */
[----:B0-----:R-:W-:Y:S02]  /*32840*/  PRMT R40, RZ, 0x7610, R40 ;  /* 0x00007610ff287816 */ /* 0x001fe40000000028 */
[----:B------:R-:W-:-:S04]  /*32850*/  PRMT R41, RZ, 0x7610, R41 ;  /* 0x00007610ff297816 */ /* 0x000fc80000000029 */
[----:B---3--:R0:W3:Y:S02]  /*32860*/  @!P3 LDG.E.U8 R40, desc[UR22][R42.64] ;  /* 0x000000162a28b981 */ /* 0x0080e4000c1e1100 */
[----:B0-----:R-:W-:Y:S02]  /*32870*/  @!P3 IMAD.MOV.U32 R42, RZ, RZ, R48 ;  /* 0x000000ffff2ab224 */ /* 0x001fe400078e0030 */
[----:B------:R-:W-:Y:S01]  /*32880*/  @!P3 IMAD.MOV.U32 R43, RZ, RZ, R49 ;  /* 0x000000ffff2bb224 */ /* 0x000fe200078e0031 */
[----:B------:R-:W2:Y:S04]  /*32890*/  LDL R48, [R1+0x2bc] ;  /* 0x0002bc0001307983 */ /* 0x000ea80000100800 */
[----:B------:R-:W2:Y:S04]  /*328a0*/  LDL R49, [R1+0x2b8] ;  /* 0x0002b80001317983 */ /* 0x000ea80000100800 */
[----:B------:R0:W2:Y:S02]  /*328b0*/  @!P3 LDG.E.U8 R41, desc[UR22][R42.64] ;  /* 0x000000162a29b981 */ /* 0x0000a4000c1e1100 */
[----:B0-----:R-:W-:-:S06]  /*328c0*/  PRMT R42, RZ, 0x7610, R42 ;  /* 0x00007610ff2a7816 */ /* 0x001fcc000000002a */
[----:B----4-:R0:W4:Y:S02]  /*328d0*/  @!P3 LDG.E.U8 R42, desc[UR22][R44.64] ;  /* 0x000000162c2ab981 */ /* 0x010124000c1e1100 */
[----:B0-----:R-:W-:Y:S02]  /*328e0*/  @!P3 IMAD.MOV.U32 R44, RZ, RZ, R50 ;  /* 0x000000ffff2cb224 */ /* 0x001fe400078e0032 */
[----:B------:R-:W-:Y:S01]  /*328f0*/  @!P3 IMAD.MOV.U32 R45, RZ, RZ, R51 ;  /* 0x000000ffff2db224 */ /* 0x000fe200078e0033 */
[----:B------:R-:W3:Y:S04]  /*32900*/  LDL R50, [R1+0x2cc] ;  /* 0x0002cc0001327983 */ /* 0x000ee80000100800 */
[----:B------:R-:W3:Y:S01]  /*32910*/  LDL R51, [R1+0x2c8] ;  /* 0x0002c80001337983 */ /* 0x000ee20000100800 */
[----:B------:R-:W-:-:S06]  /*32920*/  PRMT R43, RZ, 0x7610, R43 ;  /* 0x00007610ff2b7816 */ /* 0x000fcc000000002b */
[----:B------:R0:W4:Y:S02]  /*32930*/  @!P3 LDG.E.U8 R43, desc[UR22][R44.64] ;  /* 0x000000162c2bb981 */ /* 0x000124000c1e1100 */
[----:B0-----:R-:W-:Y:S02]  /*32940*/  PRMT R44, RZ, 0x7610, R44 ;  /* 0x00007610ff2c7816 */ /* 0x001fe4000000002c */
[----:B------:R-:W-:-:S04]  /*32950*/  PRMT R45, RZ, 0x7610, R45 ;  /* 0x00007610ff2d7816 */ /* 0x000fc8000000002d */
[----:B------:R0:W4:Y:S02]  /*32960*/  @!P3 LDG.E.U8 R44, desc[UR22][R46.64] ;  /* 0x000000162e2cb981 */ /* 0x000124000c1e1100 */
[----:B0-----:R-:W-:Y:S02]  /*32970*/  @!P3 IMAD.MOV.U32 R46, RZ, RZ, R54 ;  /* 0x000000ffff2eb224 */ /* 0x001fe400078e0036 */
[----:B------:R-:W-:Y:S01]  /*32980*/  @!P3 IMAD.MOV.U32 R47, RZ, RZ, R55 ;  /* 0x000000ffff2fb224 */ /* 0x000fe200078e0037 */
[----:B------:R-:W4:Y:S04]  /*32990*/  LDL R54, [R1+0x2ec] ;  /* 0x0002ec0001367983 */ /* 0x000f280000100800 */
[----:B------:R0:W4:Y:S04]  /*329a0*/  @!P3 LDG.E.U8 R45, desc[UR22][R46.64] ;  /* 0x000000162e2db981 */ /* 0x000128000c1e1100 */
[----:B------:R-:W4:Y:S01]  /*329b0*/  LDL R55, [R1+0x2e8] ;  /* 0x0002e80001377983 */ /* 0x000f220000100800 */
[----:B0-----:R-:W-:-:S06]  /*329c0*/  PRMT R46, RZ, 0x7610, R46 ;  /* 0x00007610ff2e7816 */ /* 0x001fcc000000002e */
[----:B--2---:R0:W2:Y:S02]  /*329d0*/  @!P3 LDG.E.U8 R46, desc[UR22][R48.64] ;  /* 0x00000016302eb981 */ /* 0x0040a4000c1e1100 */
[----:B0-----:R-:W-:Y:S02]  /*329e0*/  @!P3 IMAD.MOV.U32 R48, RZ, RZ, R52 ;  /* 0x000000ffff30b224 */ /* 0x001fe400078e0034 */
[----:B------:R-:W-:Y:S01]  /*329f0*/  @!P3 IMAD.MOV.U32 R49, RZ, RZ, R53 ;  /* 0x000000ffff31b224 */ /* 0x000fe200078e0035 */
[----:B------:R-:W2:Y:S04]  /*32a00*/  LDL R52, [R1+0x2dc] ;  /* 0x0002dc0001347983 */ /* 0x000ea80000100800 */
[----:B------:R-:W2:Y:S01]  /*32a10*/  LDL R53, [R1+0x2d8] ;  /* 0x0002d80001357983 */ /* 0x000ea20000100800 */
[----:B------:R-:W-:-:S06]  /*32a20*/  PRMT R47, RZ, 0x7610, R47 ;  /* 0x00007610ff2f7816 */ /* 0x000fcc000000002f */
[----:B------:R0:W4:Y:S02]  /*32a30*/  @!P3 LDG.E.U8 R47, desc[UR22][R48.64] ;  /* 0x00000016302fb981 */ /* 0x000124000c1e1100 */
[----:B0-----:R-:W-:-:S06]  /*32a40*/  PRMT R48, RZ, 0x7610, R48 ;  /* 0x00007610ff307816 */ /* 0x001fcc0000000030 */
[----:B---3--:R0:W3:Y:S02]  /*32a50*/  @!P3 LDG.E.U8 R48, desc[UR22][R50.64] ;  /* 0x000000163230b981 */ /* 0x0080e4000c1e1100 */
[----:B0-----:R-:W-:Y:S02]  /*32a60*/  @!P3 IMAD.MOV.U32 R50, RZ, RZ, R56 ;  /* 0x000000ffff32b224 */ /* 0x001fe400078e0038 */
[----:B------:R-:W-:Y:S01]  /*32a70*/  @!P3 IMAD.MOV.U32 R51, RZ, RZ, R57 ;  /* 0x000000ffff33b224 */ /* 0x000fe200078e0039 */
[----:B------:R-:W3:Y:S04]  /*32a80*/  LDL R56, [R1+0x2fc] ;  /* 0x0002fc0001387983 */ /* 0x000ee80000100800 */
[----:B------:R-:W3:Y:S01]  /*32a90*/  LDL R57, [R1+0x2f8] ;  /* 0x0002f80001397983 */ /* 0x000ee20000100800 */
[----:B------:R-:W-:-:S06]  /*32aa0*/  PRMT R49, RZ, 0x7610, R49 ;  /* 0x00007610ff317816 */ /* 0x000fcc0000000031 */
[----:B------:R0:W3:Y:S02]  /*32ab0*/  @!P3 LDG.E.U8 R49, desc[UR22][R50.64] ;  /* 0x000000163231b981 */ /* 0x0000e4000c1e1100 */
[----:B0-----:R-:W-:Y:S02]  /*32ac0*/  PRMT R50, RZ, 0x7610, R50 ;  /* 0x00007610ff327816 */ /* 0x001fe40000000032 */
[----:B------:R-:W-:-:S04]  /*32ad0*/  PRMT R51, RZ, 0x7610, R51 ;  /* 0x00007610ff337816 */ /* 0x000fc80000000033 */
[----:B--2---:R0:W2:Y:S02]  /*32ae0*/  @!P3 LDG.E.U8 R50, desc[UR22][R52.64] ;  /* 0x000000163432b981 */ /* 0x0040a4000c1e1100 */
[----:B0-----:R-:W-:Y:S02]  /*32af0*/  @!P3 IMAD.MOV.U32 R52, RZ, RZ, R58 ;  /* 0x000000ffff34b224 */ /* 0x001fe400078e003a */
[----:B------:R-:W-:Y:S01]  /*32b00*/  @!P3 IMAD.MOV.U32 R53, RZ, RZ, R59 ;  /* 0x000000ffff35b224 */ /* 0x000fe200078e003b */
[----:B------:R-:W2:Y:S04]  /*32b10*/  LDL R58, [R1+0x30c] ;  /* 0x00030c00013a7983 */ /* 0x000ea80000100800 */
[----:B------:R0:W2:Y:S04]  /*32b20*/  @!P3 LDG.E.U8 R51, desc[UR22][R52.64] ;  /* 0x000000163433b981 */ /* 0x0000a8000c1e1100 */
[----:B------:R-:W2:Y:S01]  /*32b30*/  LDL R59, [R1+0x308] ;  /* 0x00030800013b7983 */ /* 0x000ea20000100800 */
[----:B0-----:R-:W-:-:S02]  /*32b40*/  PRMT R52, RZ, 0x7610, R52 ;  /* 0x00007610ff347816 */ /* 0x001fc40000000034 */
[----:B------:R-:W-:-:S04]  /*32b50*/  PRMT R53, RZ, 0x7610, R53 ;  /* 0x00007610ff357816 */ /* 0x000fc80000000035 */
[----:B----4-:R0:W4:Y:S02]  /*32b60*/  @!P3 LDG.E.U8 R52, desc[UR22][R54.64] ;  /* 0x000000163634b981 */ /* 0x010124000c1e1100 */
[----:B0-----:R-:W-:Y:S02]  /*32b70*/  @!P3 IMAD.MOV.U32 R54, RZ, RZ, R60 ;  /* 0x000000ffff36b224 */ /* 0x001fe400078e003c */
[----:B------:R-:W-:Y:S01]  /*32b80*/  @!P3 IMAD.MOV.U32 R55, RZ, RZ, R61 ;  /* 0x000000ffff37b224 */ /* 0x000fe200078e003d */
[----:B------:R-:W2:Y:S04]  /*32b90*/  LDL R60, [R1+0x324] ;  /* 0x00032400013c7983 */ /* 0x000ea80000100800 */
[----:B------:R0:W2:Y:S04]  /*32ba0*/  @!P3 LDG.E.U8 R53, desc[UR22][R54.64] ;  /* 0x000000163635b981 */ /* 0x0000a8000c1e1100 */
[----:B------:R-:W2:Y:S01]  /*32bb0*/  LDL R61, [R1+0x320] ;  /* 0x00032000013d7983 */ /* 0x000ea20000100800 */
[----:B0-----:R-:W-:-:S06]  /*32bc0*/  PRMT R54, RZ, 0x7610, R54 ;  /* 0x00007610ff367816 */ /* 0x001fcc0000000036 */
[----:B---3--:R0:W3:Y:S04]  /*32bd0*/  @!P3 LDG.E.U8 R54, desc[UR22][R56.64] ;  /* 0x000000163836b981 */ /* 0x0080e8000c1e1100 */
[----:B------:R-:W0:Y:S04]  /*32be0*/  LDL R56, [R1+0x300] ;  /* 0x0003000001387983 */ /* 0x000e280000100800 */
[----:B------:R-:W0:Y:S01]  /*32bf0*/  LDL R57, [R1+0x304] ;  /* 0x0003040001397983 */ /* 0x000e220000100800 */
[----:B------:R-:W-:Y:S02]  /*32c00*/  PRMT R55, RZ, 0x7610, R55 ;  /* 0x00007610ff377816 */ /* 0x000fe40000000037 */
[----:B0-----:R-:W-:-:S04]  /*32c10*/  @!P3 LOP3.LUT R57, R57, R56, RZ, 0x3c, !PT ;  /* 0x000000383939b212 */ /* 0x001fc800078e3cff */
[----:B------:R-:W-:-:S04]  /*32c20*/  @!P3 LOP3.LUT R56, R57, R56, RZ, 0x3c, !PT ;  /* 0x000000383938b212 */ /* 0x000fc800078e3cff */
[----:B------:R-:W-:-:S05]  /*32c30*/  @!P3 LOP3.LUT R57, R57, R56, RZ, 0x3c, !PT ;  /* 0x000000383939b212 */ /* 0x000fca00078e3cff */
[----:B------:R0:W3:Y:S02]  /*32c40*/  @!P3 LDG.E.U8 R55, desc[UR22][R56.64] ;  /* 0x000000163837b981 */ /* 0x0000e4000c1e1100 */
[----:B0-----:R-:W-:-:S06]  /*32c50*/  PRMT R56, RZ, 0x7610, R56 ;  /* 0x00007610ff387816 */ /* 0x001fcc0000000038 */
[----:B--2---:R0:W2:Y:S04]  /*32c60*/  @!P3 LDG.E.U8 R56, desc[UR22][R58.64] ;  /* 0x000000163a38b981 */ /* 0x0040a8000c1e1100 */
[----:B------:R-:W0:Y:S04]  /*32c70*/  LDL R58, [R1+0x318] ;  /* 0x00031800013a7983 */ /* 0x000e280000100800 */
[----:B------:R-:W0:Y:S01]  /*32c80*/  LDL R59, [R1+0x31c] ;  /* 0x00031c00013b7983 */ /* 0x000e220000100800 */
[----:B------:R-:W-:Y:S02]  /*32c90*/  PRMT R57, RZ, 0x7610, R57 ;  /* 0x00007610ff397816 */ /* 0x000fe40000000039 */
[----:B0-----:R-:W-:-:S04]  /*32ca0*/  @!P3 LOP3.LUT R59, R59, R58, RZ, 0x3c, !PT ;  /* 0x0000003a3b3bb212 */ /* 0x001fc800078e3cff */
[----:B------:R-:W-:-:S04]  /*32cb0*/  @!P3 LOP3.LUT R58, R59, R58, RZ, 0x3c, !PT ;  /* 0x0000003a3b3ab212 */ /* 0x000fc800078e3cff */
[----:B------:R-:W-:-:S05]  /*32cc0*/  @!P3 LOP3.LUT R59, R59, R58, RZ, 0x3c, !PT ;  /* 0x0000003a3b3bb212 */ /* 0x000fca00078e3cff */
[----:B------:R0:W2:Y:S02]  /*32cd0*/  @!P3 LDG.E.U8 R57, desc[UR22][R58.64] ;  /* 0x000000163a39b981 */ /* 0x0000a4000c1e1100 */
[----:B0-----:R-:W-:-:S06]  /*32ce0*/  PRMT R58, RZ, 0x7610, R58 ;  /* 0x00007610ff3a7816 */ /* 0x001fcc000000003a */
[----:B------:R0:W2:Y:S04]  /*32cf0*/  @!P3 LDG.E.U8 R58, desc[UR22][R60.64] ;  /* 0x000000163c3ab981 */ /* 0x0000a8000c1e1100 */
        /* <DEDUP_REMOVED lines=232> */
[----:B------:R-:W4:Y:S04]  /*33b80*/  @!P3 LDG.E.U8 R125, desc[UR22][R62.64] ;  /* 0x000000163e7db981 */ /* 0x000f28000c1e1100 */
        /* <DEDUP_REMOVED lines=38> */
[----:B---3--:R-:W-:Y:S04]  /*33df0*/  STS.U8 [R5+UR9+0x1b600], R55 ;  /* 0x01b6003705007988 */ /* 0x008fe80008000009 */
[----:B--2---:R-:W-:Y:S04]  /*33e00*/  STS.U8 [R5+UR9+0x1ba00], R57 ;  /* 0x01ba003905007988 */ /* 0x004fe80008000009 */
        /* <DEDUP_REMOVED lines=19> */
[----:B------:R2:W-:Y:S04]  /*33f40*/  STS.U8 [R6+UR9+0x10b00], R0 ;  /* 0x010b000006007988 */ /* 0x0005e80008000009 */
[----:B0-----:R0:W5:Y:S04]  /*33f50*/  LDL.LU R4, [R1+0xf38] ;  /* 0x000f380001047983 */ /* 0x0011680000300800 */
[----:B-1----:R0:W5:Y:S04]  /*33f60*/  LDL.LU R3, [R1+0xf34] ;  /* 0x000f340001037983 */ /* 0x0021680000300800 */
[----:B--2---:R0:W5:Y:S04]  /*33f70*/  LDL.LU R0, [R1+0xf30] ;  /* 0x000f300001007983 */ /* 0x0041680000300800 */
[----:B------:R1:W-:Y:S04]  /*33f80*/  STS.U8 [R6+UR9+0x10f00], R2 ;  /* 0x010f000206007988 */ /* 0x0003e80008000009 */
[----:B------:R0:W-:Y:S01]  /*33f90*/  STS.U8 [R6+UR9+0x11300], R124 ;  /* 0x0113007c06007988 */ /* 0x0001e20008000009 */
[----:B-1----:R-:W1:Y:S03]  /*33fa0*/  S2R R2, SR_TID.X ;  /* 0x0000000000027919 */ /* 0x002e660000002100 */
        /* <DEDUP_REMOVED lines=58> */
[----:B------:R0:W-:Y:S01]  /*34350*/  STS.U8 [R6+UR9+0x1ff00], R125 ;  /* 0x01ff007d06007988 */ /* 0x0001e20008000009 */
[----:B------:R2:W-:Y:S06]  /*34360*/  MEMBAR.ALL.CTA ;  /* 0x0000000000007992 */ /* 0x0005ec0000008000 */
[----:B--2---:R-:W2:Y:S01]  /*34370*/  FENCE.VIEW.ASYNC.S ;  /* 0x00000000000073c6 */ /* 0x004ea20000000000 */
[----:B------:R-:W-:Y:S01]  /*34380*/  ULEA UR11, UR20, UR9, 0x3 ;  /* 0x00000009140b7291 */ /* 0x000fe2000f8e18ff */
[----:B------:R-:W-:-:S03]  /*34390*/  UMOV UR6, UR4 ;  /* 0x0000000400067c82 */ /* 0x000fc60008000000 */
[----:B------:R-:W-:Y:S01]  /*343a0*/  UIADD3 UR11, UPT, UPT, UR11, 0x28000, URZ ;  /* 0x000280000b0b7890 */ /* 0x000fe2000fffe0ff */
[----:B-1----:R-:W-:Y:S01]  /*343b0*/  LOP3.LUT R2, R2, 0x7f, RZ, 0xc0, !PT ;  /* 0x0000007f02027812 */ /* 0x002fe200078ec0ff */
[----:B--2---:R-:W-:Y:S06]  /*343c0*/  BAR.SYNC.DEFER_BLOCKING 0x0 ;  /* 0x0000000000007b1d */ /* 0x004fec0000010000 */
[----:B0-----:R-:W-:Y:S05]  /*343d0*/  @P0 BRA `(.L_x_9) ;  /* 0x0000000000880947 */ /* 0x001fea0003800000 */
[----:B------:R-:W-:Y:S02]  /*343e0*/  UIADD3 UR61, UPT, UPT, UR8, 0x100, URZ ;  /* 0x00000100083d7890 */ /* 0x000fe4000fffe0ff */
[----:B------:R-:W-:Y:S02]  /*343f0*/  UIADD3 UR62, UPT, UPT, UR8, 0x100, URZ ;  /* 0x00000100083e7890 */ /* 0x000fe4000fffe0ff */
[----:B------:R-:W-:Y:S01]  /*34400*/  UIADD3 UR63, UPT, UPT, UR8, 0x100, URZ ;  /* 0x00000100083f7890 */ /* 0x000fe2000fffe0ff */
[----:B------:R-:W-:Y:S01]  /*34410*/  UMOV UR14, 0x0 ;  /* 0x00000000000e7882 */ /* 0x000fe20000000000 */
[----:B------:R-:W-:Y:S01]  /*34420*/  UMOV UR15, 0x8408010 ;  /* 0x08408010000f7882 */ /* 0x000fe20000000000 */
[----:B------:R-:W-:Y:S01]  /*34430*/  UMOV UR17, 0x40004040 ;  /* 0x4000404000117882 */ /* 0x000fe20000000000 */
[----:B------:R-:W-:Y:S02]  /*34440*/  UIADD3 UR64, UPT, UPT, UR8, 0x100, URZ ;  /* 0x0000010008407890 */ /* 0x000fe4000fffe0ff */
[----:B------:R0:W-:Y:S01]  /*34450*/  UTCQMMA gdesc[UR12], gdesc[UR16], tmem[UR8], tmem[UR14], idesc[UR15], UPT ;  /* 0x00ff0e100c0075ea */ /* 0x0001e2000b800308 */
[----:B------:R-:W-:Y:S01]  /*34460*/  UMOV UR44, 0x0 ;  /* 0x00000000002c7882 */ /* 0x000fe20000000000 */
[----:B------:R-:W-:Y:S01]  /*34470*/  UMOV UR45, 0x8408010 ;  /* 0x08408010002d7882 */ /* 0x000fe20000000000 */
[----:B------:R-:W-:Y:S01]  /*34480*/  UMOV UR46, 0x0 ;  /* 0x00000000002e7882 */ /* 0x000fe20000000000 */
[----:B------:R-:W-:Y:S01]  /*34490*/  UMOV UR47, 0x8408010 ;  /* 0x08408010002f7882 */ /* 0x000fe20000000000 */
        /* <DEDUP_REMOVED lines=11> */
[----:B------:R-:W-:Y:S01]  /*34550*/  UMOV UR4, UR11 ;  /* 0x0000000b00047c82 */ /* 0x000fe20008000000 */
[----:B------:R-:W-:Y:S01]  /*34560*/  UMOV UR5, URZ ;  /* 0x000000ff00057c82 */ /* 0x000fe20008000000 */
[----:B------:R0:W-:Y:S01]  /*34570*/  UTCQMMA gdesc[UR12], gdesc[UR36], tmem[UR61], tmem[UR50], idesc[UR51], UPT ;  /* 0x00ff32240c0075ea */ /* 0x0001e2000b80033d */
[----:B------:R-:W-:Y:S01]  /*34580*/  UMOV UR56, 0x0 ;  /* 0x0000000000387882 */ /* 0x000fe20000000000 */
[----:B------:R-:W-:Y:S01]  /*34590*/  UMOV UR57, 0x8408010 ;  /* 0x0840801000397882 */ /* 0x000fe20000000000 */
[----:B------:R0:W-:Y:S01]  /*345a0*/  UTCQMMA gdesc[UR24], gdesc[UR38], tmem[UR62], tmem[UR52], idesc[UR53], UPT ;  /* 0x00ff3426180075ea */ /* 0x0001e2000b80033e */
[----:B------:R-:W-:Y:S01]  /*345b0*/  UMOV UR4, UR4 ;  /* 0x0000000400047c82 */ /* 0x000fe20008000000 */
[----:B------:R0:W-:Y:S01]  /*345c0*/  UTCQMMA gdesc[UR28], gdesc[UR40], tmem[UR63], tmem[UR54], idesc[UR55], UPT ;  /* 0x00ff36281c0075ea */ /* 0x0001e2000b80033f */
[----:B------:R0:W-:Y:S01]  /*345d0*/  UTCQMMA gdesc[UR32], gdesc[UR42], tmem[UR64], tmem[UR56], idesc[UR57], UPT ;  /* 0x00ff382a200075ea */ /* 0x0001e2000b800340 */
[----:B------:R0:W-:Y:S01]  /*345e0*/  UTCBAR [UR4], URZ ;  /* 0x000000ff040073e9 */ /* 0x0001e200080000ff */
[----:B------:R-:W-:Y:S01]  /*345f0*/  NOP ;  /* 0x0000000000007918 */ /* 0x000fe20000000000 */
.L_x_9:
[----:B------:R-:W2:Y:S01]  /*34600*/  LDL R7, [R1+0xa30] ;  /* 0x000a300001077983 */ /* 0x000ea20000100800 */
[----:B------:R-:W-:-:S04]  /*34610*/  UIADD3 UR20, UPT, UPT, UR20, 0x1, URZ ;  /* 0x0000000114147890 */ /* 0x000fc8000fffe0ff */
[----:B------:R-:W-:-:S04]  /*34620*/  UISETP.GT.AND UP1, UPT, UR20, 0x1, UPT ;  /* 0x000000011400788c */ /* 0x000fc8000bf24270 */
[----:B0-----:R-:W-:Y:S02]  /*34630*/  USEL UR4, URZ, 0x1, !UP1 ;  /* 0x00000001ff047887 */ /* 0x001fe4000c800000 */
[----:B------:R-:W-:Y:S02]  /*34640*/  USEL UR20, UR20, URZ, !UP1 ;  /* 0x000000ff14147287 */ /* 0x000fe4000c800000 */
[----:B------:R-:W-:Y:S01]  /*34650*/  ULOP3.LUT UR4, UR6, UR4, URZ, 0x3c, !UPT ;  /* 0x0000000406047292 */ /* 0x000fe2000f8e3cff */
[----:B--2---:R-:W-:Y:S01]  /*34660*/  ISETP.NE.U32.AND P2, PT, R7, UR7, PT ;  /* 0x0000000707007c0c */ /* 0x004fe2000bf45070 */
[----:B------:R-:W-:Y:S01]  /*34670*/  IMAD.U32 R7, RZ, RZ, UR6 ;  /* 0x00000006ff077e24 */ /* 0x000fe2000f8e00ff */
[----:B------:R-:W-:-:S11]  /*34680*/  UMOV UR7, UR21 ;  /* 0x0000001500077c82 */ /* 0x000fd60008000000 */
[----:B------:R-:W-:Y:S05]  /*34690*/  @P2 BRA `(.L_x_10) ;  /* 0xfffffee000a02947 */ /* 0x000fea000383ffff */
.L_x_7:
[----:B------:R-:W2:Y:S01]  /*346a0*/  LDL R12, [R1+0xb94] ;  /* 0x000b9400010c7983 */ /* 0x000ea20000100800 */
[----:B------:R-:W0:Y:S01]  /*346b0*/  LDC R11, c[0x0][0x3a0] ;  /* 0x0000e800ff0b7b82 */ /* 0x000e220000000800 */
[----:B------:R-:W2:Y:S02]  /*346c0*/  LDCU.128 UR12, c[0x0][0x390] ;  /* 0x00007200ff0c77ac */ /* 0x000ea40008000c00 */
[----:B------:R-:W3:Y:S01]  /*346d0*/  LDL.LU R9, [R1+0xb30] ;  /* 0x000b300001097983 */ /* 0x000ee20000300800 */
[----:B------:R-:W3:Y:S03]  /*346e0*/  LDCU UR5, c[0x0][0x39c] ;  /* 0x00007380ff0577ac */ /* 0x000ee60008000800 */
[----:B------:R-:W4:Y:S01]  /*346f0*/  LDL.LU R8, [R1+0xc54] ;  /* 0x000c540001087983 */ /* 0x000f220000300800 */
[----:B------:R-:W4:Y:S01]  /*34700*/  LDCU UR4, c[0x0][0x39c] ;  /* 0x00007380ff0477ac */ /* 0x000f220008000800 */
[----:B------:R-:W1:Y:S01]  /*34710*/  S2R R10, SR_TID.X ;  /* 0x00000000000a7919 */ /* 0x000e620000002100 */
[----:B0-----:R-:W-:-:S05]  /*34720*/  VIADD R11, R11, 0x7f ;  /* 0x0000007f0b0b7836 */ /* 0x001fca0000000000 */
[----:B------:R-:W-:Y:S02]  /*34730*/  ISETP.GE.AND P4, PT, R11, 0x80, PT ;  /* 0x000000800b00780c */ /* 0x000fe40003f86270 */
[----:B-1---5:R-:W-:-:S04]  /*34740*/  LOP3.LUT R3, R10, 0x80, RZ, 0xc0, !PT ;  /* 0x000000800a037812 */ /* 0x022fc800078ec0ff */
[----:B------:R-:W-:-:S05]  /*34750*/  LEA R3, R3, UR9, 0x5 ;  /* 0x0000000903037c11 */ /* 0x000fca000f8e28ff */
[----:B------:R-:W-:Y:S01]  /*34760*/  IMAD R2, R2, 0x10, R3 ;  /* 0x0000001002027824 */ /* 0x000fe200078e0203 */
[----:B--2---:R-:W-:-:S04]  /*34770*/  ISETP.GE.AND P0, PT, R12, UR14, PT ;  /* 0x0000000e0c007c0c */ /* 0x004fc8000bf06270 */
[----:B---3--:R-:W-:Y:S02]  /*34780*/  ISETP.LT.AND P2, PT, R9, UR5, !P0 ;  /* 0x0000000509007c0c */ /* 0x008fe4000c741270 */
[----:B----4-:R-:W-:Y:S01]  /*34790*/  ISETP.LT.AND P3, PT, R8, UR4, !P0 ;  /* 0x0000000408007c0c */ /* 0x010fe2000c761270 */
[----:B------:R-:W-:-:S12]  /*347a0*/  @!P4 BRA `(.L_x_11) ;  /* 0x000000000010c947 */ /* 0x000fd80003800000 */
[----:B------:R-:W-:-:S06]  /*347b0*/  USHF.L.U32 UR6, UR6, 0x1f, URZ ;  /* 0x0000001f06067899 */ /* 0x000fcc00080006ff */
[----:B------:R-:W-:-:S04]  /*347c0*/  IMAD.U32 R3, RZ, RZ, UR6 ;  /* 0x00000006ff037e24 */ /* 0x000fc8000f8e00ff */
[----:B------:R-:W0:Y:S02]  /*347d0*/  SYNCS.PHASECHK.TRANS64.TRYWAIT P4, [UR11], R3 ;  /* 0x00000003ff0075a7 */ /* 0x000e24000808110b */
[----:B0-----:R-:W-:Y:S05]  /*347e0*/  @!P4 BRA `(.L_x_12) ;  /* 0x000000b000a0c947 */ /* 0x001fea0003800000 */
.L_x_11:
[----:B------:R-:W-:Y:S06]  /*347f0*/  BAR.SYNC.DEFER_BLOCKING 0x0 ;  /* 0x0000000000007b1d */ /* 0x000fec0000010000 */
[----:B------:R-:W0:Y:S01]  /*34800*/  LDCU UR4, c[0x0][0x3b4] ;  /* 0x00007680ff0477ac */ /* 0x000e220008000800 */
[----:B------:R-:W0:Y:S01]  /*34810*/  LDL.LU R116, [R1+0xb94] ;  /* 0x000b940001747983 */ /* 0x000e220000300800 */
[----:B------:R-:W-:Y:S01]  /*34820*/  ISETP.LT.AND P4, PT, R0, UR15, !P0 ;  /* 0x0000000f00007c0c */ /* 0x000fe2000c781270 */
[----:B------:R-:W1:Y:S01]  /*34830*/  LDCU UR5, c[0x0][0x39c] ;  /* 0x00007380ff0577ac */ /* 0x000e620008000800 */
[----:B------:R-:W2:Y:S01]  /*34840*/  LDCU UR6, c[0x0][0x39c] ;  /* 0x00007380ff0677ac */ /* 0x000ea20008000800 */
[----:B------:R-:W3:Y:S01]  /*34850*/  LDCU UR7, c[0x0][0x39c] ;  /* 0x00007380ff0777ac */ /* 0x000ee20008000800 */
[----:B------:R-:W4:Y:S02]  /*34860*/  @!P1 SYNCS.CCTL.IV [UR9+0x28000] ;  /* 0x02800000ff0099b1 */ /* 0x000f240008000009 */
[----:B----4-:R-:W-:Y:S06]  /*34870*/  BAR.SYNC.DEFER_BLOCKING 0x0 ;  /* 0x0000000000007b1d */ /* 0x010fec0000010000 */
[----:B------:R-:W4:Y:S01]  /*34880*/  LDTM.x64 R4, tmem[UR10] ;  /* 0x0000000a000479ee */ /* 0x000f220008340000 */
[----:B------:R-:W5:Y:S01]  /*34890*/  @!P1 SYNCS.CCTL.IV [UR9+0x28008] ;  /* 0x02800800ff0099b1 */ /* 0x000f620008000009 */
[----:B----4-:R-:W-:-:S02]  /*348a0*/  F2FP.SATFINITE.E4M3.F32.PACK_AB_MERGE_C R4, R5, R4, RZ ;  /* 0x000000040504723e */ /* 0x010fc400048070ff */
[----:B------:R-:W-:Y:S02]  /*348b0*/  F2FP.SATFINITE.E4M3.F32.PACK_AB_MERGE_C R6, R7, R6, RZ ;  /* 0x000000060706723e */ /* 0x000fe400048070ff */
[----:B------:R-:W-:Y:S02]  /*348c0*/  F2FP.SATFINITE.E4M3.F32.PACK_AB_MERGE_C R8, R9, R8, RZ ;  /* 0x000000080908723e */ /* 0x000fe400048070ff */
[----:B------:R-:W-:Y:S02]  /*348d0*/  F2FP.SATFINITE.E4M3.F32.PACK_AB_MERGE_C R12, R13, R12, RZ ;  /* 0x0000000c0d0c723e */ /* 0x000fe400048070ff */
[----:B------:R-:W-:Y:S02]  /*348e0*/  F2FP.SATFINITE.E4M3.F32.PACK_AB_MERGE_C R14, R15, R14, RZ ;  /* 0x0000000e0f0e723e */ /* 0x000fe400048070ff */
[----:B------:R-:W-:Y:S02]  /*348f0*/  F2FP.SATFINITE.E4M3.F32.PACK_AB_MERGE_C R16, R17, R16, RZ ;  /* 0x000000101110723e */ /* 0x000fe400048070ff */
[----:B------:R-:W-:-:S02]  /*34900*/  F2FP.SATFINITE.E4M3.F32.PACK_AB_MERGE_C R20, R21, R20, RZ ;  /* 0x000000141514723e */ /* 0x000fc400048070ff */
[----:B------:R-:W-:Y:S02]  /*34910*/  F2FP.SATFINITE.E4M3.F32.PACK_AB_MERGE_C R22, R23, R22, RZ ;  /* 0x000000161716723e */ /* 0x000fe400048070ff */
[----:B------:R-:W-:Y:S02]  /*34920*/  F2FP.SATFINITE.E4M3.F32.PACK_AB_MERGE_C R24, R25, R24, RZ ;  /* 0x000000181918723e */ /* 0x000fe400048070ff */
[----:B------:R-:W-:Y:S02]  /*34930*/  F2FP.SATFINITE.E4M3.F32.PACK_AB_MERGE_C R28, R29, R28, RZ ;  /* 0x0000001c1d1c723e */ /* 0x000fe400048070ff */
[----:B------:R-:W-:Y:S02]  /*34940*/  F2FP.SATFINITE.E4M3.F32.PACK_AB_MERGE_C R30, R31, R30, RZ ;  /* 0x0000001e1f1e723e */ /* 0x000fe400048070ff */
[----:B------:R-:W-:Y:S02]  /*34950*/  F2FP.SATFINITE.E4M3.F32.PACK_AB_MERGE_C R32, R33, R32, RZ ;  /* 0x000000202120723e */ /* 0x000fe400048070ff */
[----:B------:R-:W-:-:S02]  /*34960*/  LOP3.LUT R4, R4, 0xffff, RZ, 0xc0, !PT ;  /* 0x0000ffff04047812 */ /* 0x000fc400078ec0ff */
[----:B------:R-:W-:Y:S02]  /*34970*/  LOP3.LUT R6, R6, 0xffff, RZ, 0xc0, !PT ;  /* 0x0000ffff06067812 */ /* 0x000fe400078ec0ff */
[----:B------:R-:W-:Y:S02]  /*34980*/  LOP3.LUT R8, R8, 0xffff, RZ, 0xc0, !PT ;  /* 0x0000ffff08087812 */ /* 0x000fe400078ec0ff */
[----:B------:R-:W-:Y:S02]  /*34990*/  LOP3.LUT R12, R12, 0xffff, RZ, 0xc0, !PT ;  /* 0x0000ffff0c0c7812 */ /* 0x000fe400078ec0ff */
[----:B------:R-:W-:Y:S02]  /*349a0*/  LOP3.LUT R14, R14, 0xffff, RZ, 0xc0, !PT ;  /* 0x0000ffff0e0e7812 */ /* 0x000fe400078ec0ff */
[----:B------:R-:W-:Y:S02]  /*349b0*/  LOP3.LUT R16, R16, 0xffff, RZ, 0xc0, !PT ;  /* 0x0000ffff10107812 */ /* 0x000fe400078ec0ff */
[----:B------:R-:W-:-:S02]  /*349c0*/  LOP3.LUT R20, R20, 0xffff, RZ, 0xc0, !PT ;  /* 0x0000ffff14147812 */ /* 0x000fc400078ec0ff */
[----:B------:R-:W-:Y:S02]  /*349d0*/  LOP3.LUT R22, R22, 0xffff, RZ, 0xc0, !PT ;  /* 0x0000ffff16167812 */ /* 0x000fe400078ec0ff */
[----:B------:R-:W-:Y:S02]  /*349e0*/  LOP3.LUT R24, R24, 0xffff, RZ, 0xc0, !PT ;  /* 0x0000ffff18187812 */ /* 0x000fe400078ec0ff */
[----:B------:R-:W-:Y:S02]  /*349f0*/  LOP3.LUT R28, R28, 0xffff, RZ, 0xc0, !PT ;  /* 0x0000ffff1c1c7812 */ /* 0x000fe400078ec0ff */
[----:B------:R-:W-:Y:S02]  /*34a00*/  LOP3.LUT R30, R30, 0xffff, RZ, 0xc0, !PT ;  /* 0x0000ffff1e1e7812 */ /* 0x000fe400078ec0ff */
[----:B------:R-:W-:Y:S02]  /*34a10*/  LOP3.LUT R32, R32, 0xffff, RZ, 0xc0, !PT ;  /* 0x0000ffff20207812 */ /* 0x000fe400078ec0ff */
[----:B------:R-:W-:-:S02]  /*34a20*/  F2FP.SATFINITE.E4M3.F32.PACK_AB_MERGE_C R36, R37, R36, RZ ;  /* 0x000000242524723e */ /* 0x000fc400048070ff */
        /* <DEDUP_REMOVED lines=11> */
[----:B------:R-:W-:-:S02]  /*34ae0*/  PRMT R96, R8, 0x3340, R1 ;  /* 0x0000334008607816 */ /* 0x000fc40000000001 */
[----:B------:R-:W-:Y:S02]  /*34af0*/  PRMT R97, R16, 0x3340, R97 ;  /* 0x0000334010617816 */ /* 0x000fe40000000061 */
[----:B------:R-:W-:Y:S02]  /*34b00*/  PRMT R98, R24, 0x3340, R1 ;  /* 0x0000334018627816 */ /* 0x000fe40000000001 */
[----:B------:R-:W-:Y:S02]  /*34b10*/  PRMT R99, R32, 0x3340, R99 ;  /* 0x0000334020637816 */ /* 0x000fe40000000063 */
[----:B------:R-:W-:Y:S02]  /*34b20*/  PRMT R9, R4, 0x3340, R6 ;  /* 0x0000334004097816 */ /* 0x000fe40000000006 */
[----:B------:R-:W-:Y:S02]  /*34b30*/  PRMT R7, R12, 0x3340, R14 ;  /* 0x000033400c077816 */ /* 0x000fe4000000000e */
[----:B------:R-:W-:-:S02]  /*34b40*/  PRMT R5, R20, 0x3340, R22 ;  /* 0x0000334014057816 */ /* 0x000fc40000000016 */
[----:B------:R-:W-:Y:S02]  /*34b50*/  PRMT R3, R28, 0x3340, R30 ;  /* 0x000033401c037816 */ /* 0x000fe4000000001e */
        /* <DEDUP_REMOVED lines=12> */
[----:B------:R-:W-:Y:S02]  /*34c20*/  PRMT R96, R9, 0x5410, R96 ;  /* 0x0000541009607816 */ /* 0x000fe40000000060 */
[----:B------:R-:W-:Y:S02]  /*34c30*/  PRMT R97, R7, 0x5410, R97 ;  /* 0x0000541007617816 */ /* 0x000fe40000000061 */
[----:B------:R-:W-:Y:S02]  /*34c40*/  PRMT R98, R5, 0x5410, R98 ;  /* 0x0000541005627816 */ /* 0x000fe40000000062 */
[----:B------:R-:W-:Y:S02]  /*34c50*/  PRMT R99, R3, 0x5410, R99 ;  /* 0x0000541003637816 */ /* 0x000fe40000000063 */
[----:B------:R-:W-:-:S02]  /*34c60*/  PRMT R88, R40, 0x3340, R88 ;  /* 0x0000334028587816 */ /* 0x000fc40000000058 */
[----:B------:R-:W-:Y:S02]  /*34c70*/  PRMT R89, R48, 0x3340, R89 ;  /* 0x0000334030597816 */ /* 0x000fe40000000059 */
[--C-:B------:R-:W-:Y:S02]  /*34c80*/  PRMT R90, R56, 0x3340, R0.reuse ;  /* 0x00003340385a7816 */ /* 0x100fe40000000000 */
[----:B------:R-:W-:Y:S02]  /*34c90*/  PRMT R91, R64, 0x3340, R0 ;  /* 0x00003340405b7816 */ /* 0x000fe40000000000 */
[----:B------:R-:W-:Y:S02]  /*34ca0*/  PRMT R9, R36, 0x3340, R38 ;  /* 0x0000334024097816 */ /* 0x000fe40000000026 */
[----:B------:R-:W-:Y:S02]  /*34cb0*/  PRMT R7, R44, 0x3340, R46 ;  /* 0x000033402c077816 */ /* 0x000fe4000000002e */
[----:B------:R-:W-:-:S02]  /*34cc0*/  PRMT R5, R52, 0x3340, R54 ;  /* 0x0000334034057816 */ /* 0x000fc40000000036 */
[----:B------:R-:W-:Y:S02]  /*34cd0*/  PRMT R3, R60, 0x3340, R62 ;  /* 0x000033403c037816 */ /* 0x000fe4000000003e */
[----:B------:R-:W-:Y:S02]  /*34ce0*/  SHF.R.U32.HI R4, RZ, 0x8, R4 ;  /* 0x00000008ff047819 */ /* 0x000fe40000011604 */
[----:B------:R-:W-:Y:S02]  /*34cf0*/  SHF.R.U32.HI R6, RZ, 0x8, R6 ;  /* 0x00000008ff067819 */ /* 0x000fe40000011606 */
[----:B------:R-:W-:Y:S02]  /*34d00*/  SHF.R.U32.HI R8, RZ, 0x8, R8 ;  /* 0x00000008ff087819 */ /* 0x000fe40000011608 */
[----:B------:R-:W-:Y:S02]  /*34d10*/  SHF.R.U32.HI R12, RZ, 0x8, R12 ;  /* 0x00000008ff0c7819 */ /* 0x000fe4000001160c */
[----:B------:R-:W-:-:S02]  /*34d20*/  SHF.R.U32.HI R14, RZ, 0x8, R14 ;  /* 0x00000008ff0e7819 */ /* 0x000fc4000001160e */
[----:B------:R-:W-:Y:S02]  /*34d30*/  SHF.R.U32.HI R16, RZ, 0x8, R16 ;  /* 0x00000008ff107819 */ /* 0x000fe40000011610 */
        /* <DEDUP_REMOVED lines=50> */
[----:B------:R-:W-:Y:S02]  /*35060*/  PRMT R4, R4, 0x3340, R6 ;  /* 0x0000334004047816 */ /* 0x000fe40000000006 */
[----:B------:R-:W-:Y:S02]  /*35070*/  PRMT R8, R8, 0x3340, R0 ;  /* 0x0000334008087816 */ /* 0x000fe40000000000 */
        /* <DEDUP_REMOVED lines=21> */
[----:B------:R-:W-:Y:S02]  /*351d0*/  PRMT R52, R52, 0x5410, R56 ;  /* 0x0000541034347816 */ /* 0x000fe40000000038 */
[----:B------:R-:W-:Y:S02]  /*351e0*/  PRMT R60, R60, 0x5410, R64 ;  /* 0x000054103c3c7816 */ /* 0x000fe40000000040 */
[----:B------:R-:W-:Y:S02]  /*351f0*/  LOP3.LUT R18, R18, 0xffff, RZ, 0xc0, !PT ;  /* 0x0000ffff12127812 */ /* 0x000fe400078ec0ff */
[----:B------:R-:W-:-:S02]  /*35200*/  LOP3.LUT R26, R26, 0xffff, RZ, 0xc0, !PT ;  /* 0x0000ffff1a1a7812 */ /* 0x000fc400078ec0ff */
[----:B------:R-:W-:Y:S02]  /*35210*/  LOP3.LUT R34, R34, 0xffff, RZ, 0xc0, !PT ;  /* 0x0000ffff22227812 */ /* 0x000fe400078ec0ff */
[----:B------:R-:W-:Y:S02]  /*35220*/  LOP3.LUT R42, R42, 0xffff, RZ, 0xc0, !PT ;  /* 0x0000ffff2a2a7812 */ /* 0x000fe400078ec0ff */
[----:B------:R-:W-:Y:S02]  /*35230*/  LOP3.LUT R50, R50, 0xffff, RZ, 0xc0, !PT ;  /* 0x0000ffff32327812 */ /* 0x000fe400078ec0ff */
[----:B------:R-:W-:Y:S02]  /*35240*/  LOP3.LUT R58, R58, 0xffff, RZ, 0xc0, !PT ;  /* 0x0000ffff3a3a7812 */ /* 0x000fe400078ec0ff */
[----:B------:R-:W-:Y:S02]  /*35250*/  LOP3.LUT R66, R66, 0xffff, RZ, 0xc0, !PT ;  /* 0x0000ffff42427812 */ /* 0x000fe400078ec0ff */
[----:B------:R-:W-:-:S02]  /*35260*/  PRMT R88, R9, 0x5410, R88 ;  /* 0x0000541009587816 */ /* 0x000fc40000000058 */
[----:B------:R-:W-:Y:S02]  /*35270*/  PRMT R89, R7, 0x5410, R89 ;  /* 0x0000541007597816 */ /* 0x000fe40000000059 */
[----:B------:R-:W-:Y:S02]  /*35280*/  PRMT R90, R5, 0x5410, R90 ;  /* 0x00005410055a7816 */ /* 0x000fe4000000005a */
[----:B------:R-:W-:Y:S02]  /*35290*/  PRMT R91, R3, 0x5410, R91 ;  /* 0x00005410035b7816 */ /* 0x000fe4000000005b */
[--C-:B------:R-:W-:Y:S02]  /*352a0*/  PRMT R96, R96, 0x4210, R10.reuse ;  /* 0x0000421060607816 */ /* 0x100fe4000000000a */
[----:B------:R-:W-:Y:S02]  /*352b0*/  PRMT R92, R4, 0x5210, R10 ;  /* 0x00005210045c7816 */ /* 0x000fe4000000000a */
[----:B------:R-:W-:-:S02]  /*352c0*/  PRMT R97, R97, 0x4210, R18 ;  /* 0x0000421061617816 */ /* 0x000fc40000000012 */
[----:B------:R-:W-:Y:S02]  /*352d0*/  PRMT R93, R12, 0x5210, R18 ;  /* 0x000052100c5d7816 */ /* 0x000fe40000000012 */
[--C-:B------:R-:W-:Y:S02]  /*352e0*/  PRMT R98, R98, 0x4210, R26.reuse ;  /* 0x0000421062627816 */ /* 0x100fe4000000001a */
        /* <DEDUP_REMOVED lines=11> */
[----:B------:R-:W4:Y:S02]  /*353a0*/  LDTM.x64 R4, tmem[UR10+0x40] ;  /* 0x0000400a000479ee */ /* 0x000f240008340000 */
[----:B----4-:R-:W-:Y:S02]  /*353b0*/  F2FP.SATFINITE.E4M3.F32.PACK_AB_MERGE_C R4, R5, R4, RZ ;  /* 0x000000040504723e */ /* 0x010fe400048070ff */
        /* <DEDUP_REMOVED lines=35> */
[--C-:B------:R-:W-:Y:S02]  /*355f0*/  PRMT R80, R8, 0x3340, R0.reuse ;  /* 0x0000334008507816 */ /* 0x100fe40000000000 */
[--C-:B------:R-:W-:Y:S02]  /*35600*/  PRMT R81, R16, 0x3340, R0.reuse ;  /* 0x0000334010517816 */ /* 0x100fe40000000000 */
[--C-:B------:R-:W-:Y:S02]  /*35610*/  PRMT R82, R24, 0x3340, R0.reuse ;  /* 0x0000334018527816 */ /* 0x100fe40000000000 */
[----:B------:R-:W-:-:S02]  /*35620*/  PRMT R83, R32, 0x3340, R0 ;  /* 0x0000334020537816 */ /* 0x000fc40000000000 */
[----:B------:R-:W-:Y:S02]  /*35630*/  PRMT R9, R4, 0x3340, R6 ;  /* 0x0000334004097816 */ /* 0x000fe40000000006 */
[----:B------:R-:W-:Y:S02]  /*35640*/  PRMT R7, R12, 0x3340, R14 ;  /* 0x000033400c077816 */ /* 0x000fe4000000000e */
        /* <DEDUP_REMOVED lines=14> */
[----:B------:R-:W-:Y:S02]  /*35730*/  PRMT R80, R9, 0x5410, R80 ;  /* 0x0000541009507816 */ /* 0x000fe40000000050 */
[----:B------:R-:W-:-:S02]  /*35740*/  PRMT R81, R7, 0x5410, R81 ;  /* 0x0000541007517816 */ /* 0x000fc40000000051 */
[----:B------:R-:W-:Y:S02]  /*35750*/  PRMT R82, R5, 0x5410, R82 ;  /* 0x0000541005527816 */ /* 0x000fe40000000052 */
[----:B------:R-:W-:Y:S02]  /*35760*/  PRMT R83, R3, 0x5410, R83 ;  /* 0x0000541003537816 */ /* 0x000fe40000000053 */
        /* <DEDUP_REMOVED lines=86> */
[----:B------:R-:W-:Y:S02]  /*35cd0*/  LOP3.LUT R10, R10, 0xffff, RZ, 0xc0, !PT ;  /* 0x0000ffff0a0a7812 */ /* 0x000fe400078ec0ff */
        /* <DEDUP_REMOVED lines=9> */
[----:B------:R-:W-:Y:S02]  /*35d70*/  PRMT R72, R9, 0x5410, R72 ;  /* 0x0000541009487816 */ /* 0x000fe40000000048 */
[----:B------:R-:W-:Y:S02]  /*35d80*/  PRMT R73, R7, 0x5410, R73 ;  /* 0x0000541007497816 */ /* 0x000fe40000000049 */
[----:B------:R-:W-:Y:S02]  /*35d90*/  PRMT R74, R5, 0x5410, R74 ;  /* 0x00005410054a7816 */ /* 0x000fe4000000004a */
[----:B------:R-:W-:-:S02]  /*35da0*/  PRMT R75, R3, 0x5410, R75 ;  /* 0x00005410034b7816 */ /* 0x000fc4000000004b */
[--C-:B------:R-:W-:Y:S02]  /*35db0*/  PRMT R80, R80, 0x4210, R10.reuse ;  /* 0x0000421050507816 */ /* 0x100fe4000000000a */
[----:B------:R-:W-:Y:S02]  /*35dc0*/  PRMT R76, R4, 0x5210, R10 ;  /* 0x00005210044c7816 */ /* 0x000fe4000000000a */
[--C-:B------:R-:W-:Y:S02]  /*35dd0*/  PRMT R81, R81, 0x4210, R18.reuse ;  /* 0x0000421051517816 */ /* 0x100fe40000000012 */
[----:B------:R-:W-:Y:S02]  /*35de0*/  PRMT R77, R12, 0x5210, R18 ;  /* 0x000052100c4d7816 */ /* 0x000fe40000000012 */
[--C-:B------:R-:W-:Y:S02]  /*35df0*/  PRMT R82, R82, 0x4210, R26.reuse ;  /* 0x0000421052527816 */ /* 0x100fe4000000001a */
        /* <DEDUP_REMOVED lines=11> */
[----:B------:R-:W4:Y:S02]  /*35eb0*/  LDTM.x64 R4, tmem[UR10+0x80] ;  /* 0x0000800a000479ee */ /* 0x000f240008340000 */
        /* <DEDUP_REMOVED lines=37> */
[--C-:B------:R-:W-:Y:S02]  /*36110*/  PRMT R101, R16, 0x3340, R0.reuse ;  /* 0x0000334010657816 */ /* 0x100fe40000000000 */
[--C-:B------:R-:W-:Y:S02]  /*36120*/  PRMT R102, R24, 0x3340, R0.reuse ;  /* 0x0000334018667816 */ /* 0x100fe40000000000 */
        /* <DEDUP_REMOVED lines=137> */
[----:B------:R-:W4:Y:S01]  /*369c0*/  LDTM.x64 R4, tmem[UR10+0xc0] ;  /* 0x0000c00a000479ee */ /* 0x000f220008340000 */
[----:B------:R-:W-:Y:S01]  /*369d0*/  NOP ;  /* 0x0000000000007918 */ /* 0x000fe20000000000 */
[----:B-----5:R-:W-:Y:S01]  /*369e0*/  STS.128 [R2], R96 ;  /* 0x0000006002007388 */ /* 0x020fe20000000c00 */
[----:B------:R-:W5:Y:S03]  /*369f0*/  LDCU UR10, c[0x0][0x39c] ;  /* 0x00007380ff0a77ac */ /* 0x000f660008000800 */
[----:B------:R-:W-:Y:S01]  /*36a00*/  STS.128 [R2+0x800], R92 ;  /* 0x0008005c02007388 */ /* 0x000fe20000000c00 */
[----:B----4-:R-:W-:Y:S02]  /*36a10*/  F2FP.SATFINITE.E4M3.F32.PACK_AB_MERGE_C R30, R31, R30, RZ ;  /* 0x0000001e1f1e723e */ /* 0x010fe400048070ff */
[----:B------:R-:W4:Y:S01]  /*36a20*/  S2R R31, SR_TID.X ;  /* 0x00000000001f7919 */ /* 0x000f220000002100 */
[----:B------:R-:W-:-:S02]  /*36a30*/  F2FP.SATFINITE.E4M3.F32.PACK_AB_MERGE_C R12, R13, R12, RZ ;  /* 0x0000000c0d0c723e */ /* 0x000fc400048070ff */
[----:B------:R-:W-:Y:S02]  /*36a40*/  F2FP.SATFINITE.E4M3.F32.PACK_AB_MERGE_C R14, R15, R14, RZ ;  /* 0x0000000e0f0e723e */ /* 0x000fe400048070ff */
[----:B------:R-:W-:Y:S02]  /*36a50*/  F2FP.SATFINITE.E4M3.F32.PACK_AB_MERGE_C R16, R17, R16, RZ ;  /* 0x000000101110723e */ /* 0x000fe400048070ff */
[----:B------:R-:W-:Y:S02]  /*36a60*/  F2FP.SATFINITE.E4M3.F32.PACK_AB_MERGE_C R20, R21, R20, RZ ;  /* 0x000000141514723e */ /* 0x000fe400048070ff */
[----:B------:R-:W-:Y:S01]  /*36a70*/  F2FP.SATFINITE.E4M3.F32.PACK_AB_MERGE_C R4, R5, R4, RZ ;  /* 0x000000040504723e */ /* 0x000fe200048070ff */
[----:B0-----:R-:W-:Y:S01]  /*36a80*/  IMAD R5, R116, UR4, RZ ;  /* 0x0000000474057c24 */ /* 0x001fe2000f8e02ff */
[----:B------:R-:W-:Y:S01]  /*36a90*/  F2FP.SATFINITE.E4M3.F32.PACK_AB_MERGE_C R6, R7, R6, RZ ;  /* 0x000000060706723e */ /* 0x000fe200048070ff */
[----:B------:R-:W0:Y:S01]  /*36aa0*/  LDCU UR4, c[0x0][0x39c] ;  /* 0x00007380ff0477ac */ /* 0x000e220008000800 */
[----:B------:R-:W-:-:S02]  /*36ab0*/  F2FP.SATFINITE.E4M3.F32.PACK_AB_MERGE_C R8, R9, R8, RZ ;  /* 0x000000080908723e */ /* 0x000fc400048070ff */
[----:B------:R-:W-:Y:S02]  /*36ac0*/  F2FP.SATFINITE.E4M3.F32.PACK_AB_MERGE_C R22, R23, R22, RZ ;  /* 0x000000161716723e */ /* 0x000fe400048070ff */
[----:B------:R-:W-:Y:S02]  /*36ad0*/  F2FP.SATFINITE.E4M3.F32.PACK_AB_MERGE_C R24, R25, R24, RZ ;  /* 0x000000181918723e */ /* 0x000fe400048070ff */
        /* <DEDUP_REMOVED lines=17> */
[----:B------:R-:W-:Y:S02]  /*36bf0*/  F2FP.SATFINITE.E4M3.F32.PACK_AB_MERGE_C R44, R45, R44, RZ ;  /* 0x0000002c2d2c723e */ /* 0x000fe400048070ff */
[----:B------:R-:W-:Y:S02]  /*36c00*/  F2FP.SATFINITE.E4M3.F32.PACK_AB_MERGE_C R46, R47, R46, RZ ;  /* 0x0000002e2f2e723e */ /* 0x000fe400048070ff */
[----:B------:R-:W-:Y:S02]  /*36c10*/  F2FP.SATFINITE.E4M3.F32.PACK_AB_MERGE_C R48, R49, R48, RZ ;  /* 0x000000303130723e */ /* 0x000fe400048070ff */
[----:B------:R-:W-:Y:S02]  /*36c20*/  F2FP.SATFINITE.E4M3.F32.PACK_AB_MERGE_C R64, R65, R64, RZ ;  /* 0x000000404140723e */ /* 0x000fe400048070ff */
[----:B------:R-:W-:Y:S01]  /*36c30*/  LOP3.LUT R28, R28, 0xffff, RZ, 0xc0, !PT ;  /* 0x0000ffff1c1c7812 */ /* 0x000fe200078ec0ff */
[----:B------:R-:W0:Y:S01]  /*36c40*/  LDL.LU R65, [R1+0xbac] ;  /* 0x000bac0001417983 */ /* 0x000e220000300800 */
[----:B------:R-:W-:-:S02]  /*36c50*/  LOP3.LUT R30, R30, 0xffff, RZ, 0xc0, !PT ;  /* 0x0000ffff1e1e7812 */ /* 0x000fc400078ec0ff */
[----:B------:R-:W-:Y:S02]  /*36c60*/  LOP3.LUT R32, R32, 0xffff, RZ, 0xc0, !PT ;  /* 0x0000ffff20207812 */ /* 0x000fe400078ec0ff */
[----:B------:R-:W-:Y:S02]  /*36c70*/  SHF.R.U32.HI R12, RZ, 0x8, R12 ;  /* 0x00000008ff0c7819 */ /* 0x000fe4000001160c */
[----:B------:R-:W-:Y:S02]  /*36c80*/  SHF.R.U32.HI R14, RZ, 0x8, R14 ;  /* 0x00000008ff0e7819 */ /* 0x000fe4000001160e */
[----:B------:R-:W-:Y:S02]  /*36c90*/  SHF.R.U32.HI R21, RZ, 0x8, R21 ;  /* 0x00000008ff157819 */ /* 0x000fe40000011615 */
[----:B------:R-:W-:Y:S02]  /*36ca0*/  F2FP.SATFINITE.E4M3.F32.PACK_AB_MERGE_C R60, R61, R60, RZ ;  /* 0x0000003c3d3c723e */ /* 0x000fe400048070ff */
[----:B------:R-:W-:-:S02]  /*36cb0*/  F2FP.SATFINITE.E4M3.F32.PACK_AB_MERGE_C R62, R63, R62, RZ ;  /* 0x0000003e3f3e723e */ /* 0x000fc400048070ff */
[----:B------:R-:W-:Y:S02]  /*36cc0*/  F2FP.SATFINITE.E4M3.F32.PACK_AB_MERGE_C R10, R11, R10, RZ ;  /* 0x0000000a0b0a723e */ /* 0x000fe400048070ff */
[--C-:B------:R-:W-:Y:S02]  /*36cd0*/  PRMT R16, R19, 0x3340, R0.reuse ;  /* 0x0000334013107816 */ /* 0x100fe40000000000 */
[----:B------:R-:W-:Y:S02]  /*36ce0*/  PRMT R6, R24, 0x3340, R0 ;  /* 0x0000334018067816 */ /* 0x000fe40000000000 */
[----:B------:R-:W-:Y:S02]  /*36cf0*/  PRMT R11, R13, 0x3340, R15 ;  /* 0x000033400d0b7816 */ /* 0x000fe4000000000f */
[----:B------:R-:W-:Y:S02]  /*36d00*/  PRMT R8, R20, 0x3340, R22 ;  /* 0x0000334014087816 */ /* 0x000fe40000000016 */
[----:B------:R-:W-:-:S02]  /*36d10*/  LOP3.LUT R52, R52, 0xffff, RZ, 0xc0, !PT ;  /* 0x0000ffff34347812 */ /* 0x000fc400078ec0ff */
[----:B------:R-:W-:Y:S02]  /*36d20*/  LOP3.LUT R54, R54, 0xffff, RZ, 0xc0, !PT ;  /* 0x0000ffff36367812 */ /* 0x000fe400078ec0ff */
[----:B------:R-:W-:Y:S02]  /*36d30*/  LOP3.LUT R56, R56, 0xffff, RZ, 0xc0, !PT ;  /* 0x0000ffff38387812 */ /* 0x000fe400078ec0ff */
[----:B------:R-:W-:Y:S02]  /*36d40*/  PRMT R4, R32, 0x3340, R0 ;  /* 0x0000334020047816 */ /* 0x000fe40000000000 */
[----:B------:R-:W-:Y:S02]  /*36d50*/  PRMT R7, R28, 0x3340, R30 ;  /* 0x000033401c077816 */ /* 0x000fe4000000001e */
[----:B------:R-:W-:Y:S02]  /*36d60*/  LOP3.LUT R44, R44, 0xffff, RZ, 0xc0, !PT ;  /* 0x0000ffff2c2c7812 */ /* 0x000fe400078ec0ff */
[----:B------:R-:W-:-:S02]  /*36d70*/  LOP3.LUT R46, R46, 0xffff, RZ, 0xc0, !PT ;  /* 0x0000ffff2e2e7812 */ /* 0x000fc400078ec0ff */
[----:B------:R-:W-:Y:S02]  /*36d80*/  LOP3.LUT R48, R48, 0xffff, RZ, 0xc0, !PT ;  /* 0x0000ffff30307812 */ /* 0x000fe400078ec0ff */
[----:B------:R-:W-:Y:S02]  /*36d90*/  LOP3.LUT R64, R64, 0xffff, RZ, 0xc0, !PT ;  /* 0x0000ffff40407812 */ /* 0x000fe400078ec0ff */
[----:B------:R-:W-:Y:S02]  /*36da0*/  SHF.R.U32.HI R13, RZ, 0x8, R13 ;  /* 0x00000008ff0d7819 */ /* 0x000fe4000001160d */
[----:B------:R-:W-:Y:S02]  /*36db0*/  SHF.R.U32.HI R15, RZ, 0x8, R15 ;  /* 0x00000008ff0f7819 */ /* 0x000fe4000001160f */
[----:B------:R-:W-:Y:S02]  /*36dc0*/  LOP3.LUT R12, R12, 0xffff, RZ, 0xc0, !PT ;  /* 0x0000ffff0c0c7812 */ /* 0x000fe400078ec0ff */
[----:B------:R-:W-:-:S02]  /*36dd0*/  LOP3.LUT R14, R14, 0xffff, RZ, 0xc0, !PT ;  /* 0x0000ffff0e0e7812 */ /* 0x000fc400078ec0ff */
[----:B------:R-:W-:Y:S02]  /*36de0*/  LOP3.LUT R21, R21, 0xffff, RZ, 0xc0, !PT ;  /* 0x0000ffff15157812 */ /* 0x000fe400078ec0ff */
[----:B------:R-:W-:Y:S02]  /*36df0*/  SHF.R.U32.HI R20, RZ, 0x8, R20 ;  /* 0x00000008ff147819 */ /* 0x000fe40000011614 */
[----:B------:R-:W-:Y:S02]  /*36e00*/  SHF.R.U32.HI R22, RZ, 0x8, R22 ;  /* 0x00000008ff167819 */ /* 0x000fe40000011616 */
[----:B------:R-:W-:Y:S02]  /*36e10*/  LOP3.LUT R60, R60, 0xffff, RZ, 0xc0, !PT ;  /* 0x0000ffff3c3c7812 */ /* 0x000fe400078ec0ff */
[----:B------:R-:W-:Y:S02]  /*36e20*/  LOP3.LUT R62, R62, 0xffff, RZ, 0xc0, !PT ;  /* 0x0000ffff3e3e7812 */ /* 0x000fe400078ec0ff */
[----:B------:R-:W-:-:S02]  /*36e30*/  SHF.R.U32.HI R28, RZ, 0x8, R28 ;  /* 0x00000008ff1c7819 */ /* 0x000fc4000001161c */
[----:B------:R-:W-:Y:S02]  /*36e40*/  SHF.R.U32.HI R30, RZ, 0x8, R30 ;  /* 0x00000008ff1e7819 */ /* 0x000fe4000001161e */
[----:B------:R-:W-:Y:S02]  /*36e50*/  SHF.R.U32.HI R32, RZ, 0x8, R32 ;  /* 0x00000008ff207819 */ /* 0x000fe40000011620 */
[----:B------:R-:W-:Y:S02]  /*36e60*/  PRMT R17, R9, 0x5410, R17 ;  /* 0x0000541009117816 */ /* 0x000fe40000000011 */
[----:B------:R-:W-:Y:S02]  /*36e70*/  F2FP.SATFINITE.E4M3.F32.PACK_AB_MERGE_C R26, R27, R26, RZ ;  /* 0x0000001a1b1a723e */ /* 0x000fe400048070ff */
[----:B------:R-:W-:Y:S02]  /*36e80*/  PRMT R16, R11, 0x5410, R16 ;  /* 0x000054100b107816 */ /* 0x000fe40000000010 */
[----:B------:R-:W-:-:S02]  /*36e90*/  PRMT R6, R8, 0x5410, R6 ;  /* 0x0000541008067816 */ /* 0x000fc40000000006 */
[----:B------:R-:W-:Y:S02]  /*36ea0*/  PRMT R9, R56, 0x3340, R0 ;  /* 0x0000334038097816 */ /* 0x000fe40000000000 */
[----:B------:R-:W-:Y:S02]  /*36eb0*/  PRMT R25, R52, 0x3340, R54 ;  /* 0x0000334034197816 */ /* 0x000fe40000000036 */
[--C-:B------:R-:W-:Y:S02]  /*36ec0*/  PRMT R11, R48, 0x3340, R0.reuse ;  /* 0x00003340300b7816 */ /* 0x100fe40000000000 */
[----:B------:R-:W-:Y:S02]  /*36ed0*/  PRMT R8, R64, 0x3340, R0 ;  /* 0x0000334040087816 */ /* 0x000fe40000000000 */
[----:B------:R-:W-:Y:S02]  /*36ee0*/  PRMT R27, R44, 0x3340, R46 ;  /* 0x000033402c1b7816 */ /* 0x000fe4000000002e */
[----:B------:R-:W-:-:S02]  /*36ef0*/  LOP3.LUT R13, R13, 0xffff, RZ, 0xc0, !PT ;  /* 0x0000ffff0d0d7812 */ /* 0x000fc400078ec0ff */
[----:B------:R-:W-:Y:S02]  /*36f00*/  LOP3.LUT R15, R15, 0xffff, RZ, 0xc0, !PT ;  /* 0x0000ffff0f0f7812 */ /* 0x000fe400078ec0ff */
[----:B------:R-:W-:Y:S02]  /*36f10*/  PRMT R12, R12, 0x3340, R14 ;  /* 0x000033400c0c7816 */ /* 0x000fe4000000000e */
[----:B------:R-:W-:Y:S02]  /*36f20*/  PRMT R21, R21, 0x3340, R0 ;  /* 0x0000334015157816 */ /* 0x000fe40000000000 */
[----:B------:R-:W-:Y:S02]  /*36f30*/  LOP3.LUT R20, R20, 0xffff, RZ, 0xc0, !PT ;  /* 0x0000ffff14147812 */ /* 0x000fe400078ec0ff */
[----:B------:R-:W-:Y:S02]  /*36f40*/  LOP3.LUT R22, R22, 0xffff, RZ, 0xc0, !PT ;  /* 0x0000ffff16167812 */ /* 0x000fe400078ec0ff */
[----:B------:R-:W-:-:S02]  /*36f50*/  PRMT R23, R60, 0x3340, R62 ;  /* 0x000033403c177816 */ /* 0x000fc4000000003e */
[----:B------:R-:W-:Y:S02]  /*36f60*/  SHF.R.U32.HI R19, RZ, 0x8, R19 ;  /* 0x00000008ff137819 */ /* 0x000fe40000011613 */
[----:B------:R-:W-:Y:S02]  /*36f70*/  SHF.R.U32.HI R24, RZ, 0x8, R24 ;  /* 0x00000008ff187819 */ /* 0x000fe40000011618 */
[----:B------:R-:W-:Y:S02]  /*36f80*/  LOP3.LUT R28, R28, 0xffff, RZ, 0xc0, !PT ;  /* 0x0000ffff1c1c7812 */ /* 0x000fe400078ec0ff */
[----:B------:R-:W-:Y:S02]  /*36f90*/  LOP3.LUT R30, R30, 0xffff, RZ, 0xc0, !PT ;  /* 0x0000ffff1e1e7812 */ /* 0x000fe400078ec0ff */
[----:B------:R-:W-:Y:S02]  /*36fa0*/  LOP3.LUT R32, R32, 0xffff, RZ, 0xc0, !PT ;  /* 0x0000ffff20207812 */ /* 0x000fe400078ec0ff */
[----:B------:R-:W-:-:S02]  /*36fb0*/  SHF.R.U32.HI R52, RZ, 0x8, R52 ;  /* 0x00000008ff347819 */ /* 0x000fc40000011634 */
[----:B------:R-:W-:Y:S02]  /*36fc0*/  SHF.R.U32.HI R54, RZ, 0x8, R54 ;  /* 0x00000008ff367819 */ /* 0x000fe40000011636 */
[----:B------:R-:W-:Y:S02]  /*36fd0*/  SHF.R.U32.HI R64, RZ, 0x8, R64 ;  /* 0x00000008ff407819 */ /* 0x000fe40000011640 */
[----:B------:R-:W-:Y:S02]  /*36fe0*/  SHF.R.U32.HI R56, RZ, 0x8, R56 ;  /* 0x00000008ff387819 */ /* 0x000fe40000011638 */
[----:B------:R-:W-:Y:S02]  /*36ff0*/  SHF.R.U32.HI R60, RZ, 0x8, R60 ;  /* 0x00000008ff3c7819 */ /* 0x000fe4000001163c */
[----:B------:R-:W-:Y:S02]  /*37000*/  SHF.R.U32.HI R62, RZ, 0x8, R62 ;  /* 0x00000008ff3e7819 */ /* 0x000fe4000001163e */
[----:B------:R-:W-:-:S02]  /*37010*/  PRMT R9, R25, 0x5410, R9 ;  /* 0x0000541019097816 */ /* 0x000fc40000000009 */
[----:B------:R-:W-:Y:S02]  /*37020*/  PRMT R11, R27, 0x5410, R11 ;  /* 0x000054101b0b7816 */ /* 0x000fe4000000000b */
[----:B------:R-:W-:Y:S02]  /*37030*/  PRMT R13, R13, 0x3340, R15 ;  /* 0x000033400d0d7816 */ /* 0x000fe4000000000f */
[----:B------:R-:W-:Y:S02]  /*37040*/  PRMT R20, R20, 0x3340, R22 ;  /* 0x0000334014147816 */ /* 0x000fe40000000016 */
[----:B------:R-:W-:Y:S01]  /*37050*/  PRMT R25, R12, 0x5410, R21 ;  /* 0x000054100c197816 */ /* 0x000fe20000000015 */
[----:B----4-:R-:W-:Y:S01]  /*37060*/  IMAD.SHL.U32 R12, R31, 0x10, RZ ;  /* 0x000000101f0c7824 */ /* 0x010fe200078e00ff */
[----:B------:R-:W-:Y:S02]  /*37070*/  F2FP.SATFINITE.E4M3.F32.PACK_AB_MERGE_C R34, R35, R34, RZ ;  /* 0x000000222322723e */ /* 0x000fe400048070ff */
[----:B------:R-:W-:-:S02]  /*37080*/  LOP3.LUT R19, R19, 0xffff, RZ, 0xc0, !PT ;  /* 0x0000ffff13137812 */ /* 0x000fc400078ec0ff */
[----:B------:R-:W-:Y:S02]  /*37090*/  LOP3.LUT R24, R24, 0xffff, RZ, 0xc0, !PT ;  /* 0x0000ffff18187812 */ /* 0x000fe400078ec0ff */
[----:B------:R-:W-:Y:S02]  /*370a0*/  PRMT R27, R28, 0x3340, R30 ;  /* 0x000033401c1b7816 */ /* 0x000fe4000000001e */
[----:B------:R-:W-:Y:S02]  /*370b0*/  PRMT R32, R32, 0x3340, R0 ;  /* 0x0000334020207816 */ /* 0x000fe40000000000 */
[----:B------:R-:W-:Y:S02]  /*370c0*/  LOP3.LUT R15, R54, 0xffff, RZ, 0xc0, !PT ;  /* 0x0000ffff360f7812 */ /* 0x000fe400078ec0ff */
[----:B------:R-:W-:Y:S02]  /*370d0*/  LOP3.LUT R52, R52, 0xffff, RZ, 0xc0, !PT ;  /* 0x0000ffff34347812 */ /* 0x000fe400078ec0ff */
[----:B------:R-:W-:-:S02]  /*370e0*/  LOP3.LUT R22, R64, 0xffff, RZ, 0xc0, !PT ;  /* 0x0000ffff40167812 */ /* 0x000fc400078ec0ff */
[----:B------:R-:W-:Y:S01]  /*370f0*/  LOP3.LUT R35, R56, 0xffff, RZ, 0xc0, !PT ;  /* 0x0000ffff38237812 */ /* 0x000fe200078ec0ff */
[----:B------:R-:W1:Y:S01]  /*37100*/  LDL.LU R64, [R1+0xbb0] ;  /* 0x000bb00001407983 */ /* 0x000e620000300800 */
[----:B------:R-:W-:Y:S01]  /*37110*/  LOP3.LUT R33, R60, 0xffff, RZ, 0xc0, !PT ;  /* 0x0000ffff3c217812 */ /* 0x000fe200078ec0ff */
[----:B------:R-:W4:Y:S01]  /*37120*/  LDC R56, c[0x0][0x3b8] ;  /* 0x0000ee00ff387b82 */ /* 0x000f220000000800 */
[----:B------:R-:W-:Y:S02]  /*37130*/  LOP3.LUT R62, R62, 0xffff, RZ, 0xc0, !PT ;  /* 0x0000ffff3e3e7812 */ /* 0x000fe400078ec0ff */
[--C-:B------:R-:W-:Y:S02]  /*37140*/  PRMT R19, R19, 0x3340, R0.reuse ;  /* 0x0000334013137816 */ /* 0x100fe40000000000 */
[----:B------:R-:W-:Y:S02]  /*37150*/  PRMT R14, R24, 0x3340, R0 ;  /* 0x00003340180e7816 */ /* 0x000fe40000000000 */
[----:B------:R-:W-:-:S02]  /*37160*/  PRMT R15, R52, 0x3340, R15 ;  /* 0x00003340340f7816 */ /* 0x000fc4000000000f */
[----:B------:R-:W-:Y:S02]  /*37170*/  PRMT R22, R22, 0x3340, R0 ;  /* 0x0000334016167816 */ /* 0x000fe40000000000 */
[----:B------:R-:W-:Y:S02]  /*37180*/  PRMT R27, R27, 0x5410, R32 ;  /* 0x000054101b1b7816 */ /* 0x000fe40000000020 */
[----:B------:R-:W-:Y:S02]  /*37190*/  PRMT R35, R35, 0x3340, R0 ;  /* 0x0000334023237816 */ /* 0x000fe40000000000 */
[----:B------:R-:W-:Y:S02]  /*371a0*/  PRMT R33, R33, 0x3340, R62 ;  /* 0x0000334021217816 */ /* 0x000fe4000000003e */
[----:B------:R-:W-:Y:S01]  /*371b0*/  LOP3.LUT R32, R12, 0xff0, RZ, 0xc0, !PT ;  /* 0x00000ff00c207812 */ /* 0x000fe200078ec0ff */
[----:B------:R-:W-:Y:S01]  /*371c0*/  BAR.SYNC.DEFER_BLOCKING 0x0 ;  /* 0x0000000000007b1d */ /* 0x000fe20000010000 */
[----:B------:R-:W-:-:S02]  /*371d0*/  PRMT R24, R13, 0x5410, R19 ;  /* 0x000054100d187816 */ /* 0x000fc40000000013 */
[----:B------:R-:W-:Y:S02]  /*371e0*/  PRMT R8, R23, 0x5410, R8 ;  /* 0x0000541017087816 */ /* 0x000fe40000000008 */
[----:B------:R-:W-:Y:S02]  /*371f0*/  PRMT R19, R20, 0x5410, R14 ;  /* 0x0000541014137816 */ /* 0x000fe4000000000e */
[----:B------:R-:W-:Y:S02]  /*37200*/  PRMT R35, R15, 0x5410, R35 ;  /* 0x000054100f237816 */ /* 0x000fe40000000023 */
[----:B------:R-:W-:Y:S02]  /*37210*/  PRMT R33, R33, 0x5410, R22 ;  /* 0x0000541021217816 */ /* 0x000fe40000000016 */
[----:B------:R-:W-:Y:S02]  /*37220*/  F2FP.SATFINITE.E4M3.F32.PACK_AB_MERGE_C R36, R37, R36, RZ ;  /* 0x000000242524723e */ /* 0x000fe400048070ff */
[----:B------:R-:W-:-:S02]  /*37230*/  F2FP.SATFINITE.E4M3.F32.PACK_AB_MERGE_C R38, R39, R38, RZ ;  /* 0x000000262726723e */ /* 0x000fc400048070ff */
[----:B------:R-:W-:Y:S02]  /*37240*/  F2FP.SATFINITE.E4M3.F32.PACK_AB_MERGE_C R40, R41, R40, RZ ;  /* 0x000000282928723e */ /* 0x000fe400048070ff */
[----:B------:R-:W-:Y:S02]  /*37250*/  LOP3.LUT R36, R36, 0xffff, RZ, 0xc0, !PT ;  /* 0x0000ffff24247812 */ /* 0x000fe400078ec0ff */
[----:B------:R-:W-:Y:S02]  /*37260*/  LOP3.LUT R38, R38, 0xffff, RZ, 0xc0, !PT ;  /* 0x0000ffff26267812 */ /* 0x000fe400078ec0ff */
[----:B------:R-:W-:Y:S02]  /*37270*/  LOP3.LUT R40, R40, 0xffff, RZ, 0xc0, !PT ;  /* 0x0000ffff28287812 */ /* 0x000fe400078ec0ff */
[----:B------:R-:W-:Y:S01]  /*37280*/  PRMT R4, R7, 0x5410, R4 ;  /* 0x0000541007047816 */ /* 0x000fe20000000004 */
[----:B------:R-:W0:Y:S01]  /*37290*/  LDS.128 R20, [R32+UR9] ;  /* 0x0000000920147984 */ /* 0x000e220008000c00 */
[----:B------:R-:W-:-:S02]  /*372a0*/  PRMT R29, R36, 0x3340, R38 ;  /* 0x00003340241d7816 */ /* 0x000fc40000000026 */
[----:B------:R-:W-:Y:S01]  /*372b0*/  PRMT R7, R40, 0x3340, R0 ;  /* 0x0000334028077816 */ /* 0x000fe20000000000 */
[----:B------:R-:W-:Y:S01]  /*372c0*/  LDS.128 R12, [R32+UR9+0x1000] ;  /* 0x00100009200c7984 */ /* 0x000fe20008000c00 */
[----:B------:R-:W-:Y:S02]  /*372d0*/  SHF.R.U32.HI R36, RZ, 0x8, R36 ;  /* 0x00000008ff247819 */ /* 0x000fe40000011624 */
[----:B------:R-:W-:Y:S01]  /*372e0*/  SHF.R.U32.HI R38, RZ, 0x8, R38 ;  /* 0x00000008ff267819 */ /* 0x000fe20000011626 */
[----:B------:R-:W-:Y:S01]  /*372f0*/  BAR.SYNC.DEFER_BLOCKING 0x0 ;  /* 0x0000000000007b1d */ /* 0x000fe20000010000 */
[----:B------:R-:W-:Y:S02]  /*37300*/  SHF.R.U32.HI R40, RZ, 0x8, R40 ;  /* 0x00000008ff287819 */ /* 0x000fe40000011628 */
[----:B------:R-:W-:Y:S02]  /*37310*/  LOP3.LUT R36, R36, 0xffff, RZ, 0xc0, !PT ;  /* 0x0000ffff24247812 */ /* 0x000fe400078ec0ff */
[----:B------:R-:W-:-:S02]  /*37320*/  LOP3.LUT R38, R38, 0xffff, RZ, 0xc0, !PT ;  /* 0x0000ffff26267812 */ /* 0x000fc400078ec0ff */
[----:B------:R-:W-:Y:S02]  /*37330*/  LOP3.LUT R40, R40, 0xffff, RZ, 0xc0, !PT ;  /* 0x0000ffff28287812 */ /* 0x000fe400078ec0ff */
[----:B------:R-:W-:Y:S02]  /*37340*/  PRMT R36, R36, 0x3340, R38 ;  /* 0x0000334024247816 */ /* 0x000fe40000000026 */
[----:B------:R-:W-:Y:S02]  /*37350*/  PRMT R40, R40, 0x3340, R0 ;  /* 0x0000334028287816 */ /* 0x000fe40000000000 */
[----:B------:R-:W-:Y:S02]  /*37360*/  PRMT R7, R29, 0x5410, R7 ;  /* 0x000054101d077816 */ /* 0x000fe40000000007 */
[----:B------:R-:W-:Y:S02]  /*37370*/  F2FP.SATFINITE.E4M3.F32.PACK_AB_MERGE_C R58, R59, R58, RZ ;  /* 0x0000003a3b3a723e */ /* 0x000fe400048070ff */
[----:B------:R-:W-:Y:S01]  /*37380*/  SHF.R.U32.HI R44, RZ, 0x8, R44 ;  /* 0x00000008ff2c7819 */ /* 0x000fe2000001162c */
[----:B------:R-:W2:Y:S01]  /*37390*/  LDL.LU R59, [R1+0xba8] ;  /* 0x000ba800013b7983 */ /* 0x000ea20000300800 */
[----:B------:R-:W-:-:S02]  /*373a0*/  SHF.R.U32.HI R46, RZ, 0x8, R46 ;  /* 0x00000008ff2e7819 */ /* 0x000fc4000001162e */
[----:B------:R-:W-:Y:S01]  /*373b0*/  SHF.R.U32.HI R48, RZ, 0x8, R48 ;  /* 0x00000008ff307819 */ /* 0x000fe20000011630 */
[----:B------:R-:W3:Y:S01]  /*373c0*/  LDL.LU R57, [R1+0xbb8] ;  /* 0x000bb80001397983 */ /* 0x000ee20000300800 */
[----:B------:R-:W-:Y:S02]  /*373d0*/  F2FP.SATFINITE.E4M3.F32.PACK_AB_MERGE_C R42, R43, R42, RZ ;  /* 0x0000002a2b2a723e */ /* 0x000fe400048070ff */
[----:B------:R-:W-:Y:S01]  /*373e0*/  F2FP.SATFINITE.E4M3.F32.PACK_AB_MERGE_C R50, R51, R50, RZ ;  /* 0x000000323332723e */ /* 0x000fe200048070ff */
[----:B------:R-:W-:Y:S01]  /*373f0*/  STS.128 [R2], R88 ;  /* 0x0000005802007388 */ /* 0x000fe20000000c00 */
[----:B------:R-:W-:Y:S02]  /*37400*/  F2FP.SATFINITE.E4M3.F32.PACK_AB_MERGE_C R66, R67, R66, RZ ;  /* 0x000000424342723e */ /* 0x000fe400048070ff */
[----:B------:R-:W-:Y:S01]  /*37410*/  IADD3 R3, P5, PT, R5, UR12, RZ ;  /* 0x0000000c05037c10 */ /* 0x000fe2000ffbe0ff */
[----:B------:R-:W-:Y:S01]  /*37420*/  STS.128 [R2+0x800], R84 ;  /* 0x0008005402007388 */ /* 0x000fe20000000c00 */
[----:B------:R-:W-:-:S02]  /*37430*/  PRMT R49, R36, 0x5410, R40 ;  /* 0x0000541024317816 */ /* 0x000fc40000000028 */
[----:B------:R-:W-:Y:S01]  /*37440*/  LOP3.LUT R44, R44, 0xffff, RZ, 0xc0, !PT ;  /* 0x0000ffff2c2c7812 */ /* 0x000fe200078ec0ff */
[----:B------:R-:W-:Y:S01]  /*37450*/  BAR.SYNC.DEFER_BLOCKING 0x0 ;  /* 0x0000000000007b1d */ /* 0x000fe20000010000 */
[----:B------:R-:W-:Y:S02]  /*37460*/  LOP3.LUT R46, R46, 0xffff, RZ, 0xc0, !PT ;  /* 0x0000ffff2e2e7812 */ /* 0x000fe400078ec0ff */
[----:B------:R-:W-:Y:S02]  /*37470*/  LOP3.LUT R48, R48, 0xffff, RZ, 0xc0, !PT ;  /* 0x0000ffff30307812 */ /* 0x000fe400078ec0ff */
[----:B------:R-:W-:Y:S02]  /*37480*/  PRMT R44, R44, 0x3340, R46 ;  /* 0x000033402c2c7816 */ /* 0x000fe4000000002e */
[----:B------:R-:W-:Y:S02]  /*37490*/  PRMT R48, R48, 0x3340, R0 ;  /* 0x0000334030307816 */ /* 0x000fe40000000000 */
[----:B------:R-:W-:-:S02]  /*374a0*/  LOP3.LUT R18, R18, 0xffff, RZ, 0xc0, !PT ;  /* 0x0000ffff12127812 */ /* 0x000fc400078ec0ff */
[----:B------:R-:W-:Y:S02]  /*374b0*/  LOP3.LUT R26, R26, 0xffff, RZ, 0xc0, !PT ;  /* 0x0000ffff1a1a7812 */ /* 0x000fe400078ec0ff */
[----:B------:R-:W-:Y:S02]  /*374c0*/  LOP3.LUT R34, R34, 0xffff, RZ, 0xc0, !PT ;  /* 0x0000ffff22227812 */ /* 0x000fe400078ec0ff */
[----:B------:R-:W-:Y:S02]  /*374d0*/  LOP3.LUT R10, R10, 0xffff, RZ, 0xc0, !PT ;  /* 0x0000ffff0a0a7812 */ /* 0x000fe400078ec0ff */
[----:B------:R-:W-:Y:S02]  /*374e0*/  LOP3.LUT R50, R50, 0xffff, RZ, 0xc0, !PT ;  /* 0x0000ffff32327812 */ /* 0x000fe400078ec0ff */
[----:B------:R-:W-:Y:S02]  /*374f0*/  LOP3.LUT R58, R58, 0xffff, RZ, 0xc0, !PT ;  /* 0x0000ffff3a3a7812 */ /* 0x000fe400078ec0ff */
[----:B------:R-:W-:-:S02]  /*37500*/  LOP3.LUT R66, R66, 0xffff, RZ, 0xc0, !PT ;  /* 0x0000ffff42427812 */ /* 0x000fc400078ec0ff */
[----:B------:R-:W-:Y:S01]  /*37510*/  LEA.HI.X.SX32 R5, R5, UR13, 0x1, P5 ;  /* 0x0000000d05057c11 */ /* 0x000fe2000a8f0eff */
[----:B------:R-:W0:Y:S04]  /*37520*/  LDS.128 R36, [R32+UR9] ;  /* 0x0000000920247984 */ /* 0x000e280008000c00 */
[----:B------:R-:W-:Y:S01]  /*37530*/  LDS.128 R28, [R32+UR9+0x1000] ;  /* 0x00100009201c7984 */ /* 0x000fe20008000c00 */
[----:B------:R-:W-:Y:S06]  /*37540*/  BAR.SYNC.DEFER_BLOCKING 0x0 ;  /* 0x0000000000007b1d */ /* 0x000fec0000010000 */
[----:B------:R-:W-:Y:S04]  /*37550*/  STS.128 [R2], R80 ;  /* 0x0000005002007388 */ /* 0x000fe80000000c00 */
[----:B------:R-:W-:Y:S01]  /*37560*/  STS.128 [R2+0x800], R76 ;  /* 0x0008004c02007388 */ /* 0x000fe20000000c00 */
[----:B------:R-:W-:Y:S01]  /*37570*/  BAR.SYNC.DEFER_BLOCKING 0x0 ;  /* 0x0000000000007b1d */ /* 0x000fe20000010000 */
[----:B------:R-:W-:-:S05]  /*37580*/  PRMT R48, R44, 0x5410, R48 ;  /* 0x000054102c307816 */ /* 0x000fca0000000030 */
[----:B------:R-:W0:Y:S04]  /*37590*/  LDS.128 R52, [R32+UR9] ;  /* 0x0000000920347984 */ /* 0x000e280008000c00 */
[----:B------:R-:W-:Y:S01]  /*375a0*/  LDS.128 R44, [R32+UR9+0x1000] ;  /* 0x00100009202c7984 */ /* 0x000fe20008000c00 */
[----:B------:R-:W-:Y:S06]  /*375b0*/  BAR.SYNC.DEFER_BLOCKING 0x0 ;  /* 0x0000000000007b1d */ /* 0x000fec0000010000 */
[----:B------:R-:W-:Y:S04]  /*375c0*/  STS.128 [R2], R72 ;  /* 0x0000004802007388 */ /* 0x000fe80000000c00 */
[----:B------:R-:W-:Y:S01]  /*375d0*/  STS.128 [R2+0x800], R68 ;  /* 0x0008004402007388 */ /* 0x000fe20000000c00 */
[----:B------:R-:W-:Y:S06]  /*375e0*/  BAR.SYNC.DEFER_BLOCKING 0x0 ;  /* 0x0000000000007b1d */ /* 0x000fec0000010000 */
        /* <DEDUP_REMOVED lines=8> */
[----:B------:R-:W-:Y:S01]  /*37670*/  BAR.SYNC.DEFER_BLOCKING 0x0 ;  /* 0x0000000000007b1d */ /* 0x000fe20000010000 */
[----:B------:R-:W-:-:S02]  /*37680*/  PRMT R17, R17, 0x4210, R18 ;  /* 0x0000421011117816 */ /* 0x000fc40000000012 */
[----:B------:R-:W-:-:S03]  /*37690*/  PRMT R25, R25, 0x5210, R18 ;  /* 0x0000521019197816 */ /* 0x000fc60000000012 */
[----:B------:R-:W-:Y:S04]  /*376a0*/  STS.128 [R2], R108 ;  /* 0x0000006c02007388 */ /* 0x000fe80000000c00 */
[----:B------:R-:W-:Y:S01]  /*376b0*/  STS.128 [R2+0x800], R112 ;  /* 0x0008007002007388 */ /* 0x000fe20000000c00 */
[----:B------:R-:W-:Y:S01]  /*376c0*/  BAR.SYNC.DEFER_BLOCKING 0x0 ;  /* 0x0000000000007b1d */ /* 0x000fe20000010000 */
[--C-:B------:R-:W-:Y:S02]  /*376d0*/  PRMT R18, R6, 0x4210, R26.reuse ;  /* 0x0000421006127816 */ /* 0x100fe4000000001a */
[----:B------:R-:W-:Y:S02]  /*376e0*/  PRMT R26, R19, 0x5210, R26 ;  /* 0x00005210131a7816 */ /* 0x000fe4000000001a */
[----:B------:R-:W-:-:S02]  /*376f0*/  PRMT R19, R4, 0x4210, R34 ;  /* 0x0000421004137816 */ /* 0x000fc40000000022 */
[----:B------:R-:W-:Y:S02]  /*37700*/  LOP3.LUT R4, R42, 0xffff, RZ, 0xc0, !PT ;  /* 0x0000ffff2a047812 */ /* 0x000fe400078ec0ff */
[----:B------:R-:W0:Y:S04]  /*37710*/  LDS.128 R40, [R32+UR9] ;  /* 0x0000000920287984 */ /* 0x000e280008000c00 */
[----:B------:R-:W-:Y:S01]  /*37720*/  LDS.128 R80, [R32+UR9+0x1000] ;  /* 0x0010000920507984 */ /* 0x000fe20008000c00 */
[--C-:B------:R-:W-:Y:S01]  /*37730*/  PRMT R16, R16, 0x4210, R10.reuse ;  /* 0x0000421010107816 */ /* 0x100fe2000000000a */
[----:B------:R-:W-:Y:S01]  /*37740*/  BAR.SYNC.DEFER_BLOCKING 0x0 ;  /* 0x0000000000007b1d */ /* 0x000fe20000010000 */
[----:B------:R-:W-:Y:S02]  /*37750*/  PRMT R24, R24, 0x5210, R10 ;  /* 0x0000521018187816 */ /* 0x000fe4000000000a */
[----:B------:R-:W-:-:S03]  /*37760*/  PRMT R27, R27, 0x5210, R34 ;  /* 0x000052101b1b7816 */ /* 0x000fc60000000022 */
[----:B------:R4:W-:Y:S04]  /*37770*/  STS.128 [R2], R16 ;  /* 0x0000001002007388 */ /* 0x0009e80000000c00 */
[----:B------:R5:W-:Y:S01]  /*37780*/  STS.128 [R2+0x800], R24 ;  /* 0x0008001802007388 */ /* 0x000be20000000c00 */
[----:B----4-:R-:W-:Y:S02]  /*37790*/  PRMT R17, R11, 0x4210, R50 ;  /* 0x000042100b117816 */ /* 0x010fe40000000032 */
[----:B------:R-:W-:Y:S02]  /*377a0*/  PRMT R18, R9, 0x4210, R58 ;  /* 0x0000421009127816 */ /* 0x000fe4000000003a */
[----:B-----5:R-:W-:Y:S02]  /*377b0*/  PRMT R24, R49, 0x5210, R4 ;  /* 0x0000521031187816 */ /* 0x020fe40000000004 */
[----:B------:R-:W-:Y:S01]  /*377c0*/  PRMT R25, R48, 0x5210, R50 ;  /* 0x0000521030197816 */ /* 0x000fe20000000032 */
[----:B------:R-:W-:Y:S01]  /*377d0*/  BAR.SYNC.DEFER_BLOCKING 0x0 ;  /* 0x0000000000007b1d */ /* 0x000fe20000010000 */
[----:B------:R-:W-:-:S02]  /*377e0*/  PRMT R19, R8, 0x4210, R66 ;  /* 0x0000421008137816 */ /* 0x000fc40000000042 */
[----:B------:R-:W-:-:S03]  /*377f0*/  PRMT R16, R7, 0x4210, R4 ;  /* 0x0000421007107816 */ /* 0x000fc60000000004 */
[----:B------:R-:W4:Y:S04]  /*37800*/  LDS.128 R8, [R32+UR9] ;  /* 0x0000000920087984 */ /* 0x000f280008000c00 */
[----:B------:R-:W-:Y:S01]  /*37810*/  LDS.128 R48, [R32+UR9+0x1000] ;  /* 0x0010000920307984 */ /* 0x000fe20008000c00 */
[----:B------:R-:W-:Y:S01]  /*37820*/  BAR.SYNC.DEFER_BLOCKING 0x0 ;  /* 0x0000000000007b1d */ /* 0x000fe20000010000 */
[----:B------:R-:W-:Y:S02]  /*37830*/  PRMT R26, R35, 0x5210, R58 ;  /* 0x00005210231a7816 */ /* 0x000fe4000000003a */
[----:B------:R-:W-:Y:S01]  /*37840*/  PRMT R27, R33, 0x5210, R66 ;  /* 0x00005210211b7816 */ /* 0x000fe20000000042 */
[----:B------:R-:W-:-:S05]  /*37850*/  IMAD R0, R0, R56, RZ ;  /* 0x0000003800007224 */ /* 0x000fca00078e02ff */
[C---:B------:R-:W-:Y:S01]  /*37860*/  IADD3 R6, P1, PT, R0.reuse, R3, RZ ;  /* 0x0000000300067210 */ /* 0x040fe20007f3e0ff */
[----:B------:R-:W-:Y:S04]  /*37870*/  STS.128 [R2], R16 ;  /* 0x0000001002007388 */ /* 0x000fe80000000c00 */
[----:B------:R5:W-:Y:S01]  /*37880*/  STS.128 [R2+0x800], R24 ;  /* 0x0008001802007388 */ /* 0x000be20000000c00 */
[----:B------:R-:W-:Y:S02]  /*37890*/  LEA.HI.X.SX32 R7, R0, R5, 0x1, P1 ;  /* 0x0000000500077211 */ /* 0x000fe400008f0eff */
[----:B0-----:R-:W-:Y:S01]  /*378a0*/  PRMT R0, R20, 0x7770, RZ ;  /* 0x0000777014007816 */ /* 0x001fe200000000ff */
[----:B------:R-:W-:Y:S01]  /*378b0*/  BAR.SYNC.DEFER_BLOCKING 0x0 ;  /* 0x0000000000007b1d */ /* 0x000fe20000010000 */
[----:B------:R-:W-:-:S02]  /*378c0*/  ISETP.LT.AND P5, PT, R65, UR4, !P0 ;  /* 0x0000000441007c0c */ /* 0x000fc4000c7a1270 */
[----:B------:R-:W-:-:S03]  /*378d0*/  PRMT R4, R20, 0x7771, RZ ;  /* 0x0000777114047816 */ /* 0x000fc600000000ff */
[----:B------:R-:W0:Y:S01]  /*378e0*/  LDCU UR4, c[0x0][0x39c] ;  /* 0x00007380ff0477ac */ /* 0x000e220008000800 */
[----:B-----5:R-:W5:Y:S01]  /*378f0*/  LDL.LU R26, [R1+0xbbc] ;  /* 0x000bbc00011a7983 */ /* 0x020f620000300800 */
[----:B------:R-:W-:-:S03]  /*37900*/  IMAD R2, R65, R56, RZ ;  /* 0x0000003841027224 */ /* 0x000fc600078e02ff */
[----:B------:R-:W4:Y:S04]  /*37910*/  LDL.LU R19, [R1+0xbb4] ;  /* 0x000bb40001137983 */ /* 0x000f280000300800 */
[----:B------:R-:W4:Y:S04]  /*37920*/  LDL.LU R18, [R1+0xbc4] ;  /* 0x000bc40001127983 */ /* 0x000f280000300800 */
[----:B------:R0:W-:Y:S01]  /*37930*/  @P4 STG.E.U8 desc[UR22][R6.64], R0 ;  /* 0x0000000006004986 */ /* 0x0001e2000c101116 */
[----:B-1----:R-:W-:Y:S01]  /*37940*/  ISETP.LT.AND P4, PT, R64, UR5, !P0 ;  /* 0x0000000540007c0c */ /* 0x002fe2000c781270 */
[----:B------:R-:W1:Y:S02]  /*37950*/  LDCU UR5, c[0x0][0x39c] ;  /* 0x00007380ff0577ac */ /* 0x000e640008000800 */
[----:B------:R-:W4:Y:S04]  /*37960*/  LDL.LU R25, [R1+0xbcc] ;  /* 0x000bcc0001197983 */ /* 0x000f280000300800 */
[----:B------:R-:W4:Y:S01]  /*37970*/  LDL.LU R24, [R1+0xbc8] ;  /* 0x000bc80001187983 */ /* 0x000f220000300800 */
[----:B0-----:R-:W-:Y:S01]  /*37980*/  IADD3 R6, P1, PT, R2, R3, RZ ;  /* 0x0000000302067210 */ /* 0x001fe20007f3e0ff */
[----:B------:R-:W-:-:S03]  /*37990*/  IMAD R0, R64, R56, RZ ;  /* 0x0000003840007224 */ /* 0x000fc600078e02ff */
[----:B------:R-:W-:Y:S01]  /*379a0*/  LEA.HI.X.SX32 R7, R2, R5, 0x1, P1 ;  /* 0x0000000502077211 */ /* 0x000fe200008f0eff */
[C---:B--2---:R-:W-:Y:S01]  /*379b0*/  IMAD R2, R59.reuse, R56, RZ ;  /* 0x000000383b027224 */ /* 0x044fe200078e02ff */
[----:B------:R-:W-:Y:S01]  /*379c0*/  ISETP.LT.AND P1, PT, R59, UR6, !P0 ;  /* 0x000000063b007c0c */ /* 0x000fe2000c721270 */
[----:B------:R-:W0:Y:S01]  /*379d0*/  LDCU UR6, c[0x0][0x39c] ;  /* 0x00007380ff0677ac */ /* 0x000e220008000800 */
[C---:B------:R-:W-:Y:S01]  /*379e0*/  IADD3 R16, P6, PT, R0.reuse, R3, RZ ;  /* 0x0000000300107210 */ /* 0x040fe20007fde0ff */
[----:B------:R2:W-:Y:S03]  /*379f0*/  @P5 STG.E.U8 desc[UR22][R6.64], R4 ;  /* 0x0000000406005986 */ /* 0x0005e6000c101116 */
[----:B------:R-:W-:Y:S02]  /*37a00*/  LEA.HI.X.SX32 R17, R0, R5, 0x1, P6 ;  /* 0x0000000500117211 */ /* 0x000fe400030f0eff */
[----:B--2---:R-:W-:-:S02]  /*37a10*/  IADD3 R6, P5, PT, R2, R3, RZ ;  /* 0x0000000302067210 */ /* 0x004fc40007fbe0ff */
[----:B------:R-:W-:Y:S02]  /*37a20*/  PRMT R4, R20, 0x7772, RZ ;  /* 0x0000777214047816 */ /* 0x000fe400000000ff */
[----:B------:R-:W-:Y:S02]  /*37a30*/  LEA.HI.X.SX32 R7, R2, R5, 0x1, P5 ;  /* 0x0000000502077211 */ /* 0x000fe400028f0eff */
[----:B------:R-:W-:Y:S01]  /*37a40*/  PRMT R20, R20, 0x7773, RZ ;  /* 0x0000777314147816 */ /* 0x000fe200000000ff */
[----:B------:R-:W-:Y:S04]  /*37a50*/  @P4 STG.E.U8 desc[UR22][R16.64], R4 ;  /* 0x0000000410004986 */ /* 0x000fe8000c101116 */
[----:B------:R2:W-:Y:S04]  /*37a60*/  @P1 STG.E.U8 desc[UR22][R6.64], R20 ;  /* 0x0000001406001986 */ /* 0x0005e8000c101116 */
[----:B--2---:R-:W2:Y:S01]  /*37a70*/  LDL.LU R20, [R1+0xbd0] ;  /* 0x000bd00001147983 */ /* 0x004ea20000300800 */
[C---:B---3--:R-:W-:Y:S01]  /*37a80*/  IMAD R0, R57.reuse, R56, RZ ;  /* 0x0000003839007224 */ /* 0x048fe200078e02ff */
[----:B------:R-:W-:Y:S01]  /*37a90*/  ISETP.LT.AND P6, PT, R57, UR7, !P0 ;  /* 0x0000000739007c0c */ /* 0x000fe2000c7c1270 */
[----:B------:R-:W3:Y:S03]  /*37aa0*/  LDCU UR7, c[0x0][0x39c] ;  /* 0x00007380ff0777ac */ /* 0x000ee60008000800 */
[----:B------:R-:W-:-:S02]  /*37ab0*/  IADD3 R6, P4, PT, R0, R3, RZ ;  /* 0x0000000300067210 */ /* 0x000fc40007f9e0ff */
[----:B------:R-:W-:Y:S02]  /*37ac0*/  PRMT R4, R21, 0x7770, RZ ;  /* 0x0000777015047816 */ /* 0x000fe400000000ff */
[----:B------:R-:W-:-:S05]  /*37ad0*/  LEA.HI.X.SX32 R7, R0, R5, 0x1, P4 ;  /* 0x0000000500077211 */ /* 0x000fca00020f0eff */
[----:B------:R0:W-:Y:S01]  /*37ae0*/  @P6 STG.E.U8 desc[UR22][R6.64], R4 ;  /* 0x0000000406006986 */ /* 0x0001e2000c101116 */
[CC--:B-----5:R-:W-:Y:S01]  /*37af0*/  IMAD R2, R26.reuse, R56.reuse, RZ ;  /* 0x000000381a027224 */ /* 0x0e0fe200078e02ff */
[----:B------:R-:W-:Y:S01]  /*37b00*/  ISETP.LT.AND P1, PT, R26, UR4, !P0 ;  /* 0x000000041a007c0c */ /* 0x000fe2000c721270 */
[----:B------:R-:W2:Y:S01]  /*37b10*/  LDCU UR4, c[0x0][0x39c] ;  /* 0x00007380ff0477ac */ /* 0x000ea20008000800 */
[----:B----4-:R-:W-:Y:S02]  /*37b20*/  IMAD R0, R19, R56, RZ ;  /* 0x0000003813007224 */ /* 0x010fe400078e02ff */
[----:B------:R-:W-:-:S04]  /*37b30*/  IADD3 R16, P5, PT, R2, R3, RZ ;  /* 0x0000000302107210 */ /* 0x000fc80007fbe0ff */
[----:B------:R-:W-:Y:S02]  /*37b40*/  LEA.HI.X.SX32 R17, R2, R5, 0x1, P5 ;  /* 0x0000000502117211 */ /* 0x000fe400028f0eff */
[----:B------:R-:W-:Y:S02]  /*37b50*/  PRMT R2, R21, 0x7771, RZ ;  /* 0x0000777115027816 */ /* 0x000fe400000000ff */
[C---:B0-----:R-:W-:Y:S02]  /*37b60*/  IADD3 R6, P6, PT, R0.reuse, R3, RZ ;  /* 0x0000000300067210 */ /* 0x041fe40007fde0ff */
[----:B------:R-:W-:Y:S01]  /*37b70*/  ISETP.LT.AND P4, PT, R19, UR10, !P0 ;  /* 0x0000000a13007c0c */ /* 0x000fe2000c781270 */
[----:B------:R0:W-:Y:S01]  /*37b80*/  @P1 STG.E.U8 desc[UR22][R16.64], R2 ;  /* 0x0000000210001986 */ /* 0x0001e2000c101116 */
[----:B------:R-:W-:Y:S01]  /*37b90*/  LEA.HI.X.SX32 R7, R0, R5, 0x1, P6 ;  /* 0x0000000500077211 */ /* 0x000fe200030f0eff */
[CC--:B------:R-:W-:Y:S01]  /*37ba0*/  IMAD R0, R18.reuse, R56.reuse, RZ ;  /* 0x0000003812007224 */ /* 0x0c0fe200078e02ff */
[----:B-1----:R-:W-:Y:S01]  /*37bb0*/  ISETP.LT.AND P5, PT, R18, UR5, !P0 ;  /* 0x0000000512007c0c */ /* 0x002fe2000c7a1270 */
[----:B------:R-:W4:Y:S01]  /*37bc0*/  LDL.LU R19, [R1+0xbd8] ;  /* 0x000bd80001137983 */ /* 0x000f220000300800 */
[----:B------:R-:W-:Y:S01]  /*37bd0*/  PRMT R4, R21, 0x7772, RZ ;  /* 0x0000777215047816 */ /* 0x000fe200000000ff */
[----:B------:R-:W4:Y:S02]  /*37be0*/  LDCU UR5, c[0x0][0x39c] ;  /* 0x00007380ff0577ac */ /* 0x000f240008000800 */
[----:B------:R-:W5:Y:S01]  /*37bf0*/  LDL.LU R18, [R1+0xbd4] ;  /* 0x000bd40001127983 */ /* 0x000f620000300800 */
[----:B------:R-:W1:Y:S01]  /*37c00*/  LDCU UR10, c[0x0][0x39c] ;  /* 0x00007380ff0a77ac */ /* 0x000e620008000800 */
[----:B0-----:R-:W-:-:S05]  /*37c10*/  IMAD R2, R25, R56, RZ ;  /* 0x0000003819027224 */ /* 0x001fca00078e02ff */
[----:B------:R-:W-:-:S04]  /*37c20*/  IADD3 R16, P6, PT, R2, R3, RZ ;  /* 0x0000000302107210 */ /* 0x000fc80007fde0ff */
[----:B------:R-:W-:Y:S02]  /*37c30*/  LEA.HI.X.SX32 R17, R2, R5, 0x1, P6 ;  /* 0x0000000502117211 */ /* 0x000fe400030f0eff */
[C---:B--2---:R-:W-:Y:S01]  /*37c40*/  ISETP.LT.AND P6, PT, R20.reuse, UR4, !P0 ;  /* 0x0000000414007c0c */ /* 0x044fe2000c7c1270 */
[----:B------:R-:W-:Y:S01]  /*37c50*/  IMAD R2, R20, R56, RZ ;  /* 0x0000003814027224 */ /* 0x000fe200078e02ff */
[----:B------:R0:W-:Y:S01]  /*37c60*/  @P4 STG.E.U8 desc[UR22][R6.64], R4 ;  /* 0x0000000406004986 */ /* 0x0001e2000c101116 */
[----:B------:R-:W-:Y:S01]  /*37c70*/  PRMT R21, R21, 0x7773, RZ ;  /* 0x0000777315157816 */ /* 0x000fe200000000ff */
[----:B------:R-:W2:Y:S02]  /*37c80*/  LDCU UR4, c[0x0][0x39c] ;  /* 0x00007380ff0477ac */ /* 0x000ea40008000800 */
[----:B------:R-:W2:Y:S01]  /*37c90*/  LDL.LU R20, [R1+0xbe4] ;  /* 0x000be40001147983 */ /* 0x000ea20000300800 */
[----:B------:R-:W-:Y:S01]  /*37ca0*/  ISETP.LT.AND P4, PT, R25, UR6, !P0 ;  /* 0x0000000619007c0c */ /* 0x000fe2000c781270 */
[----:B------:R-:W1:Y:S02]  /*37cb0*/  LDCU UR6, c[0x0][0x39c] ;  /* 0x00007380ff0677ac */ /* 0x000e640008000800 */
[----:B------:R-:W2:Y:S01]  /*37cc0*/  LDL.LU R26, [R1+0xbe8] ;  /* 0x000be800011a7983 */ /* 0x000ea20000300800 */
[----:B0-----:R-:W-:-:S03]  /*37cd0*/  IADD3 R6, P1, PT, R0, R3, RZ ;  /* 0x0000000300067210 */ /* 0x001fc60007f3e0ff */
[----:B------:R-:W2:Y:S01]  /*37ce0*/  LDL.LU R25, [R1+0xbe0] ;  /* 0x000be00001197983 */ /* 0x000ea20000300800 */
[----:B------:R-:W-:Y:S01]  /*37cf0*/  LEA.HI.X.SX32 R7, R0, R5, 0x1, P1 ;  /* 0x0000000500077211 */ /* 0x000fe200008f0eff */
[C---:B------:R-:W-:Y:S01]  /*37d00*/  IMAD R0, R24.reuse, R56, RZ ;  /* 0x0000003818007224 */ /* 0x040fe200078e02ff */
[----:B---3--:R-:W-:Y:S01]  /*37d10*/  ISETP.LT.AND P1, PT, R24, UR7, !P0 ;  /* 0x0000000718007c0c */ /* 0x008fe2000c721270 */
[----:B------:R-:W0:Y:S01]  /*37d20*/  LDCU UR7, c[0x0][0x39c] ;  /* 0x00007380ff0777ac */ /* 0x000e220008000800 */
[----:B------:R-:W-:Y:S01]  /*37d30*/  PRMT R4, R22, 0x7770, RZ ;  /* 0x0000777016047816 */ /* 0x000fe200000000ff */
[----:B------:R3:W-:Y:S04]  /*37d40*/  @P5 STG.E.U8 desc[UR22][R6.64], R21 ;  /* 0x0000001506005986 */ /* 0x0007e8000c101116 */
[----:B------:R0:W-:Y:S04]  /*37d50*/  @P4 STG.E.U8 desc[UR22][R16.64], R4 ;  /* 0x0000000410004986 */ /* 0x0001e8000c101116 */
[----:B------:R-:W2:Y:S01]  /*37d60*/  LDL.LU R24, [R1+0xbf0] ;  /* 0x000bf00001187983 */ /* 0x000ea20000300800 */
[----:B---3--:R-:W-:-:S03]  /*37d70*/  IADD3 R6, P5, PT, R0, R3, RZ ;  /* 0x0000000300067210 */ /* 0x008fc60007fbe0ff */
[----:B------:R-:W3:Y:S01]  /*37d80*/  LDL.LU R21, [R1+0xbf4] ;  /* 0x000bf40001157983 */ /* 0x000ee20000300800 */
[----:B------:R-:W-:Y:S02]  /*37d90*/  LEA.HI.X.SX32 R7, R0, R5, 0x1, P5 ;  /* 0x0000000500077211 */ /* 0x000fe400028f0eff */
[----:B------:R-:W-:Y:S02]  /*37da0*/  PRMT R0, R22, 0x7771, RZ ;  /* 0x0000777116007816 */ /* 0x000fe400000000ff */
[----:B0-----:R-:W-:-:S03]  /*37db0*/  IADD3 R16, P4, PT, R2, R3, RZ ;  /* 0x0000000302107210 */ /* 0x001fc60007f9e0ff */
[----:B------:R0:W-:Y:S01]  /*37dc0*/  @P1 STG.E.U8 desc[UR22][R6.64], R0 ;  /* 0x0000000006001986 */ /* 0x0001e2000c101116 */
[----:B------:R-:W-:Y:S02]  /*37dd0*/  LEA.HI.X.SX32 R17, R2, R5, 0x1, P4 ;  /* 0x0000000502117211 */ /* 0x000fe400020f0eff */
[----:B0-----:R-:W-:-:S05]  /*37de0*/  PRMT R0, R22, 0x7772, RZ ;  /* 0x0000777216007816 */ /* 0x001fca00000000ff */
[----:B------:R0:W-:Y:S01]  /*37df0*/  @P6 STG.E.U8 desc[UR22][R16.64], R0 ;  /* 0x0000000010006986 */ /* 0x0001e2000c101116 */
[C---:B----4-:R-:W-:Y:S01]  /*37e00*/  ISETP.LT.AND P1, PT, R19.reuse, UR5, !P0 ;  /* 0x0000000513007c0c */ /* 0x050fe2000c721270 */
[-C--:B------:R-:W-:Y:S01]  /*37e10*/  IMAD R4, R19, R56.reuse, RZ ;  /* 0x0000003813047224 */ /* 0x080fe200078e02ff */
[----:B------:R-:W4:Y:S01]  /*37e20*/  LDCU UR5, c[0x0][0x39c] ;  /* 0x00007380ff0577ac */ /* 0x000f220008000800 */
[----:B-----5:R-:W-:-:S03]  /*37e30*/  IMAD R19, R18, R56, RZ ;  /* 0x0000003812137224 */ /* 0x020fc600078e02ff */
[CC--:B------:R-:W-:Y:S02]  /*37e40*/  IADD3 R6, P5, PT, R4.reuse, R3.reuse, RZ ;  /* 0x0000000304067210 */ /* 0x0c0fe40007fbe0ff */
[C---:B0-----:R-:W-:Y:S02]  /*37e50*/  IADD3 R16, P6, PT, R19.reuse, R3, RZ ;  /* 0x0000000313107210 */ /* 0x041fe40007fde0ff */
[-C--:B------:R-:W-:Y:S02]  /*37e60*/  LEA.HI.X.SX32 R7, R4, R5.reuse, 0x1, P5 ;  /* 0x0000000504077211 */ /* 0x080fe400028f0eff */
[----:B------:R-:W-:Y:S02]  /*37e70*/  LEA.HI.X.SX32 R17, R19, R5, 0x1, P6 ;  /* 0x0000000513117211 */ /* 0x000fe400030f0eff */
[C---:B--2---:R-:W-:Y:S01]  /*37e80*/  ISETP.LT.AND P6, PT, R20.reuse, UR4, !P0 ;  /* 0x0000000414007c0c */ /* 0x044fe2000c7c1270 */
[----:B------:R-:W-:Y:S01]  /*37e90*/  IMAD R4, R20, R56, RZ ;  /* 0x0000003814047224 */ /* 0x000fe200078e02ff */
[----:B-1----:R-:W-:Y:S01]  /*37ea0*/  ISETP.LT.AND P4, PT, R18, UR6, !P0 ;  /* 0x0000000612007c0c */ /* 0x002fe2000c781270 */
[----:B------:R-:W2:Y:S01]  /*37eb0*/  LDL.LU R20, [R1+0xbec] ;  /* 0x000bec0001147983 */ /* 0x000ea20000300800 */
[----:B------:R-:W-:Y:S01]  /*37ec0*/  PRMT R22, R22, 0x7773, RZ ;  /* 0x0000777316167816 */ /* 0x000fe200000000ff */
[----:B------:R-:W3:Y:S02]  /*37ed0*/  LDCU UR4, c[0x0][0x39c] ;  /* 0x00007380ff0477ac */ /* 0x000ee40008000800 */
[----:B------:R-:W5:Y:S01]  /*37ee0*/  LDL.LU R19, [R1+0xbfc] ;  /* 0x000bfc0001137983 */ /* 0x000f620000300800 */
[C---:B------:R-:W-:Y:S01]  /*37ef0*/  PRMT R0, R23.reuse, 0x7773, RZ ;  /* 0x0000777317007816 */ /* 0x040fe200000000ff */
[----:B------:R-:W0:Y:S02]  /*37f00*/  LDCU UR6, c[0x0][0x39c] ;  /* 0x00007380ff0677ac */ /* 0x000e240008000800 */
[----:B------:R1:W-:Y:S01]  /*37f10*/  @P1 STG.E.U8 desc[UR22][R6.64], R22 ;  /* 0x0000001606001986 */ /* 0x0003e2000c101116 */
[----:B------:R-:W-:-:S02]  /*37f20*/  PRMT R2, R23, 0x7772, RZ ;  /* 0x0000777217027816 */ /* 0x000fc400000000ff */
[C---:B------:R-:W-:Y:S02]  /*37f30*/  PRMT R18, R23.reuse, 0x7771, RZ ;  /* 0x0000777117127816 */ /* 0x040fe400000000ff */
[----:B------:R-:W-:Y:S02]  /*37f40*/  PRMT R23, R23, 0x7770, RZ ;  /* 0x0000777017177816 */ /* 0x000fe400000000ff */
[----:B-1----:R-:W-:-:S03]  /*37f50*/  IADD3 R6, P1, PT, R4, R3, RZ ;  /* 0x0000000304067210 */ /* 0x002fc60007f3e0ff */
[----:B------:R1:W-:Y:S01]  /*37f60*/  @P4 STG.E.U8 desc[UR22][R16.64], R23 ;  /* 0x0000001710004986 */ /* 0x0003e2000c101116 */
[----:B------:R-:W-:Y:S01]  /*37f70*/  LEA.HI.X.SX32 R7, R4, R5, 0x1, P1 ;  /* 0x0000000504077211 */ /* 0x000fe200008f0eff */
[CC--:B------:R-:W-:Y:S01]  /*37f80*/  IMAD R4, R25.reuse, R56.reuse, RZ ;  /* 0x0000003819047224 */ /* 0x0c0fe200078e02ff */
[C---:B------:R-:W-:Y:S01]  /*37f90*/  ISETP.LT.AND P4, PT, R26.reuse, UR7, !P0 ;  /* 0x000000071a007c0c */ /* 0x040fe2000c781270 */
[----:B------:R-:W5:Y:S01]  /*37fa0*/  LDL.LU R22, [R1+0xc00] ;  /* 0x000c000001167983 */ /* 0x000f620000300800 */
[----:B----4-:R-:W-:Y:S01]  /*37fb0*/  ISETP.LT.AND P1, PT, R25, UR5, !P0 ;  /* 0x0000000519007c0c */ /* 0x010fe2000c721270 */
[----:B------:R-:W2:Y:S02]  /*37fc0*/  LDCU UR5, c[0x0][0x39c] ;  /* 0x00007380ff0577ac */ /* 0x000ea40008000800 */
[----:B------:R4:W-:Y:S01]  /*37fd0*/  @P6 STG.E.U8 desc[UR22][R6.64], R18 ;  /* 0x0000001206006986 */ /* 0x0009e2000c101116 */
[----:B-1----:R-:W-:Y:S01]  /*37fe0*/  IMAD R17, R26, R56, RZ ;  /* 0x000000381a117224 */ /* 0x002fe200078e02ff */
[----:B------:R-:W1:Y:S04]  /*37ff0*/  LDCU UR7, c[0x0][0x39c] ;  /* 0x00007380ff0777ac */ /* 0x000e680008000800 */
[-C--:B------:R-:W-:Y:S01]  /*38000*/  IADD3 R16, P5, PT, R17, R3.reuse, RZ ;  /* 0x0000000311107210 */ /* 0x080fe20007fbe0ff */
[----:B----4-:R-:W4:Y:S01]  /*38010*/  LDL.LU R18, [R1+0xbf8] ;  /* 0x000bf80001127983 */ /* 0x010f220000300800 */
[----:B------:R-:W-:-:S02]  /*38020*/  IADD3 R6, P6, PT, R4, R3, RZ ;  /* 0x0000000304067210 */ /* 0x000fc40007fde0ff */
[-C--:B------:R-:W-:Y:S02]  /*38030*/  LEA.HI.X.SX32 R17, R17, R5.reuse, 0x1, P5 ;  /* 0x0000000511117211 */ /* 0x080fe400028f0eff */
[----:B------:R-:W-:Y:S01]  /*38040*/  LEA.HI.X.SX32 R7, R4, R5, 0x1, P6 ;  /* 0x0000000504077211 */ /* 0x000fe200030f0eff */
[-C--:B------:R-:W-:Y:S02]  /*38050*/  IMAD R4, R24, R56.reuse, RZ ;  /* 0x0000003818047224 */ /* 0x080fe400078e02ff */
[----:B------:R-:W-:Y:S01]  /*38060*/  @P4 STG.E.U8 desc[UR22][R16.64], R2 ;  /* 0x0000000210004986 */ /* 0x000fe2000c101116 */
[C---:B---3--:R-:W-:Y:S01]  /*38070*/  ISETP.LT.AND P4, PT, R21.reuse, UR4, !P0 ;  /* 0x0000000415007c0c */ /* 0x048fe2000c781270 */
[----:B------:R-:W3:Y:S02]  /*38080*/  LDCU UR4, c[0x0][0x39c] ;  /* 0x00007380ff0477ac */ /* 0x000ee40008000800 */
[----:B------:R0:W-:Y:S02]  /*38090*/  @P1 STG.E.U8 desc[UR22][R6.64], R0 ;  /* 0x0000000006001986 */ /* 0x0001e4000c101116 */
[----:B0-----:R-:W-:-:S02]  /*380a0*/  IMAD R0, R21, R56, RZ ;  /* 0x0000003815007224 */ /* 0x001fc400078e02ff */
[----:B------:R-:W3:Y:S01]  /*380b0*/  LDL.LU R21, [R1+0xc08] ;  /* 0x000c080001157983 */ /* 0x000ee20000300800 */
[----:B------:R-:W-:-:S04]  /*380c0*/  IADD3 R6, P1, PT, R4, R3, RZ ;  /* 0x0000000304067210 */ /* 0x000fc80007f3e0ff */
[----:B------:R-:W-:Y:S02]  /*380d0*/  LEA.HI.X.SX32 R7, R4, R5, 0x1, P1 ;  /* 0x0000000504077211 */ /* 0x000fe400008f0eff */
[C---:B--2---:R-:W-:Y:S01]  /*380e0*/  ISETP.LT.AND P1, PT, R20.reuse, UR5, !P0 ;  /* 0x0000000514007c0c */ /* 0x044fe2000c721270 */
[-C--:B------:R-:W-:Y:S01]  /*380f0*/  IMAD R2, R20, R56.reuse, RZ ;  /* 0x0000003814027224 */ /* 0x080fe200078e02ff */
[----:B------:R-:W-:Y:S01]  /*38100*/  ISETP.LT.AND P5, PT, R24, UR6, !P0 ;  /* 0x0000000618007c0c */ /* 0x000fe2000c7a1270 */
[----:B------:R-:W2:Y:S01]  /*38110*/  LDL.LU R20, [R1+0xc0c] ;  /* 0x000c0c0001147983 */ /* 0x000ea20000300800 */
[----:B------:R-:W-:Y:S01]  /*38120*/  PRMT R4, R36, 0x7770, RZ ;  /* 0x0000777024047816 */ /* 0x000fe200000000ff */
[----:B------:R-:W0:Y:S01]  /*38130*/  LDCU UR6, c[0x0][0x39c] ;  /* 0x00007380ff0677ac */ /* 0x000e220008000800 */
[C---:B------:R-:W-:Y:S01]  /*38140*/  IADD3 R16, P6, PT, R0.reuse, R3, RZ ;  /* 0x0000000300107210 */ /* 0x040fe20007fde0ff */
[----:B------:R-:W2:Y:S03]  /*38150*/  LDCU UR5, c[0x0][0x39c] ;  /* 0x00007380ff0577ac */ /* 0x000ea60008000800 */
[----:B------:R-:W-:Y:S01]  /*38160*/  LEA.HI.X.SX32 R17, R0, R5, 0x1, P6 ;  /* 0x0000000500117211 */ /* 0x000fe200030f0eff */
[C---:B-----5:R-:W-:Y:S01]  /*38170*/  IMAD R0, R19.reuse, R56, RZ ;  /* 0x0000003813007224 */ /* 0x060fe200078e02ff */
[----:B-1----:R-:W-:Y:S01]  /*38180*/  ISETP.LT.AND P6, PT, R19, UR7, !P0 ;  /* 0x0000000713007c0c */ /* 0x002fe2000c7c1270 */
[----:B------:R-:W1:Y:S01]  /*38190*/  LDCU UR7, c[0x0][0x39c] ;  /* 0x00007380ff0777ac */ /* 0x000e620008000800 */
[----:B------:R-:W1:Y:S04]  /*381a0*/  LDL.LU R19, [R1+0xc04] ;  /* 0x000c040001137983 */ /* 0x000e680000300800 */
[----:B------:R5:W-:Y:S02]  /*381b0*/  @P5 STG.E.U8 desc[UR22][R6.64], R4 ;  /* 0x0000000406005986 */ /* 0x000be4000c101116 */
[----:B-----5:R-:W-:-:S02]  /*381c0*/  IADD3 R6, P5, PT, R2, R3, RZ ;  /* 0x0000000302067210 */ /* 0x020fc40007fbe0ff */
[----:B------:R-:W-:Y:S02]  /*381d0*/  PRMT R4, R36, 0x7771, RZ ;  /* 0x0000777124047816 */ /* 0x000fe400000000ff */
[----:B------:R-:W-:Y:S02]  /*381e0*/  LEA.HI.X.SX32 R7, R2, R5, 0x1, P5 ;  /* 0x0000000502077211 */ /* 0x000fe400028f0eff */
[----:B------:R-:W-:Y:S01]  /*381f0*/  PRMT R2, R36, 0x7772, RZ ;  /* 0x0000777224027816 */ /* 0x000fe200000000ff */
[----:B------:R-:W-:Y:S04]  /*38200*/  @P4 STG.E.U8 desc[UR22][R16.64], R4 ;  /* 0x0000000410004986 */ /* 0x000fe8000c101116 */
[----:B------:R5:W-:Y:S02]  /*38210*/  @P1 STG.E.U8 desc[UR22][R6.64], R2 ;  /* 0x0000000206001986 */ /* 0x000be4000c101116 */
[----:B-----5:R-:W-:-:S04]  /*38220*/  IADD3 R6, P4, PT, R0, R3, RZ ;  /* 0x0000000300067210 */ /* 0x020fc80007f9e0ff */
[----:B------:R-:W-:Y:S01]  /*38230*/  LEA.HI.X.SX32 R7, R0, R5, 0x1, P4 ;  /* 0x0000000500077211 */ /* 0x000fe200020f0eff */
[CC--:B----4-:R-:W-:Y:S01]  /*38240*/  IMAD R0, R18.reuse, R56.reuse, RZ ;  /* 0x0000003812007224 */ /* 0x0d0fe200078e02ff */
[----:B------:R-:W-:Y:S01]  /*38250*/  ISETP.LT.AND P4, PT, R18, UR10, !P0 ;  /* 0x0000000a12007c0c */ /* 0x000fe2000c781270 */
[-C--:B------:R-:W-:Y:S01]  /*38260*/  IMAD R2, R22, R56.reuse, RZ ;  /* 0x0000003816027224 */ /* 0x080fe200078e02ff */
[----:B------:R-:W4:Y:S01]  /*38270*/  LDL.LU R18, [R1+0xc18] ;  /* 0x000c180001127983 */ /* 0x000f220000300800 */
[----:B------:R-:W-:Y:S01]  /*38280*/  PRMT R36, R36, 0x7773, RZ ;  /* 0x0000777324247816 */ /* 0x000fe200000000ff */
[----:B------:R-:W5:Y:S01]  /*38290*/  LDCU UR10, c[0x0][0x39c] ;  /* 0x00007380ff0a77ac */ /* 0x000f620008000800 */
[----:B0-----:R-:W-:Y:S02]  /*382a0*/  ISETP.LT.AND P1, PT, R22, UR6, !P0 ;  /* 0x0000000616007c0c */ /* 0x001fe4000c721270 */
[C---:B------:R-:W-:Y:S01]  /*382b0*/  IADD3 R16, P5, PT, R2.reuse, R3, RZ ;  /* 0x0000000302107210 */ /* 0x040fe20007fbe0ff */
[----:B------:R-:W5:Y:S01]  /*382c0*/  LDL.LU R22, [R1+0xc1c] ;  /* 0x000c1c0001167983 */ /* 0x000f620000300800 */
[----:B------:R-:W-:Y:S01]  /*382d0*/  PRMT R4, R37, 0x7770, RZ ;  /* 0x0000777025047816 */ /* 0x000fe200000000ff */
[----:B------:R-:W4:Y:S01]  /*382e0*/  LDCU UR6, c[0x0][0x39c] ;  /* 0x00007380ff0677ac */ /* 0x000f220008000800 */
[----:B------:R-:W-:Y:S01]  /*382f0*/  LEA.HI.X.SX32 R17, R2, R5, 0x1, P5 ;  /* 0x0000000502117211 */ /* 0x000fe200028f0eff */
[----:B------:R0:W-:Y:S01]  /*38300*/  @P6 STG.E.U8 desc[UR22][R6.64], R36 ;  /* 0x0000002406006986 */ /* 0x0001e2000c101116 */
[C---:B---3--:R-:W-:Y:S01]  /*38310*/  ISETP.LT.AND P5, PT, R21.reuse, UR4, !P0 ;  /* 0x0000000415007c0c */ /* 0x048fe2000c7a1270 */
[----:B------:R-:W-:Y:S01]  /*38320*/  IMAD R2, R21, R56, RZ ;  /* 0x0000003815027224 */ /* 0x000fe200078e02ff */
[----:B------:R-:W5:Y:S01]  /*38330*/  LDCU UR4, c[0x0][0x39c] ;  /* 0x00007380ff0477ac */ /* 0x000f620008000800 */
[----:B------:R-:W3:Y:S01]  /*38340*/  LDL.LU R21, [R1+0xc14] ;  /* 0x000c140001157983 */ /* 0x000ee20000300800 */
[----:B0-----:R-:W-:-:S04]  /*38350*/  IADD3 R6, P6, PT, R0, R3, RZ ;  /* 0x0000000300067210 */ /* 0x001fc80007fde0ff */
[----:B------:R-:W-:Y:S02]  /*38360*/  LEA.HI.X.SX32 R7, R0, R5, 0x1, P6 ;  /* 0x0000000500077211 */ /* 0x000fe400030f0eff */
[C---:B------:R-:W-:Y:S01]  /*38370*/  PRMT R0, R37.reuse, 0x7771, RZ ;  /* 0x0000777125007816 */ /* 0x040fe200000000ff */
[----:B------:R-:W-:Y:S04]  /*38380*/  @P1 STG.E.U8 desc[UR22][R16.64], R4 ;  /* 0x0000000410001986 */ /* 0x000fe8000c101116 */
[----:B------:R0:W-:Y:S01]  /*38390*/  @P4 STG.E.U8 desc[UR22][R6.64], R0 ;  /* 0x0000000006004986 */ /* 0x0001e2000c101116 */
[C---:B--2---:R-:W-:Y:S01]  /*383a0*/  ISETP.LT.AND P4, PT, R20.reuse, UR5, !P0 ;  /* 0x0000000514007c0c */ /* 0x044fe2000c781270 */
[----:B0-----:R-:W-:Y:S01]  /*383b0*/  IMAD R0, R20, R56, RZ ;  /* 0x0000003814007224 */ /* 0x001fe200078e02ff */
[C---:B------:R-:W-:Y:S01]  /*383c0*/  IADD3 R6, P1, PT, R2.reuse, R3, RZ ;  /* 0x0000000302067210 */ /* 0x040fe20007f3e0ff */
[----:B------:R-:W2:Y:S01]  /*383d0*/  LDL.LU R20, [R1+0xc20] ;  /* 0x000c200001147983 */ /* 0x000ea20000300800 */
[----:B------:R-:W-:Y:S01]  /*383e0*/  PRMT R4, R37, 0x7772, RZ ;  /* 0x0000777225047816 */ /* 0x000fe200000000ff */
[----:B------:R-:W2:Y:S01]  /*383f0*/  LDCU UR5, c[0x0][0x39c] ;  /* 0x00007380ff0577ac */ /* 0x000ea20008000800 */
[----:B------:R-:W-:-:S02]  /*38400*/  LEA.HI.X.SX32 R7, R2, R5, 0x1, P1 ;  /* 0x0000000502077211 */ /* 0x000fc400008f0eff */
[C---:B-1----:R-:W-:Y:S01]  /*38410*/  ISETP.LT.AND P1, PT, R19.reuse, UR7, !P0 ;  /* 0x0000000713007c0c */ /* 0x042fe2000c721270 */
[----:B------:R-:W-:Y:S01]  /*38420*/  IMAD R2, R19, R56, RZ ;  /* 0x0000003813027224 */ /* 0x000fe200078e02ff */
[C---:B------:R-:W-:Y:S01]  /*38430*/  IADD3 R16, P6, PT, R0.reuse, R3, RZ ;  /* 0x0000000300107210 */ /* 0x040fe20007fde0ff */
[----:B------:R-:W2:Y:S01]  /*38440*/  LDL.LU R19, [R1+0xc28] ;  /* 0x000c280001137983 */ /* 0x000ea20000300800 */
[----:B------:R-:W-:Y:S01]  /*38450*/  PRMT R37, R37, 0x7773, RZ ;  /* 0x0000777325257816 */ /* 0x000fe200000000ff */
[----:B------:R-:W0:Y:S02]  /*38460*/  LDCU UR7, c[0x0][0x39c] ;  /* 0x00007380ff0777ac */ /* 0x000e240008000800 */
[----:B------:R1:W-:Y:S01]  /*38470*/  @P5 STG.E.U8 desc[UR22][R6.64], R4 ;  /* 0x0000000406005986 */ /* 0x0003e2000c101116 */
[----:B------:R-:W-:Y:S02]  /*38480*/  LEA.HI.X.SX32 R17, R0, R5, 0x1, P6 ;  /* 0x0000000500117211 */ /* 0x000fe400030f0eff */
[----:B-1----:R-:W-:-:S04]  /*38490*/  IADD3 R6, P5, PT, R2, R3, RZ ;  /* 0x0000000302067210 */ /* 0x002fc80007fbe0ff */
[----:B------:R-:W-:Y:S02]  /*384a0*/  LEA.HI.X.SX32 R7, R2, R5, 0x1, P5 ;  /* 0x0000000502077211 */ /* 0x000fe400028f0eff */
[----:B------:R-:W-:Y:S01]  /*384b0*/  PRMT R2, R38, 0x7770, RZ ;  /* 0x0000777026027816 */ /* 0x000fe200000000ff */
[----:B------:R-:W-:Y:S04]  /*384c0*/  @P4 STG.E.U8 desc[UR22][R16.64], R37 ;  /* 0x0000002510004986 */ /* 0x000fe8000c101116 */
[----:B------:R1:W-:Y:S01]  /*384d0*/  @P1 STG.E.U8 desc[UR22][R6.64], R2 ;  /* 0x0000000206001986 */ /* 0x0003e2000c101116 */
[C---:B----4-:R-:W-:Y:S01]  /*384e0*/  ISETP.LT.AND P6, PT, R18.reuse, UR6, !P0 ;  /* 0x0000000612007c0c */ /* 0x050fe2000c7c1270 */
[-C--:B------:R-:W-:Y:S01]  /*384f0*/  IMAD R0, R18, R56.reuse, RZ ;  /* 0x0000003812007224 */ /* 0x080fe200078e02ff */
[----:B------:R-:W4:Y:S01]  /*38500*/  LDCU UR6, c[0x0][0x39c] ;  /* 0x00007380ff0677ac */ /* 0x000f220008000800 */
[----:B------:R-:W4:Y:S01]  /*38510*/  LDL.LU R18, [R1+0xc24] ;  /* 0x000c240001127983 */ /* 0x000f220000300800 */
[C---:B-----5:R-:W-:Y:S01]  /*38520*/  ISETP.LT.AND P4, PT, R22.reuse, UR4, !P0 ;  /* 0x0000000416007c0c */ /* 0x060fe2000c781270 */
[----:B-1----:R-:W-:Y:S01]  /*38530*/  IMAD R2, R22, R56, RZ ;  /* 0x0000003816027224 */ /* 0x002fe200078e02ff */
[----:B------:R-:W-:Y:S01]  /*38540*/  IADD3 R6, P1, PT, R0, R3, RZ ;  /* 0x0000000300067210 */ /* 0x000fe20007f3e0ff */
[----:B------:R-:W5:Y:S01]  /*38550*/  LDL.LU R22, [R1+0xc34] ;  /* 0x000c340001167983 */ /* 0x000f620000300800 */
[----:B------:R-:W-:Y:S01]  /*38560*/  PRMT R4, R38, 0x7771, RZ ;  /* 0x0000777126047816 */ /* 0x000fe200000000ff */
[----:B------:R-:W1:Y:S01]  /*38570*/  LDCU UR4, c[0x0][0x39c] ;  /* 0x00007380ff0477ac */ /* 0x000e620008000800 */
[----:B------:R-:W-:-:S02]  /*38580*/  LEA.HI.X.SX32 R7, R0, R5, 0x1, P1 ;  /* 0x0000000500077211 */ /* 0x000fc400008f0eff */
[C---:B---3--:R-:W-:Y:S01]  /*38590*/  ISETP.LT.AND P1, PT, R21.reuse, UR10, !P0 ;  /* 0x0000000a15007c0c */ /* 0x048fe2000c721270 */
[-C--:B------:R-:W-:Y:S01]  /*385a0*/  IMAD R0, R21, R56.reuse, RZ ;  /* 0x0000003815007224 */ /* 0x080fe200078e02ff */
[C---:B------:R-:W-:Y:S01]  /*385b0*/  IADD3 R16, P5, PT, R2.reuse, R3, RZ ;  /* 0x0000000302107210 */ /* 0x040fe20007fbe0ff */
[----:B------:R-:W3:Y:S01]  /*385c0*/  LDL.LU R21, [R1+0xc38] ;  /* 0x000c380001157983 */ /* 0x000ee20000300800 */
[----:B------:R-:W0:Y:S02]  /*385d0*/  LDCU UR10, c[0x0][0x39c] ;  /* 0x00007380ff0a77ac */ /* 0x000e240008000800 */
[----:B------:R-:W-:Y:S02]  /*385e0*/  LEA.HI.X.SX32 R17, R2, R5, 0x1, P5 ;  /* 0x0000000502117211 */ /* 0x000fe400028f0eff */
[C---:B--2---:R-:W-:Y:S01]  /*385f0*/  ISETP.LT.AND P5, PT, R20.reuse, UR5, !P0 ;  /* 0x0000000514007c0c */ /* 0x044fe2000c7a1270 */
[----:B------:R-:W-:Y:S01]  /*38600*/  IMAD R2, R20, R56, RZ ;  /* 0x0000003814027224 */ /* 0x000fe200078e02ff */
[----:B------:R2:W-:Y:S01]  /*38610*/  @P6 STG.E.U8 desc[UR22][R6.64], R4 ;  /* 0x0000000406006986 */ /* 0x0005e2000c101116 */
[----:B------:R-:W0:Y:S03]  /*38620*/  LDCU UR5, c[0x0][0x39c] ;  /* 0x00007380ff0577ac */ /* 0x000e260008000800 */
[----:B------:R-:W3:Y:S01]  /*38630*/  LDL.LU R20, [R1+0xc30] ;  /* 0x000c300001147983 */ /* 0x000ee20000300800 */
[----:B--2---:R-:W-:-:S02]  /*38640*/  PRMT R4, R38, 0x7772, RZ ;  /* 0x0000777226047816 */ /* 0x004fc400000000ff */
[----:B------:R-:W-:Y:S02]  /*38650*/  IADD3 R6, P6, PT, R0, R3, RZ ;  /* 0x0000000300067210 */ /* 0x000fe40007fde0ff */
[----:B------:R-:W-:Y:S01]  /*38660*/  PRMT R38, R38, 0x7773, RZ ;  /* 0x0000777326267816 */ /* 0x000fe200000000ff */
[----:B------:R2:W-:Y:S01]  /*38670*/  @P4 STG.E.U8 desc[UR22][R16.64], R4 ;  /* 0x0000000410004986 */ /* 0x0005e2000c101116 */
[----:B------:R-:W-:-:S05]  /*38680*/  LEA.HI.X.SX32 R7, R0, R5, 0x1, P6 ;  /* 0x0000000500077211 */ /* 0x000fca00030f0eff */
[----:B------:R0:W-:Y:S01]  /*38690*/  @P1 STG.E.U8 desc[UR22][R6.64], R38 ;  /* 0x0000002606001986 */ /* 0x0001e2000c101116 */
[----:B----4-:R-:W-:Y:S01]  /*386a0*/  ISETP.LT.AND P1, PT, R19, UR6, !P0 ;  /* 0x0000000613007c0c */ /* 0x010fe2000c721270 */
[----:B------:R-:W4:Y:S01]  /*386b0*/  LDCU UR6, c[0x0][0x39c] ;  /* 0x00007380ff0677ac */ /* 0x000f220008000800 */
[----:B--2---:R-:W-:-:S04]  /*386c0*/  IADD3 R16, P4, PT, R2, R3, RZ ;  /* 0x0000000302107210 */ /* 0x004fc80007f9e0ff */
[----:B------:R-:W-:Y:S01]  /*386d0*/  LEA.HI.X.SX32 R17, R2, R5, 0x1, P4 ;  /* 0x0000000502117211 */ /* 0x000fe200020f0eff */
[----:B------:R-:W-:Y:S02]  /*386e0*/  IMAD R2, R19, R56, RZ ;  /* 0x0000003813027224 */ /* 0x000fe400078e02ff */
[----:B------:R-:W4:Y:S01]  /*386f0*/  LDL.LU R19, [R1+0xc40] ;  /* 0x000c400001137983 */ /* 0x000f220000300800 */
[----:B------:R-:W-:-:S03]  /*38700*/  PRMT R0, R39, 0x7770, RZ ;  /* 0x0000777027007816 */ /* 0x000fc600000000ff */
[----:B------:R-:W2:Y:S04]  /*38710*/  LDL.LU R23, [R1+0xc44] ;  /* 0x000c440001177983 */ /* 0x000ea80000300800 */
[----:B------:R1:W-:Y:S01]  /*38720*/  @P5 STG.E.U8 desc[UR22][R16.64], R0 ;  /* 0x0000000010005986 */ /* 0x0003e2000c101116 */
[-C--:B0-----:R-:W-:Y:S01]  /*38730*/  IADD3 R6, P5, PT, R2, R3.reuse, RZ ;  /* 0x0000000302067210 */ /* 0x081fe20007fbe0ff */
[C---:B------:R-:W-:Y:S01]  /*38740*/  IMAD R4, R18.reuse, R56, RZ ;  /* 0x0000003812047224 */ /* 0x040fe200078e02ff */
[----:B-1----:R-:W-:Y:S01]  /*38750*/  ISETP.LT.AND P4, PT, R18, UR4, !P0 ;  /* 0x0000000412007c0c */ /* 0x002fe2000c781270 */
[----:B------:R-:W0:Y:S01]  /*38760*/  LDCU UR4, c[0x0][0x39c] ;  /* 0x00007380ff0477ac */ /* 0x000e220008000800 */
[----:B------:R-:W-:Y:S02]  /*38770*/  PRMT R0, R39, 0x7773, RZ ;  /* 0x0000777327007816 */ /* 0x000fe400000000ff */
[----:B------:R-:W-:-:S02]  /*38780*/  IADD3 R16, P6, PT, R4, R3, RZ ;  /* 0x0000000304107210 */ /* 0x000fc40007fde0ff */
[C---:B------:R-:W-:Y:S02]  /*38790*/  PRMT R18, R39.reuse, 0x7772, RZ ;  /* 0x0000777227127816 */ /* 0x040fe400000000ff */
[----:B------:R-:W-:Y:S02]  /*387a0*/  PRMT R39, R39, 0x7771, RZ ;  /* 0x0000777127277816 */ /* 0x000fe400000000ff */
[-C--:B------:R-:W-:Y:S01]  /*387b0*/  LEA.HI.X.SX32 R7, R2, R5.reuse, 0x1, P5 ;  /* 0x0000000502077211 */ /* 0x080fe200028f0eff */
[-C--:B-----5:R-:W-:Y:S01]  /*387c0*/  IMAD R2, R22, R56.reuse, RZ ;  /* 0x0000003816027224 */ /* 0x0a0fe200078e02ff */
[----:B------:R-:W-:Y:S02]  /*387d0*/  LEA.HI.X.SX32 R17, R4, R5, 0x1, P6 ;  /* 0x0000000504117211 */ /* 0x000fe400030f0eff */
[----:B------:R-:W-:Y:S01]  /*387e0*/  ISETP.LT.AND P5, PT, R22, UR5, !P0 ;  /* 0x0000000516007c0c */ /* 0x000fe2000c7a1270 */
[----:B------:R1:W-:Y:S01]  /*387f0*/  @P1 STG.E.U8 desc[UR22][R6.64], R39 ;  /* 0x0000002706001986 */ /* 0x0003e2000c101116 */
[C---:B---3--:R-:W-:Y:S01]  /*38800*/  IMAD R4, R21.reuse, R56, RZ ;  /* 0x0000003815047224 */ /* 0x048fe200078e02ff */
[----:B------:R-:W2:Y:S02]  /*38810*/  LDCU UR5, c[0x0][0x39c] ;  /* 0x00007380ff0577ac */ /* 0x000ea40008000800 */
[----:B------:R-:W3:Y:S04]  /*38820*/  LDL.LU R22, [R1+0xc3c] ;  /* 0x000c3c0001167983 */ /* 0x000ee80000300800 */
[----:B------:R5:W-:Y:S01]  /*38830*/  @P4 STG.E.U8 desc[UR22][R16.64], R18 ;  /* 0x0000001210004986 */ /* 0x000be2000c101116 */
[----:B------:R-:W-:Y:S01]  /*38840*/  ISETP.LT.AND P4, PT, R21, UR7, !P0 ;  /* 0x0000000715007c0c */ /* 0x000fe2000c781270 */
[----:B------:R-:W0:Y:S02]  /*38850*/  LDCU UR7, c[0x0][0x39c] ;  /* 0x00007380ff0777ac */ /* 0x000e240008000800 */
[----:B------:R-:W3:Y:S01]  /*38860*/  LDL.LU R21, [R1+0xc4c] ;  /* 0x000c4c0001157983 */ /* 0x000ee20000300800 */
[----:B-1----:R-:W-:-:S04]  /*38870*/  IADD3 R6, P1, PT, R2, R3, RZ ;  /* 0x0000000302067210 */ /* 0x002fc80007f3e0ff */
[----:B------:R-:W-:Y:S02]  /*38880*/  LEA.HI.X.SX32 R7, R2, R5, 0x1, P1 ;  /* 0x0000000502077211 */ /* 0x000fe400008f0eff */
[C---:B0-----:R-:W-:Y:S01]  /*38890*/  ISETP.LT.AND P1, PT, R20.reuse, UR4, !P0 ;  /* 0x0000000414007c0c */ /* 0x041fe2000c721270 */
[----:B------:R-:W-:Y:S01]  /*388a0*/  IMAD R2, R20, R56, RZ ;  /* 0x0000003814027224 */ /* 0x000fe200078e02ff */
[C---:B-----5:R-:W-:Y:S01]  /*388b0*/  IADD3 R16, P6, PT, R4.reuse, R3, RZ ;  /* 0x0000000304107210 */ /* 0x060fe20007fde0ff */
[----:B------:R-:W5:Y:S01]  /*388c0*/  LDL.LU R20, [R1+0xc50] ;  /* 0x000c500001147983 */ /* 0x000f620000300800 */
[----:B------:R-:W0:Y:S02]  /*388d0*/  LDCU UR4, c[0x0][0x39c] ;  /* 0x00007380ff0477ac */ /* 0x000e240008000800 */
[----:B------:R-:W-:Y:S01]  /*388e0*/  LEA.HI.X.SX32 R17, R4, R5, 0x1, P6 ;  /* 0x0000000504117211 */ /* 0x000fe200030f0eff */
[----:B------:R1:W-:Y:S01]  /*388f0*/  @P5 STG.E.U8 desc[UR22][R6.64], R0 ;  /* 0x0000000006005986 */ /* 0x0003e2000c101116 */
[----:B------:R-:W-:-:S02]  /*38900*/  PRMT R4, R52, 0x7770, RZ ;  /* 0x0000777034047816 */ /* 0x000fc400000000ff */
[C---:B-1----:R-:W-:Y:S02]  /*38910*/  IADD3 R6, P5, PT, R2.reuse, R3, RZ ;  /* 0x0000000302067210 */ /* 0x042fe40007fbe0ff */
[C---:B----4-:R-:W-:Y:S01]  /*38920*/  ISETP.LT.AND P6, PT, R19.reuse, UR6, !P0 ;  /* 0x0000000613007c0c */ /* 0x050fe2000c7c1270 */
[----:B------:R-:W-:Y:S01]  /*38930*/  IMAD R0, R19, R56, RZ ;  /* 0x0000003813007224 */ /* 0x000fe200078e02ff */
[----:B------:R-:W-:Y:S01]  /*38940*/  LEA.HI.X.SX32 R7, R2, R5, 0x1, P5 ;  /* 0x0000000502077211 */ /* 0x000fe200028f0eff */
[----:B------:R-:W4:Y:S01]  /*38950*/  LDL.LU R19, [R1+0xc48] ;  /* 0x000c480001137983 */ /* 0x000f220000300800 */
[C---:B------:R-:W-:Y:S01]  /*38960*/  PRMT R2, R52.reuse, 0x7771, RZ ;  /* 0x0000777134027816 */ /* 0x040fe200000000ff */
[----:B------:R-:W5:Y:S02]  /*38970*/  LDCU UR6, c[0x0][0x39c] ;  /* 0x00007380ff0677ac */ /* 0x000f640008000800 */
[----:B------:R-:W4:Y:S04]  /*38980*/  LDL.LU R18, [R1+0xc60] ;  /* 0x000c600001127983 */ /* 0x000f280000300800 */
[----:B------:R1:W-:Y:S04]  /*38990*/  @P4 STG.E.U8 desc[UR22][R16.64], R4 ;  /* 0x0000000410004986 */ /* 0x0003e8000c101116 */
[----:B------:R0:W-:Y:S01]  /*389a0*/  @P1 STG.E.U8 desc[UR22][R6.64], R2 ;  /* 0x0000000206001986 */ /* 0x0001e2000c101116 */
[----:B--2---:R-:W-:Y:S01]  /*389b0*/  ISETP.LT.AND P5, PT, R23, UR5, !P0 ;  /* 0x0000000517007c0c */ /* 0x004fe2000c7a1270 */
[----:B------:R-:W2:Y:S01]  /*389c0*/  LDCU UR5, c[0x0][0x39c] ;  /* 0x00007380ff0577ac */ /* 0x000ea20008000800 */
[----:B-1----:R-:W-:-:S02]  /*389d0*/  PRMT R4, R52, 0x7772, RZ ;  /* 0x0000777234047816 */ /* 0x002fc400000000ff */
[----:B0-----:R-:W-:Y:S01]  /*389e0*/  IADD3 R6, P1, PT, R0, R3, RZ ;  /* 0x0000000300067210 */ /* 0x001fe20007f3e0ff */
[----:B------:R-:W-:-:S03]  /*389f0*/  IMAD R2, R23, R56, RZ ;  /* 0x0000003817027224 */ /* 0x000fc600078e02ff */
[----:B------:R-:W-:Y:S02]  /*38a00*/  LEA.HI.X.SX32 R7, R0, R5, 0x1, P1 ;  /* 0x0000000500077211 */ /* 0x000fe400008f0eff */
[----:B------:R-:W-:-:S03]  /*38a10*/  IADD3 R16, P1, PT, R2, R3, RZ ;  /* 0x0000000302107210 */ /* 0x000fc60007f3e0ff */
[----:B------:R0:W-:Y:S01]  /*38a20*/  @P6 STG.E.U8 desc[UR22][R6.64], R4 ;  /* 0x0000000406006986 */ /* 0x0001e2000c101116 */
[CC--:B---3--:R-:W-:Y:S01]  /*38a30*/  IMAD R0, R22.reuse, R56.reuse, RZ ;  /* 0x0000003816007224 */ /* 0x0c8fe200078e02ff */
[----:B------:R-:W-:Y:S01]  /*38a40*/  ISETP.LT.AND P4, PT, R22, UR7, !P0 ;  /* 0x0000000716007c0c */ /* 0x000fe2000c781270 */
[----:B------:R-:W1:Y:S01]  /*38a50*/  LDCU UR7, c[0x0][0x39c] ;  /* 0x00007380ff0777ac */ /* 0x000e620008000800 */
[----:B------:R-:W-:Y:S01]  /*38a60*/  LEA.HI.X.SX32 R17, R2, R5, 0x1, P1 ;  /* 0x0000000502117211 */ /* 0x000fe200008f0eff */
[----:B------:R-:W3:Y:S01]  /*38a70*/  LDL.LU R22, [R1+0xc64] ;  /* 0x000c640001167983 */ /* 0x000ee20000300800 */
[----:B0-----:R-:W-:Y:S01]  /*38a80*/  IADD3 R6, P6, PT, R0, R3, RZ ;  /* 0x0000000300067210 */ /* 0x001fe20007fde0ff */
[C---:B------:R-:W-:Y:S01]  /*38a90*/  IMAD R2, R21.reuse, R56, RZ ;  /* 0x0000003815027224 */ /* 0x040fe200078e02ff */
[----:B------:R-:W-:Y:S01]  /*38aa0*/  ISETP.LT.AND P1, PT, R21, UR4, !P0 ;  /* 0x0000000415007c0c */ /* 0x000fe2000c721270 */
[----:B------:R-:W0:Y:S01]  /*38ab0*/  LDCU UR4, c[0x0][0x39c] ;  /* 0x00007380ff0477ac */ /* 0x000e220008000800 */
[----:B------:R-:W1:Y:S01]  /*38ac0*/  LDL.LU R21, [R1+0xc5c] ;  /* 0x000c5c0001157983 */ /* 0x000e620000300800 */
[----:B------:R-:W-:-:S02]  /*38ad0*/  PRMT R52, R52, 0x7773, RZ ;  /* 0x0000777334347816 */ /* 0x000fc400000000ff */
[----:B------:R-:W-:Y:S02]  /*38ae0*/  LEA.HI.X.SX32 R7, R0, R5, 0x1, P6 ;  /* 0x0000000500077211 */ /* 0x000fe400030f0eff */
[C---:B------:R-:W-:Y:S01]  /*38af0*/  PRMT R0, R53.reuse, 0x7770, RZ ;  /* 0x0000777035007816 */ /* 0x040fe200000000ff */
[----:B------:R-:W-:Y:S04]  /*38b00*/  @P5 STG.E.U8 desc[UR22][R16.64], R52 ;  /* 0x0000003410005986 */ /* 0x000fe8000c101116 */
[----:B------:R0:W-:Y:S01]  /*38b10*/  @P4 STG.E.U8 desc[UR22][R6.64], R0 ;  /* 0x0000000006004986 */ /* 0x0001e2000c101116 */
[C---:B-----5:R-:W-:Y:S01]  /*38b20*/  ISETP.LT.AND P5, PT, R20.reuse, UR6, !P0 ;  /* 0x0000000614007c0c */ /* 0x060fe2000c7a1270 */
[----:B0-----:R-:W-:Y:S01]  /*38b30*/  IMAD R0, R20, R56, RZ ;  /* 0x0000003814007224 */ /* 0x001fe200078e02ff */
[C---:B------:R-:W-:Y:S01]  /*38b40*/  IADD3 R6, P4, PT, R2.reuse, R3, RZ ;  /* 0x0000000302067210 */ /* 0x040fe20007f9e0ff */
[----:B------:R-:W5:Y:S01]  /*38b50*/  LDL.LU R20, [R1+0xc68] ;  /* 0x000c680001147983 */ /* 0x000f620000300800 */
[----:B------:R-:W-:Y:S01]  /*38b60*/  PRMT R4, R53, 0x7771, RZ ;  /* 0x0000777135047816 */ /* 0x000fe200000000ff */
[----:B------:R-:W5:Y:S01]  /*38b70*/  LDCU UR6, c[0x0][0x39c] ;  /* 0x00007380ff0677ac */ /* 0x000f620008000800 */
[----:B------:R-:W-:-:S02]  /*38b80*/  LEA.HI.X.SX32 R7, R2, R5, 0x1, P4 ;  /* 0x0000000502077211 */ /* 0x000fc400020f0eff */
[----:B------:R-:W-:-:S03]  /*38b90*/  IADD3 R16, P6, PT, R0, R3, RZ ;  /* 0x0000000300107210 */ /* 0x000fc60007fde0ff */
[----:B------:R0:W-:Y:S01]  /*38ba0*/  @P1 STG.E.U8 desc[UR22][R6.64], R4 ;  /* 0x0000000406001986 */ /* 0x0001e2000c101116 */
[----:B------:R-:W-:Y:S02]  /*38bb0*/  LEA.HI.X.SX32 R17, R0, R5, 0x1, P6 ;  /* 0x0000000500117211 */ /* 0x000fe400030f0eff */
[----:B------:R-:W-:Y:S01]  /*38bc0*/  PRMT R0, R53, 0x7772, RZ ;  /* 0x0000777235007816 */ /* 0x000fe200000000ff */
[CC--:B----4-:R-:W-:Y:S01]  /*38bd0*/  IMAD R2, R19.reuse, R56.reuse, RZ ;  /* 0x0000003813027224 */ /* 0x0d0fe200078e02ff */
[----:B------:R-:W-:Y:S02]  /*38be0*/  ISETP.LT.AND P4, PT, R19, UR10, !P0 ;  /* 0x0000000a13007c0c */ /* 0x000fe4000c781270 */
[----:B--2---:R-:W-:Y:S01]  /*38bf0*/  ISETP.LT.AND P6, PT, R18, UR5, !P0 ;  /* 0x0000000512007c0c */ /* 0x004fe2000c7c1270 */
[----:B------:R-:W2:Y:S01]  /*38c00*/  LDL.LU R19, [R1+0xc70] ;  /* 0x000c700001137983 */ /* 0x000ea20000300800 */
[C---:B0-----:R-:W-:Y:S01]  /*38c10*/  IADD3 R6, P1, PT, R2.reuse, R3, RZ ;  /* 0x0000000302067210 */ /* 0x041fe20007f3e0ff */
[----:B------:R-:W0:Y:S03]  /*38c20*/  LDCU UR5, c[0x0][0x39c] ;  /* 0x00007380ff0577ac */ /* 0x000e260008000800 */
[----:B------:R-:W-:Y:S01]  /*38c30*/  LEA.HI.X.SX32 R7, R2, R5, 0x1, P1 ;  /* 0x0000000502077211 */ /* 0x000fe200008f0eff */
[----:B------:R-:W-:Y:S01]  /*38c40*/  IMAD R2, R18, R56, RZ ;  /* 0x0000003812027224 */ /* 0x000fe200078e02ff */
[----:B------:R-:W-:Y:S01]  /*38c50*/  PRMT R53, R53, 0x7773, RZ ;  /* 0x0000777335357816 */ /* 0x000fe200000000ff */
[----:B------:R-:W4:Y:S01]  /*38c60*/  LDL.LU R18, [R1+0xc6c] ;  /* 0x000c6c0001127983 */ /* 0x000f220000300800 */
[----:B------:R-:W-:Y:S01]  /*38c70*/  PRMT R4, R54, 0x7770, RZ ;  /* 0x0000777036047816 */ /* 0x000fe200000000ff */
[----:B------:R-:W0:Y:S02]  /*38c80*/  LDCU UR10, c[0x0][0x39c] ;  /* 0x00007380ff0a77ac */ /* 0x000e240008000800 */
[----:B------:R-:W-:Y:S04]  /*38c90*/  @P5 STG.E.U8 desc[UR22][R16.64], R0 ;  /* 0x0000000010005986 */ /* 0x000fe8000c101116 */
[----:B------:R0:W-:Y:S04]  /*38ca0*/  @P4 STG.E.U8 desc[UR22][R6.64], R53 ;  /* 0x0000003506004986 */ /* 0x0001e8000c101116 */
[----:B------:R-:W4:Y:S01]  /*38cb0*/  LDL.LU R24, [R1+0xc7c] ;  /* 0x000c7c0001187983 */ /* 0x000f220000300800 */
[----:B0-----:R-:W-:-:S04]  /*38cc0*/  IADD3 R6, P1, PT, R2, R3, RZ ;  /* 0x0000000302067210 */ /* 0x001fc80007f3e0ff */
[----:B------:R-:W-:Y:S01]  /*38cd0*/  LEA.HI.X.SX32 R7, R2, R5, 0x1, P1 ;  /* 0x0000000502077211 */ /* 0x000fe200008f0eff */
[-C--:B---3--:R-:W-:Y:S01]  /*38ce0*/  IMAD R0, R22, R56.reuse, RZ ;  /* 0x0000003816007224 */ /* 0x088fe200078e02ff */
[C---:B-1----:R-:W-:Y:S01]  /*38cf0*/  ISETP.LT.AND P1, PT, R21.reuse, UR7, !P0 ;  /* 0x0000000715007c0c */ /* 0x042fe2000c721270 */
[----:B------:R-:W-:-:S03]  /*38d00*/  IMAD R2, R21, R56, RZ ;  /* 0x0000003815027224 */ /* 0x000fc600078e02ff */
[----:B------:R-:W-:Y:S01]  /*38d10*/  IADD3 R16, P5, PT, R0, R3, RZ ;  /* 0x0000000300107210 */ /* 0x000fe20007fbe0ff */
[----:B------:R-:W3:Y:S01]  /*38d20*/  LDL.LU R21, [R1+0xc80] ;  /* 0x000c800001157983 */ /* 0x000ee20000300800 */
[----:B------:R-:W-:Y:S01]  /*38d30*/  ISETP.LT.AND P4, PT, R22, UR4, !P0 ;  /* 0x0000000416007c0c */ /* 0x000fe2000c781270 */
[----:B------:R-:W4:Y:S01]  /*38d40*/  LDCU UR4, c[0x0][0x39c] ;  /* 0x00007380ff0477ac */ /* 0x000f220008000800 */
[----:B------:R-:W-:Y:S01]  /*38d50*/  LEA.HI.X.SX32 R17, R0, R5, 0x1, P5 ;  /* 0x0000000500117211 */ /* 0x000fe200028f0eff */
[----:B------:R-:W3:Y:S01]  /*38d60*/  LDL.LU R23, [R1+0xc78] ;  /* 0x000c780001177983 */ /* 0x000ee20000300800 */
[----:B------:R-:W3:Y:S01]  /*38d70*/  LDCU UR7, c[0x0][0x39c] ;  /* 0x00007380ff0777ac */ /* 0x000ee20008000800 */
[C---:B-----5:R-:W-:Y:S01]  /*38d80*/  ISETP.LT.AND P5, PT, R20.reuse, UR6, !P0 ;  /* 0x0000000614007c0c */ /* 0x060fe2000c7a1270 */
[----:B------:R-:W-:Y:S01]  /*38d90*/  IMAD R0, R20, R56, RZ ;  /* 0x0000003814007224 */ /* 0x000fe200078e02ff */
[----:B------:R0:W-:Y:S01]  /*38da0*/  @P6 STG.E.U8 desc[UR22][R6.64], R4 ;  /* 0x0000000406006986 */ /* 0x0001e2000c101116 */
[----:B------:R-:W1:Y:S03]  /*38db0*/  LDCU UR6, c[0x0][0x39c] ;  /* 0x00007380ff0677ac */ /* 0x000e660008000800 */
[----:B------:R-:W5:Y:S04]  /*38dc0*/  LDL.LU R20, [R1+0xc88] ;  /* 0x000c880001147983 */ /* 0x000f680000300800 */
[----:B------:R-:W5:Y:S01]  /*38dd0*/  LDL.LU R22, [R1+0xc8c] ;  /* 0x000c8c0001167983 */ /* 0x000f620000300800 */
[----:B0-----:R-:W-:-:S02]  /*38de0*/  PRMT R4, R54, 0x7771, RZ ;  /* 0x0000777136047816 */ /* 0x001fc400000000ff */
[----:B------:R-:W-:-:S03]  /*38df0*/  IADD3 R6, P6, PT, R2, R3, RZ ;  /* 0x0000000302067210 */ /* 0x000fc60007fde0ff */
[----:B------:R0:W-:Y:S01]  /*38e00*/  @P4 STG.E.U8 desc[UR22][R16.64], R4 ;  /* 0x0000000410004986 */ /* 0x0001e2000c101116 */
[----:B------:R-:W-:Y:S02]  /*38e10*/  LEA.HI.X.SX32 R7, R2, R5, 0x1, P6 ;  /* 0x0000000502077211 */ /* 0x000fe400030f0eff */
[C---:B------:R-:W-:Y:S02]  /*38e20*/  PRMT R2, R54.reuse, 0x7772, RZ ;  /* 0x0000777236027816 */ /* 0x040fe400000000ff */
[----:B------:R-:W-:Y:S02]  /*38e30*/  PRMT R54, R54, 0x7773, RZ ;  /* 0x0000777336367816 */ /* 0x000fe400000000ff */
[----:B0-----:R-:W-:-:S04]  /*38e40*/  IADD3 R16, P4, PT, R0, R3, RZ ;  /* 0x0000000300107210 */ /* 0x001fc80007f9e0ff */
[----:B------:R-:W-:Y:S01]  /*38e50*/  LEA.HI.X.SX32 R17, R0, R5, 0x1, P4 ;  /* 0x0000000500117211 */ /* 0x000fe200020f0eff */
[----:B------:R0:W-:Y:S01]  /*38e60*/  @P1 STG.E.U8 desc[UR22][R6.64], R2 ;  /* 0x0000000206001986 */ /* 0x0001e2000c101116 */
[CC--:B--2---:R-:W-:Y:S01]  /*38e70*/  IMAD R4, R19.reuse, R56.reuse, RZ ;  /* 0x0000003813047224 */ /* 0x0c4fe200078e02ff */
[C---:B----4-:R-:W-:Y:S01]  /*38e80*/  ISETP.LT.AND P4, PT, R18.reuse, UR4, !P0 ;  /* 0x0000000412007c0c */ /* 0x050fe2000c781270 */
[----:B------:R-:W-:Y:S01]  /*38e90*/  IMAD R18, R18, R56, RZ ;  /* 0x0000003812127224 */ /* 0x000fe200078e02ff */
[----:B------:R-:W-:Y:S01]  /*38ea0*/  ISETP.LT.AND P1, PT, R19, UR5, !P0 ;  /* 0x0000000513007c0c */ /* 0x000fe2000c721270 */
[----:B------:R2:W-:Y:S01]  /*38eb0*/  @P5 STG.E.U8 desc[UR22][R16.64], R54 ;  /* 0x0000003610005986 */ /* 0x0005e2000c101116 */
[C---:B------:R-:W-:Y:S01]  /*38ec0*/  PRMT R0, R55.reuse, 0x7773, RZ ;  /* 0x0000777337007816 */ /* 0x040fe200000000ff */
[----:B------:R-:W5:Y:S01]  /*38ed0*/  LDCU UR5, c[0x0][0x39c] ;  /* 0x00007380ff0577ac */ /* 0x000f620008000800 */
[-C--:B0-----:R-:W-:Y:S02]  /*38ee0*/  IADD3 R6, P5, PT, R4, R3.reuse, RZ ;  /* 0x0000000304067210 */ /* 0x081fe40007fbe0ff */
[----:B------:R-:W-:Y:S01]  /*38ef0*/  PRMT R2, R55, 0x7772, RZ ;  /* 0x0000777237027816 */ /* 0x000fe200000000ff */
[----:B------:R-:W0:Y:S01]  /*38f00*/  LDCU UR4, c[0x0][0x39c] ;  /* 0x00007380ff0477ac */ /* 0x000e220008000800 */
[----:B--2---:R-:W-:-:S02]  /*38f10*/  IADD3 R16, P6, PT, R18, R3, RZ ;  /* 0x0000000312107210 */ /* 0x004fc40007fde0ff */
[C---:B------:R-:W-:Y:S02]  /*38f20*/  PRMT R19, R55.reuse, 0x7771, RZ ;  /* 0x0000777137137816 */ /* 0x040fe400000000ff */
[-C--:B------:R-:W-:Y:S02]  /*38f30*/  LEA.HI.X.SX32 R17, R18, R5.reuse, 0x1, P6 ;  /* 0x0000000512117211 */ /* 0x080fe400030f0eff */
[----:B------:R-:W2:Y:S01]  /*38f40*/  LDL.LU R18, [R1+0xc84] ;  /* 0x000c840001127983 */ /* 0x000ea20000300800 */
[----:B------:R-:W-:Y:S02]  /*38f50*/  PRMT R55, R55, 0x7770, RZ ;  /* 0x0000777037377816 */ /* 0x000fe400000000ff */
[----:B------:R-:W-:Y:S01]  /*38f60*/  LEA.HI.X.SX32 R7, R4, R5, 0x1, P5 ;  /* 0x0000000504077211 */ /* 0x000fe200028f0eff */
[CC--:B------:R-:W-:Y:S01]  /*38f70*/  IMAD R4, R24.reuse, R56.reuse, RZ ;  /* 0x0000003818047224 */ /* 0x0c0fe200078e02ff */
[----:B-1----:R-:W-:Y:S01]  /*38f80*/  ISETP.LT.AND P5, PT, R24, UR6, !P0 ;  /* 0x0000000618007c0c */ /* 0x002fe2000c7a1270 */
[----:B------:R-:W1:Y:S02]  /*38f90*/  LDCU UR6, c[0x0][0x39c] ;  /* 0x00007380ff0677ac */ /* 0x000e640008000800 */
[----:B------:R4:W-:Y:S04]  /*38fa0*/  @P1 STG.E.U8 desc[UR22][R6.64], R55 ;  /* 0x0000003706001986 */ /* 0x0009e8000c101116 */
[----:B------:R0:W-:Y:S01]  /*38fb0*/  @P4 STG.E.U8 desc[UR22][R16.64], R19 ;  /* 0x0000001310004986 */ /* 0x0001e2000c101116 */
[C---:B---3--:R-:W-:Y:S01]  /*38fc0*/  ISETP.LT.AND P4, PT, R21.reuse, UR7, !P0 ;  /* 0x0000000715007c0c */ /* 0x048fe2000c781270 */
[----:B------:R-:W2:Y:S01]  /*38fd0*/  LDCU UR7, c[0x0][0x39c] ;  /* 0x00007380ff0777ac */ /* 0x000ea20008000800 */
[----:B----4-:R-:W-:Y:S01]  /*38fe0*/  IADD3 R6, P1, PT, R4, R3, RZ ;  /* 0x0000000304067210 */ /* 0x010fe20007f3e0ff */
[----:B0-----:R-:W-:-:S02]  /*38ff0*/  IMAD R17, R21, R56, RZ ;  /* 0x0000003815117224 */ /* 0x001fc400078e02ff */
[----:B------:R-:W3:Y:S01]  /*39000*/  LDL.LU R21, [R1+0xc94] ;  /* 0x000c940001157983 */ /* 0x000ee20000300800 */
[----:B------:R-:W-:Y:S02]  /*39010*/  LEA.HI.X.SX32 R7, R4, R5, 0x1, P1 ;  /* 0x0000000504077211 */ /* 0x000fe400008f0eff */
[----:B------:R-:W-:-:S03]  /*39020*/  IADD3 R16, P6, PT, R17, R3, RZ ;  /* 0x0000000311107210 */ /* 0x000fc60007fde0ff */
[----:B------:R0:W-:Y:S01]  /*39030*/  @P5 STG.E.U8 desc[UR22][R6.64], R2 ;  /* 0x0000000206005986 */ /* 0x0001e2000c101116 */
[----:B------:R-:W-:Y:S02]  /*39040*/  LEA.HI.X.SX32 R17, R17, R5, 0x1, P6 ;  /* 0x0000000511117211 */ /* 0x000fe400030f0eff */
[C---:B-----5:R-:W-:Y:S01]  /*39050*/  ISETP.LT.AND P6, PT, R20.reuse, UR5, !P0 ;  /* 0x0000000514007c0c */ /* 0x060fe2000c7c1270 */
[-C--:B0-----:R-:W-:Y:S02]  /*39060*/  IMAD R2, R20, R56.reuse, RZ ;  /* 0x0000003814027224 */ /* 0x081fe400078e02ff */
[C---:B------:R-:W-:Y:S01]  /*39070*/  IMAD R4, R23.reuse, R56, RZ ;  /* 0x0000003817047224 */ /* 0x040fe200078e02ff */
[----:B------:R-:W4:Y:S01]  /*39080*/  LDL.LU R20, [R1+0xc98] ;  /* 0x000c980001147983 */ /* 0x000f220000300800 */
[----:B------:R-:W-:Y:S01]  /*39090*/  ISETP.LT.AND P1, PT, R23, UR4, !P0 ;  /* 0x0000000417007c0c */ /* 0x000fe2000c721270 */
[----:B------:R-:W3:Y:S02]  /*390a0*/  LDCU UR4, c[0x0][0x39c] ;  /* 0x00007380ff0477ac */ /* 0x000ee40008000800 */
[C---:B------:R-:W-:Y:S01]  /*390b0*/  IADD3 R6, P5, PT, R4.reuse, R3, RZ ;  /* 0x0000000304067210 */ /* 0x040fe20007fbe0ff */
[----:B------:R-:W5:Y:S01]  /*390c0*/  LDL.LU R19, [R1+0xc90] ;  /* 0x000c900001137983 */ /* 0x000f620000300800 */
[----:B------:R-:W4:Y:S02]  /*390d0*/  LDCU UR5, c[0x0][0x39c] ;  /* 0x00007380ff0577ac */ /* 0x000f240008000800 */
[----:B------:R-:W-:-:S02]  /*390e0*/  LEA.HI.X.SX32 R7, R4, R5, 0x1, P5 ;  /* 0x0000000504077211 */ /* 0x000fc400028f0eff */
[----:B------:R-:W-:Y:S01]  /*390f0*/  PRMT R4, R60, 0x7770, RZ ;  /* 0x000077703c047816 */ /* 0x000fe200000000ff */
[----:B------:R-:W-:Y:S04]  /*39100*/  @P4 STG.E.U8 desc[UR22][R16.64], R0 ;  /* 0x0000000010004986 */ /* 0x000fe8000c101116 */
[----:B------:R0:W-:Y:S01]  /*39110*/  @P1 STG.E.U8 desc[UR22][R6.64], R4 ;  /* 0x0000000406001986 */ /* 0x0001e2000c101116 */
[----:B-1----:R-:W-:Y:S01]  /*39120*/  ISETP.LT.AND P5, PT, R22, UR6, !P0 ;  /* 0x0000000616007c0c */ /* 0x002fe2000c7a1270 */
[----:B------:R-:W1:Y:S01]  /*39130*/  LDCU UR6, c[0x0][0x39c] ;  /* 0x00007380ff0677ac */ /* 0x000e620008000800 */
[----:B0-----:R-:W-:Y:S01]  /*39140*/  IADD3 R6, P1, PT, R2, R3, RZ ;  /* 0x0000000302067210 */ /* 0x001fe20007f3e0ff */
[----:B------:R-:W-:-:S03]  /*39150*/  IMAD R0, R22, R56, RZ ;  /* 0x0000003816007224 */ /* 0x000fc600078e02ff */
[----:B------:R-:W-:Y:S02]  /*39160*/  LEA.HI.X.SX32 R7, R2, R5, 0x1, P1 ;  /* 0x0000000502077211 */ /* 0x000fe400008f0eff */
[----:B------:R-:W-:Y:S02]  /*39170*/  IADD3 R16, P1, PT, R0, R3, RZ ;  /* 0x0000000300107210 */ /* 0x000fe40007f3e0ff */
[----:B------:R-:W-:Y:S02]  /*39180*/  PRMT R4, R60, 0x7771, RZ ;  /* 0x000077713c047816 */ /* 0x000fe400000000ff */
[----:B------:R-:W-:-:S03]  /*39190*/  LEA.HI.X.SX32 R17, R0, R5, 0x1, P1 ;  /* 0x0000000500117211 */ /* 0x000fc600008f0eff */
[----:B------:R0:W-:Y:S01]  /*391a0*/  @P6 STG.E.U8 desc[UR22][R6.64], R4 ;  /* 0x0000000406006986 */ /* 0x0001e2000c101116 */
[C---:B--2---:R-:W-:Y:S01]  /*391b0*/  ISETP.LT.AND P4, PT, R18.reuse, UR7, !P0 ;  /* 0x0000000712007c0c */ /* 0x044fe2000c781270 */
[----:B------:R-:W-:Y:S01]  /*391c0*/  IMAD R2, R18, R56, RZ ;  /* 0x0000003812027224 */ /* 0x000fe200078e02ff */
[----:B0-----:R-:W-:Y:S01]  /*391d0*/  PRMT R4, R60, 0x7772, RZ ;  /* 0x000077723c047816 */ /* 0x001fe200000000ff */
[----:B------:R-:W2:Y:S01]  /*391e0*/  LDL.LU R18, [R1+0xc74] ;  /* 0x000c740001127983 */ /* 0x000ea20000300800 */
[----:B------:R-:W0:Y:S03]  /*391f0*/  LDCU UR7, c[0x0][0x39c] ;  /* 0x00007380ff0777ac */ /* 0x000e260008000800 */
[----:B------:R-:W2:Y:S01]  /*39200*/  LDL.LU R22, [R1+0xc58] ;  /* 0x000c580001167983 */ /* 0x000ea20000300800 */
[----:B------:R-:W-:-:S03]  /*39210*/  IADD3 R6, P6, PT, R2, R3, RZ ;  /* 0x0000000302067210 */ /* 0x000fc60007fde0ff */
[----:B------:R0:W-:Y:S01]  /*39220*/  @P5 STG.E.U8 desc[UR22][R16.64], R4 ;  /* 0x0000000410005986 */ /* 0x0001e2000c101116 */
[----:B------:R-:W-:Y:S02]  /*39230*/  LEA.HI.X.SX32 R7, R2, R5, 0x1, P6 ;  /* 0x0000000502077211 */ /* 0x000fe400030f0eff */
[C---:B---3--:R-:W-:Y:S01]  /*39240*/  ISETP.LT.AND P1, PT, R21.reuse, UR4, !P0 ;  /* 0x0000000415007c0c */ /* 0x048fe2000c721270 */
[-C--:B------:R-:W-:Y:S01]  /*39250*/  IMAD R0, R21, R56.reuse, RZ ;  /* 0x0000003815007224 */ /* 0x080fe200078e02ff */
[----:B------:R-:W-:Y:S01]  /*39260*/  PRMT R60, R60, 0x7773, RZ ;  /* 0x000077733c3c7816 */ /* 0x000fe200000000ff */
[----:B------:R-:W3:Y:S01]  /*39270*/  LDL.LU R21, [R1+0xc2c] ;  /* 0x000c2c0001157983 */ /* 0x000ee20000300800 */
[----:B0-----:R-:W-:Y:S01]  /*39280*/  PRMT R4, R61, 0x7770, RZ ;  /* 0x000077703d047816 */ /* 0x001fe200000000ff */
[----:B------:R-:W0:Y:S01]  /*39290*/  LDCU UR4, c[0x0][0x39c] ;  /* 0x00007380ff0477ac */ /* 0x000e220008000800 */
[C---:B----4-:R-:W-:Y:S01]  /*392a0*/  ISETP.LT.AND P5, PT, R20.reuse, UR5, !P0 ;  /* 0x0000000514007c0c */ /* 0x050fe2000c7a1270 */
[----:B------:R-:W-:Y:S01]  /*392b0*/  IMAD R2, R20, R56, RZ ;  /* 0x0000003814027224 */ /* 0x000fe200078e02ff */
[----:B------:R4:W-:Y:S01]  /*392c0*/  @P4 STG.E.U8 desc[UR22][R6.64], R60 ;  /* 0x0000003c06004986 */ /* 0x0009e2000c101116 */
[----:B------:R-:W0:Y:S03]  /*392d0*/  LDCU UR5, c[0x0][0x39c] ;  /* 0x00007380ff0577ac */ /* 0x000e260008000800 */
[----:B------:R-:W3:Y:S01]  /*392e0*/  LDL.LU R20, [R1+0xc10] ;  /* 0x000c100001147983 */ /* 0x000ee20000300800 */
[----:B----4-:R-:W-:-:S04]  /*392f0*/  IADD3 R6, P4, PT, R0, R3, RZ ;  /* 0x0000000300067210 */ /* 0x010fc80007f9e0ff */
[----:B------:R-:W-:Y:S01]  /*39300*/  LEA.HI.X.SX32 R7, R0, R5, 0x1, P4 ;  /* 0x0000000500077211 */ /* 0x000fe200020f0eff */
[C---:B-----5:R-:W-:Y:S01]  /*39310*/  IMAD R0, R19.reuse, R56, RZ ;  /* 0x0000003813007224 */ /* 0x060fe200078e02ff */
[----:B------:R-:W-:Y:S02]  /*39320*/  ISETP.LT.AND P4, PT, R19, UR10, !P0 ;  /* 0x0000000a13007c0c */ /* 0x000fe4000c781270 */
[C---:B------:R-:W-:Y:S01]  /*39330*/  IADD3 R16, P6, PT, R2.reuse, R3, RZ ;  /* 0x0000000302107210 */ /* 0x040fe20007fde0ff */
[----:B------:R4:W-:Y:S03]  /*39340*/  @P1 STG.E.U8 desc[UR22][R6.64], R4 ;  /* 0x0000000406001986 */ /* 0x0009e6000c101116 */
[----:B------:R-:W-:Y:S01]  /*39350*/  LEA.HI.X.SX32 R17, R2, R5, 0x1, P6 ;  /* 0x0000000502117211 */ /* 0x000fe200030f0eff */
[----:B------:R-:W5:Y:S01]  /*39360*/  LDL.LU R19, [R1+0xbdc] ;  /* 0x000bdc0001137983 */ /* 0x000f620000300800 */
[----:B------:R-:W-:-:S02]  /*39370*/  PRMT R2, R61, 0x7771, RZ ;  /* 0x000077713d027816 */ /* 0x000fc400000000ff */
[C---:B----4-:R-:W-:Y:S02]  /*39380*/  IADD3 R6, P1, PT, R0.reuse, R3, RZ ;  /* 0x0000000300067210 */ /* 0x050fe40007f3e0ff */
[----:B------:R-:W-:Y:S02]  /*39390*/  PRMT R4, R61, 0x7772, RZ ;  /* 0x000077723d047816 */ /* 0x000fe400000000ff */
[----:B------:R-:W-:Y:S01]  /*393a0*/  LEA.HI.X.SX32 R7, R0, R5, 0x1, P1 ;  /* 0x0000000500077211 */ /* 0x000fe200008f0eff */
[----:B------:R-:W-:Y:S04]  /*393b0*/  @P5 STG.E.U8 desc[UR22][R16.64], R2 ;  /* 0x0000000210005986 */ /* 0x000fe8000c101116 */
[----:B------:R4:W-:Y:S01]  /*393c0*/  @P4 STG.E.U8 desc[UR22][R6.64], R4 ;  /* 0x0000000406004986 */ /* 0x0009e2000c101116 */
[CC--:B--2---:R-:W-:Y:S01]  /*393d0*/  IMAD R0, R18.reuse, R56.reuse, RZ ;  /* 0x0000003812007224 */ /* 0x0c4fe200078e02ff */
[----:B-1----:R-:W-:Y:S01]  /*393e0*/  ISETP.LT.AND P6, PT, R18, UR6, !P0 ;  /* 0x0000000612007c0c */ /* 0x002fe2000c7c1270 */
[----:B------:R-:W1:Y:S01]  /*393f0*/  LDCU UR6, c[0x0][0x39c] ;  /* 0x00007380ff0677ac */ /* 0x000e620008000800 */
[----:B------:R-:W2:Y:S02]  /*39400*/  LDL.LU R18, [R1+0xbc0] ;  /* 0x000bc00001127983 */ /* 0x000ea40000300800 */
[----:B----4-:R-:W-:Y:S01]  /*39410*/  IADD3 R6, P1, PT, R0, R3, RZ ;  /* 0x0000000300067210 */ /* 0x010fe20007f3e0ff */
[----:B------:R-:W-:-:S03]  /*39420*/  IMAD R2, R22, R56, RZ ;  /* 0x0000003816027224 */ /* 0x000fc600078e02ff */
[----:B------:R-:W-:Y:S02]  /*39430*/  LEA.HI.X.SX32 R7, R0, R5, 0x1, P1 ;  /* 0x0000000500077211 */ /* 0x000fe400008f0eff */
[----:B------:R-:W-:-:S04]  /*39440*/  IADD3 R16, P5, PT, R2, R3, RZ ;  /* 0x0000000302107210 */ /* 0x000fc80007fbe0ff */
[----:B------:R-:W-:Y:S02]  /*39450*/  LEA.HI.X.SX32 R17, R2, R5, 0x1, P5 ;  /* 0x0000000502117211 */ /* 0x000fe400028f0eff */
[C---:B---3--:R-:W-:Y:S01]  /*39460*/  ISETP.LT.AND P1, PT, R21.reuse, UR7, !P0 ;  /* 0x0000000715007c0c */ /* 0x048fe2000c721270 */
[-C--:B------:R-:W-:Y:S01]  /*39470*/  IMAD R0, R21, R56.reuse, RZ ;  /* 0x0000003815007224 */ /* 0x080fe200078e02ff */
[----:B0-----:R-:W-:Y:S01]  /*39480*/  ISETP.LT.AND P4, PT, R22, UR4, !P0 ;  /* 0x0000000416007c0c */ /* 0x001fe2000c781270 */
[----:B------:R-:W3:Y:S01]  /*39490*/  LDL.LU R21, [R1+0xba4] ;  /* 0x000ba40001157983 */ /* 0x000ee20000300800 */
[----:B------:R-:W-:Y:S01]  /*394a0*/  PRMT R61, R61, 0x7773, RZ ;  /* 0x000077733d3d7816 */ /* 0x000fe200000000ff */
[----:B------:R-:W2:Y:S02]  /*394b0*/  LDCU UR4, c[0x0][0x39c] ;  /* 0x00007380ff0477ac */ /* 0x000ea40008000800 */
[----:B------:R-:W4:Y:S01]  /*394c0*/  LDL.LU R25, [R1+0xba0] ;  /* 0x000ba00001197983 */ /* 0x000f220000300800 */
[----:B------:R-:W-:Y:S01]  /*394d0*/  PRMT R4, R62, 0x7770, RZ ;  /* 0x000077703e047816 */ /* 0x000fe200000000ff */
[----:B------:R-:W4:Y:S01]  /*394e0*/  LDCU UR7, c[0x0][0x39c] ;  /* 0x00007380ff0777ac */ /* 0x000f220008000800 */
[C---:B------:R-:W-:Y:S01]  /*394f0*/  ISETP.LT.AND P5, PT, R20.reuse, UR5, !P0 ;  /* 0x0000000514007c0c */ /* 0x040fe2000c7a1270 */
[----:B------:R-:W-:Y:S01]  /*39500*/  IMAD R2, R20, R56, RZ ;  /* 0x0000003814027224 */ /* 0x000fe200078e02ff */
[----:B------:R0:W-:Y:S01]  /*39510*/  @P6 STG.E.U8 desc[UR22][R6.64], R61 ;  /* 0x0000003d06006986 */ /* 0x0001e2000c101116 */
[----:B------:R-:W1:Y:S03]  /*39520*/  LDCU UR5, c[0x0][0x39c] ;  /* 0x00007380ff0577ac */ /* 0x000e660008000800 */
[----:B------:R-:W4:Y:S01]  /*39530*/  LDL.LU R20, [R1+0xb9c] ;  /* 0x000b9c0001147983 */ /* 0x000f220000300800 */
[----:B0-----:R-:W-:-:S03]  /*39540*/  IADD3 R6, P6, PT, R0, R3, RZ ;  /* 0x0000000300067210 */ /* 0x001fc60007fde0ff */
[----:B------:R0:W-:Y:S01]  /*39550*/  @P4 STG.E.U8 desc[UR22][R16.64], R4 ;  /* 0x0000000410004986 */ /* 0x0001e2000c101116 */
[----:B------:R-:W-:-:S03]  /*39560*/  LEA.HI.X.SX32 R7, R0, R5, 0x1, P6 ;  /* 0x0000000500077211 */ /* 0x000fc600030f0eff */
[----:B------:R-:W4:Y:S01]  /*39570*/  LDL.LU R24, [R1+0xb98] ;  /* 0x000b980001187983 */ /* 0x000f220000300800 */
[----:B------:R-:W-:-:S03]  /*39580*/  PRMT R0, R62, 0x7771, RZ ;  /* 0x000077713e007816 */ /* 0x000fc600000000ff */
[----:B------:R-:W4:Y:S01]  /*39590*/  LDL.LU R23, [R1+0xdd0] ;  /* 0x000dd00001177983 */ /* 0x000f220000300800 */
[----:B0-----:R-:W-:-:S03]  /*395a0*/  IADD3 R16, P4, PT, R2, R3, RZ ;  /* 0x0000000302107210 */ /* 0x001fc60007f9e0ff */
[----:B------:R0:W-:Y:S01]  /*395b0*/  @P1 STG.E.U8 desc[UR22][R6.64], R0 ;  /* 0x0000000006001986 */ /* 0x0001e2000c101116 */
[C---:B-----5:R-:W-:Y:S01]  /*395c0*/  IMAD R4, R19.reuse, R56, RZ ;  /* 0x0000003813047224 */ /* 0x060fe200078e02ff */
[----:B------:R-:W-:Y:S02]  /*395d0*/  LEA.HI.X.SX32 R17, R2, R5, 0x1, P4 ;  /* 0x0000000502117211 */ /* 0x000fe400020f0eff */
[----:B------:R-:W5:Y:S01]  /*395e0*/  LDL.LU R22, [R1+0xe00] ;  /* 0x000e000001167983 */ /* 0x000f620000300800 */
[----:B-1----:R-:W-:Y:S01]  /*395f0*/  ISETP.LT.AND P1, PT, R19, UR6, !P0 ;  /* 0x0000000613007c0c */ /* 0x002fe2000c721270 */
[----:B------:R-:W1:Y:S01]  /*39600*/  LDCU UR6, c[0x0][0x39c] ;  /* 0x00007380ff0677ac */ /* 0x000e620008000800 */
[----:B0-----:R-:W-:-:S05]  /*39610*/  PRMT R0, R62, 0x7772, RZ ;  /* 0x000077723e007816 */ /* 0x001fca00000000ff */
[----:B------:R0:W-:Y:S01]  /*39620*/  @P5 STG.E.U8 desc[UR22][R16.64], R0 ;  /* 0x0000000010005986 */ /* 0x0001e2000c101116 */
[----:B------:R-:W-:Y:S02]  /*39630*/  IADD3 R6, P5, PT, R4, R3, RZ ;  /* 0x0000000304067210 */ /* 0x000fe40007fbe0ff */
[C---:B--2---:R-:W-:Y:S01]  /*39640*/  ISETP.LT.AND P4, PT, R18.reuse, UR4, !P0 ;  /* 0x0000000412007c0c */ /* 0x044fe2000c781270 */
[----:B------:R-:W4:Y:S01]  /*39650*/  LDCU UR4, c[0x0][0x39c] ;  /* 0x00007380ff0477ac */ /* 0x000f220008000800 */
[----:B------:R-:W-:Y:S01]  /*39660*/  IMAD R19, R18, R56, RZ ;  /* 0x0000003812137224 */ /* 0x000fe200078e02ff */
[----:B------:R-:W-:Y:S02]  /*39670*/  PRMT R62, R62, 0x7773, RZ ;  /* 0x000077733e3e7816 */ /* 0x000fe400000000ff */
[----:B------:R-:W-:Y:S02]  /*39680*/  LEA.HI.X.SX32 R7, R4, R5, 0x1, P5 ;  /* 0x0000000504077211 */ /* 0x000fe400028f0eff */
[----:B0-----:R-:W-:-:S02]  /*39690*/  IADD3 R16, P6, PT, R19, R3, RZ ;  /* 0x0000000313107210 */ /* 0x001fc40007fde0ff */
[C---:B------:R-:W-:Y:S01]  /*396a0*/  PRMT R0, R63.reuse, 0x7773, RZ ;  /* 0x000077733f007816 */ /* 0x040fe200000000ff */
[----:B------:R0:W-:Y:S01]  /*396b0*/  @P1 STG.E.U8 desc[UR22][R6.64], R62 ;  /* 0x0000003e06001986 */ /* 0x0001e2000c101116 */
[C---:B------:R-:W-:Y:S02]  /*396c0*/  PRMT R2, R63.reuse, 0x7772, RZ ;  /* 0x000077723f027816 */ /* 0x040fe400000000ff */
[C---:B------:R-:W-:Y:S02]  /*396d0*/  PRMT R18, R63.reuse, 0x7771, RZ ;  /* 0x000077713f127816 */ /* 0x040fe400000000ff */
[----:B------:R-:W-:Y:S02]  /*396e0*/  PRMT R63, R63, 0x7770, RZ ;  /* 0x000077703f3f7816 */ /* 0x000fe400000000ff */
[----:B------:R-:W-:Y:S01]  /*396f0*/  LEA.HI.X.SX32 R17, R19, R5, 0x1, P6 ;  /* 0x0000000513117211 */ /* 0x000fe200030f0eff */
[C---:B---3--:R-:W-:Y:S01]  /*39700*/  IMAD R4, R21.reuse, R56, RZ ;  /* 0x0000003815047224 */ /* 0x048fe200078e02ff */
[----:B------:R-:W-:-:S03]  /*39710*/  ISETP.LT.AND P6, PT, R21, UR5, !P0 ;  /* 0x0000000515007c0c */ /* 0x000fc6000c7c1270 */
[----:B------:R2:W-:Y:S01]  /*39720*/  @P4 STG.E.U8 desc[UR22][R16.64], R63 ;  /* 0x0000003f10004986 */ /* 0x0005e2000c101116 */
[----:B------:R-:W3:Y:S01]  /*39730*/  LDCU UR5, c[0x0][0x39c] ;  /* 0x00007380ff0577ac */ /* 0x000ee20008000800 */
[C---:B0-----:R-:W-:Y:S02]  /*39740*/  IADD3 R6, P1, PT, R4.reuse, R3, RZ ;  /* 0x0000000304067210 */ /* 0x041fe40007f3e0ff */
[----:B------:R-:W5:Y:S02]  /*39750*/  LDL.LU R21, [R1+0xe40] ;  /* 0x000e400001157983 */ /* 0x000f640000300800 */
[----:B------:R-:W-:Y:S02]  /*39760*/  LEA.HI.X.SX32 R7, R4, R5, 0x1, P1 ;  /* 0x0000000504077211 */ /* 0x000fe400008f0eff */
[C---:B----4-:R-:W-:Y:S01]  /*39770*/  ISETP.LT.AND P4, PT, R20.reuse, UR4, !P0 ;  /* 0x0000000414007c0c */ /* 0x050fe2000c781270 */
[-C--:B------:R-:W-:Y:S01]  /*39780*/  IMAD R4, R20, R56.reuse, RZ ;  /* 0x0000003814047224 */ /* 0x080fe200078e02ff */
[C---:B------:R-:W-:Y:S01]  /*39790*/  ISETP.LT.AND P5, PT, R25.reuse, UR7, !P0 ;  /* 0x0000000719007c0c */ /* 0x040fe2000c7a1270 */
[----:B------:R-:W4:Y:S01]  /*397a0*/  LDL.LU R20, [R1+0xebc] ;  /* 0x000ebc0001147983 */ /* 0x000f220000300800 */
[----:B--2---:R-:W-:Y:S01]  /*397b0*/  IMAD R17, R25, R56, RZ ;  /* 0x0000003819117224 */ /* 0x004fe200078e02ff */
[----:B------:R-:W5:Y:S04]  /*397c0*/  LDCU UR4, c[0x0][0x39c] ;  /* 0x00007380ff0477ac */ /* 0x000f680008000800 */
[----:B------:R-:W-:-:S04]  /*397d0*/  IADD3 R16, P1, PT, R17, R3, RZ ;  /* 0x0000000311107210 */ /* 0x000fc80007f3e0ff */
[----:B------:R-:W-:Y:S01]  /*397e0*/  LEA.HI.X.SX32 R17, R17, R5, 0x1, P1 ;  /* 0x0000000511117211 */ /* 0x000fe200008f0eff */
[----:B------:R0:W-:Y:S01]  /*397f0*/  @P6 STG.E.U8 desc[UR22][R6.64], R18 ;  /* 0x0000001206006986 */ /* 0x0001e2000c101116 */
[----:B-1----:R-:W-:Y:S01]  /*39800*/  ISETP.LT.AND P1, PT, R24, UR6, !P0 ;  /* 0x0000000618007c0c */ /* 0x002fe2000c721270 */
[----:B------:R-:W1:Y:S02]  /*39810*/  LDCU UR6, c[0x0][0x39c] ;  /* 0x00007380ff0677ac */ /* 0x000e640008000800 */
[----:B------:R2:W-:Y:S01]  /*39820*/  @P5 STG.E.U8 desc[UR22][R16.64], R2 ;  /* 0x0000000210005986 */ /* 0x0005e2000c101116 */
[----:B---3--:R-:W-:Y:S01]  /*39830*/  ISETP.LT.AND P5, PT, R23, UR5, !P0 ;  /* 0x0000000517007c0c */ /* 0x008fe2000c7a1270 */
[----:B------:R-:W4:Y:S02]  /*39840*/  LDCU UR5, c[0x0][0x39c] ;  /* 0x00007380ff0577ac */ /* 0x000f240008000800 */
[----:B------:R-:W3:Y:S01]  /*39850*/  LDL.LU R23, [R1+0xee4] ;  /* 0x000ee40001177983 */ /* 0x000ee20000300800 */
[----:B0-----:R-:W-:Y:S01]  /*39860*/  IADD3 R6, P6, PT, R4, R3, RZ ;  /* 0x0000000304067210 */ /* 0x001fe20007fde0ff */
[----:B------:R-:W-:-:S02]  /*39870*/  IMAD R18, R24, R56, RZ ;  /* 0x0000003818127224 */ /* 0x000fc400078e02ff */
[----:B------:R-:W3:Y:S01]  /*39880*/  LDL.LU R19, [R1+0xdb8] ;  /* 0x000db80001137983 */ /* 0x000ee20000300800 */
[----:B------:R-:W-:Y:S02]  /*39890*/  LEA.HI.X.SX32 R7, R4, R5, 0x1, P6 ;  /* 0x0000000504077211 */ /* 0x000fe400030f0eff */
[----:B--2---:R-:W-:-:S03]  /*398a0*/  IADD3 R16, P6, PT, R18, R3, RZ ;  /* 0x0000000312107210 */ /* 0x004fc60007fde0ff */
[----:B------:R0:W-:Y:S01]  /*398b0*/  @P4 STG.E.U8 desc[UR22][R6.64], R0 ;  /* 0x0000000006004986 */ /* 0x0001e2000c101116 */
[----:B------:R-:W-:Y:S01]  /*398c0*/  LEA.HI.X.SX32 R17, R18, R5, 0x1, P6 ;  /* 0x0000000512117211 */ /* 0x000fe200030f0eff */
[----:B------:R-:W-:Y:S01]  /*398d0*/  IMAD R18, R56, 0x2, R18 ;  /* 0x0000000238127824 */ /* 0x000fe200078e0212 */
[----:B0-----:R-:W-:-:S05]  /*398e0*/  PRMT R0, R76, 0x7770, RZ ;  /* 0x000077704c007816 */ /* 0x001fca00000000ff */
[----:B------:R0:W-:Y:S01]  /*398f0*/  @P1 STG.E.U8 desc[UR22][R16.64], R0 ;  /* 0x0000000010001986 */ /* 0x0001e2000c101116 */
[----:B------:R-:W-:Y:S02]  /*39900*/  PRMT R4, R76, 0x7771, RZ ;  /* 0x000077714c047816 */ /* 0x000fe400000000ff */
[----:B-----5:R-:W-:Y:S01]  /*39910*/  ISETP.LT.AND P4, PT, R22, UR4, !P0 ;  /* 0x0000000416007c0c */ /* 0x020fe2000c781270 */
[----:B------:R-:W-:Y:S01]  /*39920*/  IMAD R2, R56, 0x2, R18 ;  /* 0x0000000238027824 */ /* 0x000fe200078e0212 */
[----:B------:R-:W2:Y:S01]  /*39930*/  LDL.LU R22, [R1+0xe24] ;  /* 0x000e240001167983 */ /* 0x000ea20000300800 */
[----:B------:R-:W5:Y:S01]  /*39940*/  LDCU UR4, c[0x0][0x39c] ;  /* 0x00007380ff0477ac */ /* 0x000f620008000800 */
[----:B0-----:R-:W-:-:S04]  /*39950*/  IADD3 R16, P6, PT, R18, R3, RZ ;  /* 0x0000000312107210 */ /* 0x001fc80007fde0ff */
[----:B------:R-:W-:-:S05]  /*39960*/  LEA.HI.X.SX32 R17, R18, R5, 0x1, P6 ;  /* 0x0000000512117211 */ /* 0x000fca00030f0eff */
[----:B------:R0:W-:Y:S01]  /*39970*/  @P3 STG.E.U8 desc[UR22][R16.64], R4 ;  /* 0x0000000410003986 */ /* 0x0001e2000c101116 */
[----:B-1----:R-:W-:Y:S01]  /*39980*/  ISETP.LT.AND P1, PT, R21, UR6, !P0 ;  /* 0x0000000615007c0c */ /* 0x002fe2000c721270 */
[----:B------:R-:W-:Y:S02]  /*39990*/  IMAD R0, R56, 0x2, R2 ;  /* 0x0000000238007824 */ /* 0x000fe400078e0202 */
[----:B------:R-:W2:Y:S01]  /*399a0*/  LDL.LU R21, [R1+0xe50] ;  /* 0x000e500001157983 */ /* 0x000ea20000300800 */
[----:B------:R-:W-:Y:S01]  /*399b0*/  IADD3 R6, P6, PT, R2, R3, RZ ;  /* 0x0000000302067210 */ /* 0x000fe20007fde0ff */
[----:B------:R-:W3:Y:S01]  /*399c0*/  LDCU UR6, c[0x0][0x39c] ;  /* 0x00007380ff0677ac */ /* 0x000ee20008000800 */
[----:B----4-:R-:W-:Y:S01]  /*399d0*/  ISETP.LT.AND P3, PT, R20, UR5, !P0 ;  /* 0x0000000514007c0c */ /* 0x010fe2000c761270 */
[----:B------:R-:W2:Y:S01]  /*399e0*/  LDCU UR5, c[0x0][0x39c] ;  /* 0x00007380ff0577ac */ /* 0x000ea20008000800 */
[----:B------:R-:W4:Y:S01]  /*399f0*/  LDL.LU R20, [R1+0xe94] ;  /* 0x000e940001147983 */ /* 0x000f220000300800 */
[----:B------:R-:W-:-:S02]  /*39a00*/  LEA.HI.X.SX32 R7, R2, R5, 0x1, P6 ;  /* 0x0000000502077211 */ /* 0x000fc400030f0eff */
[----:B0-----:R-:W-:Y:S02]  /*39a10*/  IADD3 R16, P6, PT, R0, R3, RZ ;  /* 0x0000000300107210 */ /* 0x001fe40007fde0ff */
[----:B------:R-:W-:Y:S02]  /*39a20*/  PRMT R2, R76, 0x7772, RZ ;  /* 0x000077724c027816 */ /* 0x000fe400000000ff */
[----:B------:R-:W-:Y:S01]  /*39a30*/  LEA.HI.X.SX32 R17, R0, R5, 0x1, P6 ;  /* 0x0000000500117211 */ /* 0x000fe200030f0eff */
[----:B------:R-:W-:Y:S01]  /*39a40*/  IMAD R0, R56, 0x2, R0 ;  /* 0x0000000238007824 */ /* 0x000fe200078e0200 */
[----:B------:R-:W-:Y:S01]  /*39a50*/  PRMT R76, R76, 0x7773, RZ ;  /* 0x000077734c4c7816 */ /* 0x000fe200000000ff */
[----:B------:R-:W-:Y:S04]  /*39a60*/  @P5 STG.E.U8 desc[UR22][R6.64], R2 ;  /* 0x0000000206005986 */ /* 0x000fe8000c101116 */
[----:B------:R0:W-:Y:S01]  /*39a70*/  @P4 STG.E.U8 desc[UR22][R16.64], R76 ;  /* 0x0000004c10004986 */ /* 0x0001e2000c101116 */
[----:B------:R-:W-:-:S02]  /*39a80*/  PRMT R4, R77, 0x7770, RZ ;  /* 0x000077704d047816 */ /* 0x000fc400000000ff */
[----:B0-----:R-:W-:Y:S02]  /*39a90*/  IADD3 R16, P6, PT, R0, R3, RZ ;  /* 0x0000000300107210 */ /* 0x001fe40007fde0ff */
[----:B---3--:R-:W-:Y:S01]  /*39aa0*/  ISETP.LT.AND P4, PT, R19, UR6, !P0 ;  /* 0x0000000613007c0c */ /* 0x008fe2000c781270 */
[----:B------:R-:W-:Y:S01]  /*39ab0*/  IMAD R2, R56, 0x2, R0 ;  /* 0x0000000238027824 */ /* 0x000fe200078e0200 */
[----:B------:R-:W-:Y:S01]  /*39ac0*/  LEA.HI.X.SX32 R17, R0, R5, 0x1, P6 ;  /* 0x0000000500117211 */ /* 0x000fe200030f0eff */
[----:B------:R-:W3:Y:S01]  /*39ad0*/  LDL.LU R19, [R1+0xf04] ;  /* 0x000f040001137983 */ /* 0x000ee20000300800 */
[----:B------:R-:W4:Y:S03]  /*39ae0*/  LDCU UR6, c[0x0][0x39c] ;  /* 0x00007380ff0677ac */ /* 0x000f260008000800 */
[----:B------:R0:W-:Y:S01]  /*39af0*/  @P1 STG.E.U8 desc[UR22][R16.64], R4 ;  /* 0x0000000410001986 */ /* 0x0001e2000c101116 */
[----:B------:R-:W-:Y:S01]  /*39b00*/  IADD3 R6, P6, PT, R2, R3, RZ ;  /* 0x0000000302067210 */ /* 0x000fe20007fde0ff */
[----:B------:R-:W-:Y:S01]  /*39b10*/  IMAD R0, R56, 0x2, R2 ;  /* 0x0000000238007824 */ /* 0x000fe200078e0202 */
[----:B-----5:R-:W-:Y:S01]  /*39b20*/  ISETP.LT.AND P5, PT, R23, UR4, !P0 ;  /* 0x0000000417007c0c */ /* 0x020fe2000c7a1270 */
[----:B------:R-:W1:Y:S01]  /*39b30*/  LDCU UR4, c[0x0][0x39c] ;  /* 0x00007380ff0477ac */ /* 0x000e620008000800 */
[----:B------:R-:W-:Y:S01]  /*39b40*/  LEA.HI.X.SX32 R7, R2, R5, 0x1, P6 ;  /* 0x0000000502077211 */ /* 0x000fe200030f0eff */
[----:B0-----:R-:W5:Y:S04]  /*39b50*/  LDL.LU R4, [R1+0xdc0] ;  /* 0x000dc00001047983 */ /* 0x001f680000300800 */
[----:B------:R-:W5:Y:S01]  /*39b60*/  LDL.LU R18, [R1+0xdf4] ;  /* 0x000df40001127983 */ /* 0x000f620000300800 */
[----:B------:R-:W-:-:S02]  /*39b70*/  PRMT R2, R77, 0x7771, RZ ;  /* 0x000077714d027816 */ /* 0x000fc400000000ff */
[----:B------:R-:W-:-:S03]  /*39b80*/  IADD3 R16, P6, PT, R0, R3, RZ ;  /* 0x0000000300107210 */ /* 0x000fc60007fde0ff */
[----:B------:R0:W-:Y:S01]  /*39b90*/  @P3 STG.E.U8 desc[UR22][R6.64], R2 ;  /* 0x0000000206003986 */ /* 0x0001e2000c101116 */
[----:B------:R-:W-:Y:S02]  /*39ba0*/  LEA.HI.X.SX32 R17, R0, R5, 0x1, P6 ;  /* 0x0000000500117211 */ /* 0x000fe400030f0eff */
[----:B0-----:R-:W-:-:S05]  /*39bb0*/  PRMT R2, R77, 0x7772, RZ ;  /* 0x000077724d027816 */ /* 0x001fca00000000ff */
[----:B------:R0:W-:Y:S01]  /*39bc0*/  @P5 STG.E.U8 desc[UR22][R16.64], R2 ;  /* 0x0000000210005986 */ /* 0x0001e2000c101116 */
[----:B----4-:R-:W-:Y:S01]  /*39bd0*/  ISETP.LT.AND P5, PT, R20, UR6, !P0 ;  /* 0x0000000614007c0c */ /* 0x010fe2000c7a1270 */
[----:B------:R-:W-:Y:S02]  /*39be0*/  IMAD R0, R56, 0x2, R0 ;  /* 0x0000000238007824 */ /* 0x000fe400078e0200 */
[----:B------:R-:W4:Y:S01]  /*39bf0*/  LDL.LU R20, [R1+0xe6c] ;  /* 0x000e6c0001147983 */ /* 0x000f220000300800 */
[----:B--2---:R-:W-:Y:S01]  /*39c00*/  ISETP.LT.AND P1, PT, R22, UR5, !P0 ;  /* 0x0000000516007c0c */ /* 0x004fe2000c721270 */
[----:B------:R-:W3:Y:S01]  /*39c10*/  LDCU UR5, c[0x0][0x39c] ;  /* 0x00007380ff0577ac */ /* 0x000ee20008000800 */
[----:B0-----:R-:W-:Y:S01]  /*39c20*/  IMAD R2, R56, 0x2, R0 ;  /* 0x0000000238027824 */ /* 0x001fe200078e0200 */
[C---:B------:R-:W-:Y:S01]  /*39c30*/  IADD3 R6, P6, PT, R0.reuse, R3, RZ ;  /* 0x0000000300067210 */ /* 0x040fe20007fde0ff */
[----:B------:R-:W5:Y:S03]  /*39c40*/  LDCU UR6, c[0x0][0x39c] ;  /* 0x00007380ff0677ac */ /* 0x000f660008000800 */
[----:B------:R-:W-:-:S02]  /*39c50*/  LEA.HI.X.SX32 R7, R0, R5, 0x1, P6 ;  /* 0x0000000500077211 */ /* 0x000fc400030f0eff */
[----:B------:R-:W-:Y:S01]  /*39c60*/  IADD3 R16, P6, PT, R2, R3, RZ ;  /* 0x0000000302107210 */ /* 0x000fe20007fde0ff */
[----:B------:R-:W-:Y:S01]  /*39c70*/  IMAD R0, R56, 0x2, R2 ;  /* 0x0000000238007824 */ /* 0x000fe200078e0202 */
[----:B------:R-:W-:Y:S02]  /*39c80*/  PRMT R77, R77, 0x7773, RZ ;  /* 0x000077734d4d7816 */ /* 0x000fe400000000ff */
[----:B-1----:R-:W-:Y:S01]  /*39c90*/  ISETP.LT.AND P3, PT, R21, UR4, !P0 ;  /* 0x0000000415007c0c */ /* 0x002fe2000c761270 */
[----:B------:R-:W0:Y:S01]  /*39ca0*/  LDCU UR4, c[0x0][0x39c] ;  /* 0x00007380ff0477ac */ /* 0x000e220008000800 */
[----:B------:R-:W-:Y:S01]  /*39cb0*/  LEA.HI.X.SX32 R17, R2, R5, 0x1, P6 ;  /* 0x0000000502117211 */ /* 0x000fe200030f0eff */
[----:B------:R1:W-:Y:S01]  /*39cc0*/  @P4 STG.E.U8 desc[UR22][R6.64], R77 ;  /* 0x0000004d06004986 */ /* 0x0003e2000c101116 */
[----:B------:R-:W-:-:S03]  /*39cd0*/  PRMT R2, R78, 0x7770, RZ ;  /* 0x000077704e027816 */ /* 0x000fc600000000ff */
[----:B------:R-:W2:Y:S04]  /*39ce0*/  LDL.LU R21, [R1+0xe9c] ;  /* 0x000e9c0001157983 */ /* 0x000ea80000300800 */
[----:B------:R0:W-:Y:S01]  /*39cf0*/  @P1 STG.E.U8 desc[UR22][R16.64], R2 ;  /* 0x0000000210001986 */ /* 0x0001e2000c101116 */
[C---:B-1----:R-:W-:Y:S02]  /*39d00*/  IADD3 R6, P6, PT, R0.reuse, R3, RZ ;  /* 0x0000000300067210 */ /* 0x042fe40007fde0ff */
[----:B---3--:R-:W-:Y:S01]  /*39d10*/  ISETP.LT.AND P4, PT, R19, UR5, !P0 ;  /* 0x0000000513007c0c */ /* 0x008fe2000c781270 */
[----:B------:R-:W4:Y:S01]  /*39d20*/  LDCU UR5, c[0x0][0x39c] ;  /* 0x00007380ff0577ac */ /* 0x000f220008000800 */
[----:B------:R-:W-:Y:S01]  /*39d30*/  LEA.HI.X.SX32 R7, R0, R5, 0x1, P6 ;  /* 0x0000000500077211 */ /* 0x000fe200030f0eff */
[----:B------:R-:W3:Y:S01]  /*39d40*/  LDL.LU R19, [R1+0xeb8] ;  /* 0x000eb80001137983 */ /* 0x000ee20000300800 */
[----:B0-----:R-:W-:-:S05]  /*39d50*/  PRMT R2, R78, 0x7771, RZ ;  /* 0x000077714e027816 */ /* 0x001fca00000000ff */
[----:B------:R0:W-:Y:S01]  /*39d60*/  @P3 STG.E.U8 desc[UR22][R6.64], R2 ;  /* 0x0000000206003986 */ /* 0x0001e2000c101116 */
[----:B------:R-:W-:Y:S01]  /*39d70*/  IMAD R0, R56, 0x2, R0 ;  /* 0x0000000238007824 */ /* 0x000fe200078e0200 */
[----:B-----5:R-:W-:Y:S01]  /*39d80*/  ISETP.LT.AND P3, PT, R18, UR6, !P0 ;  /* 0x0000000612007c0c */ /* 0x020fe2000c761270 */
[----:B------:R-:W3:Y:S01]  /*39d90*/  LDCU UR6, c[0x0][0x39c] ;  /* 0x00007380ff0677ac */ /* 0x000ee20008000800 */
[----:B------:R-:W5:Y:S02]  /*39da0*/  LDL.LU R18, [R1+0xdcc] ;  /* 0x000dcc0001127983 */ /* 0x000f640000300800 */
[----:B------:R-:W-:Y:S02]  /*39db0*/  IADD3 R16, P6, PT, R0, R3, RZ ;  /* 0x0000000300107210 */ /* 0x000fe40007fde0ff */
[----:B0-----:R-:W-:Y:S01]  /*39dc0*/  PRMT R2, R78, 0x7772, RZ ;  /* 0x000077724e027816 */ /* 0x001fe200000000ff */
[----:B------:R-:W5:Y:S01]  /*39dd0*/  LDL.LU R22, [R1+0xdfc] ;  /* 0x000dfc0001167983 */ /* 0x000f620000300800 */
[----:B------:R-:W-:-:S05]  /*39de0*/  LEA.HI.X.SX32 R17, R0, R5, 0x1, P6 ;  /* 0x0000000500117211 */ /* 0x000fca00030f0eff */
[----:B------:R0:W-:Y:S01]  /*39df0*/  @P5 STG.E.U8 desc[UR22][R16.64], R2 ;  /* 0x0000000210005986 */ /* 0x0001e2000c101116 */
[----:B----4-:R-:W-:Y:S01]  /*39e00*/  ISETP.LT.AND P5, PT, R20, UR5, !P0 ;  /* 0x0000000514007c0c */ /* 0x010fe2000c7a1270 */
[----:B------:R-:W5:Y:S02]  /*39e10*/  LDCU UR5, c[0x0][0x39c] ;  /* 0x00007380ff0577ac */ /* 0x000f640008000800 */
[----:B------:R-:W4:Y:S01]  /*39e20*/  LDL.LU R20, [R1+0xe3c] ;  /* 0x000e3c0001147983 */ /* 0x000f220000300800 */
[----:B------:R-:W-:Y:S01]  /*39e30*/  ISETP.LT.AND P1, PT, R4, UR4, !P0 ;  /* 0x0000000404007c0c */ /* 0x000fe2000c721270 */
[C---:B------:R-:W-:Y:S01]  /*39e40*/  IMAD R4, R56.reuse, 0x2, R0 ;  /* 0x0000000238047824 */ /* 0x040fe200078e0200 */
[----:B------:R-:W2:Y:S03]  /*39e50*/  LDCU UR4, c[0x0][0x39c] ;  /* 0x00007380ff0477ac */ /* 0x000ea60008000800 */
[----:B------:R-:W-:Y:S01]  /*39e60*/  IMAD R0, R56, 0x2, R4 ;  /* 0x0000000238007824 */ /* 0x000fe200078e0204 */
[----:B------:R-:W-:-:S04]  /*39e70*/  IADD3 R6, P6, PT, R4, R3, RZ ;  /* 0x0000000304067210 */ /* 0x000fc80007fde0ff */
[----:B------:R-:W-:Y:S02]  /*39e80*/  LEA.HI.X.SX32 R7, R4, R5, 0x1, P6 ;  /* 0x0000000504077211 */ /* 0x000fe400030f0eff */
[----:B0-----:R-:W-:Y:S02]  /*39e90*/  IADD3 R16, P6, PT, R0, R3, RZ ;  /* 0x0000000300107210 */ /* 0x001fe40007fde0ff */
[----:B------:R-:W-:Y:S02]  /*39ea0*/  PRMT R78, R78, 0x7773, RZ ;  /* 0x000077734e4e7816 */ /* 0x000fe400000000ff */
[----:B------:R-:W-:Y:S01]  /*39eb0*/  LEA.HI.X.SX32 R17, R0, R5, 0x1, P6 ;  /* 0x0000000500117211 */ /* 0x000fe200030f0eff */
[----:B------:R-:W-:Y:S01]  /*39ec0*/  IMAD R0, R56, 0x2, R0 ;  /* 0x0000000238007824 */ /* 0x000fe200078e0200 */
[C---:B------:R-:W-:Y:S01]  /*39ed0*/  PRMT R2, R79.reuse, 0x7770, RZ ;  /* 0x000077704f027816 */ /* 0x040fe200000000ff */
[----:B------:R-:W-:Y:S04]  /*39ee0*/  @P4 STG.E.U8 desc[UR22][R6.64], R78 ;  /* 0x0000004e06004986 */ /* 0x000fe8000c101116 */
[----:B------:R0:W-:Y:S01]  /*39ef0*/  @P1 STG.E.U8 desc[UR22][R16.64], R2 ;  /* 0x0000000210001986 */ /* 0x0001e2000c101116 */
[----:B------:R-:W-:-:S02]  /*39f00*/  PRMT R4, R79, 0x7771, RZ ;  /* 0x000077714f047816 */ /* 0x000fc400000000ff */
[----:B--2---:R-:W-:Y:S01]  /*39f10*/  ISETP.LT.AND P4, PT, R21, UR4, !P0 ;  /* 0x0000000415007c0c */ /* 0x004fe2000c781270 */
[----:B------:R-:W1:Y:S01]  /*39f20*/  LDCU UR4, c[0x0][0x39c] ;  /* 0x00007380ff0477ac */ /* 0x000e620008000800 */
[----:B0-----:R-:W-:Y:S02]  /*39f30*/  IADD3 R16, P6, PT, R0, R3, RZ ;  /* 0x0000000300107210 */ /* 0x001fe40007fde0ff */
[----:B---3--:R-:W-:Y:S01]  /*39f40*/  ISETP.LT.AND P1, PT, R19, UR6, !P0 ;  /* 0x0000000613007c0c */ /* 0x008fe2000c721270 */
[----:B------:R-:W-:Y:S01]  /*39f50*/  IMAD R2, R56, 0x2, R0 ;  /* 0x0000000238027824 */ /* 0x000fe200078e0200 */
[----:B------:R-:W-:Y:S01]  /*39f60*/  LEA.HI.X.SX32 R17, R0, R5, 0x1, P6 ;  /* 0x0000000500117211 */ /* 0x000fe200030f0eff */
[----:B------:R-:W2:Y:S01]  /*39f70*/  LDL.LU R19, [R1+0xeb4] ;  /* 0x000eb40001137983 */ /* 0x000ea20000300800 */
[----:B------:R-:W4:Y:S03]  /*39f80*/  LDCU UR6, c[0x0][0x39c] ;  /* 0x00007380ff0677ac */ /* 0x000f260008000800 */
[----:B------:R0:W-:Y:S01]  /*39f90*/  @P3 STG.E.U8 desc[UR22][R16.64], R4 ;  /* 0x0000000410003986 */ /* 0x0001e2000c101116 */
[----:B-----5:R-:W-:-:S03]  /*39fa0*/  ISETP.LT.AND P3, PT, R18, UR5, !P0 ;  /* 0x0000000512007c0c */ /* 0x020fc6000c761270 */
[----:B------:R-:W3:Y:S01]  /*39fb0*/  LDL.LU R21, [R1+0xee0] ;  /* 0x000ee00001157983 */ /* 0x000ee20000300800 */
[----:B------:R-:W-:Y:S01]  /*39fc0*/  IADD3 R6, P6, PT, R2, R3, RZ ;  /* 0x0000000302067210 */ /* 0x000fe20007fde0ff */
[----:B------:R-:W-:Y:S01]  /*39fd0*/  IMAD R0, R56, 0x2, R2 ;  /* 0x0000000238007824 */ /* 0x000fe200078e0202 */
[----:B------:R-:W2:Y:S01]  /*39fe0*/  LDCU UR5, c[0x0][0x39c] ;  /* 0x00007380ff0577ac */ /* 0x000ea20008000800 */
[----:B------:R-:W5:Y:S01]  /*39ff0*/  LDL.LU R18, [R1+0xdb4] ;  /* 0x000db40001127983 */ /* 0x000f620000300800 */
[----:B------:R-:W-:Y:S02]  /*3a000*/  LEA.HI.X.SX32 R7, R2, R5, 0x1, P6 ;  /* 0x0000000502077211 */ /* 0x000fe400030f0eff */
[----:B0-----:R-:W-:Y:S02]  /*3a010*/  IADD3 R16, P6, PT, R0, R3, RZ ;  /* 0x0000000300107210 */ /* 0x001fe40007fde0ff */
[C---:B------:R-:W-:Y:S02]  /*3a020*/  PRMT R2, R79.reuse, 0x7772, RZ ;  /* 0x000077724f027816 */ /* 0x040fe400000000ff */
[----:B------:R-:W-:-:S02]  /*3a030*/  PRMT R79, R79, 0x7773, RZ ;  /* 0x000077734f4f7816 */ /* 0x000fc400000000ff */
[----:B------:R-:W-:Y:S01]  /*3a040*/  LEA.HI.X.SX32 R17, R0, R5, 0x1, P6 ;  /* 0x0000000500117211 */ /* 0x000fe200030f0eff */
[----:B------:R0:W-:Y:S04]  /*3a050*/  @P5 STG.E.U8 desc[UR22][R6.64], R2 ;  /* 0x0000000206005986 */ /* 0x0001e8000c101116 */
[----:B------:R0:W-:Y:S01]  /*3a060*/  @P4 STG.E.U8 desc[UR22][R16.64], R79 ;  /* 0x0000004f10004986 */ /* 0x0001e2000c101116 */
[----:B----4-:R-:W-:Y:S01]  /*3a070*/  ISETP.LT.AND P4, PT, R20, UR6, !P0 ;  /* 0x0000000614007c0c */ /* 0x010fe2000c781270 */
[C---:B------:R-:W-:Y:S02]  /*3a080*/  IMAD R0, R56.reuse, 0x2, R0 ;  /* 0x0000000238007824 */ /* 0x040fe400078e0200 */
[----:B------:R-:W4:Y:S01]  /*3a090*/  LDL.LU R20, [R1+0xe20] ;  /* 0x000e200001147983 */ /* 0x000f220000300800 */
[----:B------:R-:W5:Y:S01]  /*3a0a0*/  LDCU UR6, c[0x0][0x39c] ;  /* 0x00007380ff0677ac */ /* 0x000f620008000800 */
[----:B0-----:R-:W-:Y:S01]  /*3a0b0*/  IMAD R2, R56, 0x2, R0 ;  /* 0x0000000238027824 */ /* 0x001fe200078e0200 */
[----:B------:R-:W-:-:S02]  /*3a0c0*/  IADD3 R16, P6, PT, R0, R3, RZ ;  /* 0x0000000300107210 */ /* 0x000fc40007fde0ff */
[----:B------:R-:W-:Y:S02]  /*3a0d0*/  PRMT R4, R40, 0x7770, RZ ;  /* 0x0000777028047816 */ /* 0x000fe400000000ff */
[----:B------:R-:W-:Y:S02]  /*3a0e0*/  LEA.HI.X.SX32 R17, R0, R5, 0x1, P6 ;  /* 0x0000000500117211 */ /* 0x000fe400030f0eff */
[----:B------:R-:W-:Y:S01]  /*3a0f0*/  IADD3 R6, P6, PT, R2, R3, RZ ;  /* 0x0000000302067210 */ /* 0x000fe20007fde0ff */
[----:B------:R-:W-:Y:S01]  /*3a100*/  IMAD R0, R56, 0x2, R2 ;  /* 0x0000000238007824 */ /* 0x000fe200078e0202 */
[----:B-1----:R-:W-:Y:S01]  /*3a110*/  ISETP.LT.AND P5, PT, R22, UR4, !P0 ;  /* 0x0000000416007c0c */ /* 0x002fe2000c7a1270 */
[----:B------:R0:W-:Y:S01]  /*3a120*/  @P1 STG.E.U8 desc[UR22][R16.64], R4 ;  /* 0x0000000410001986 */ /* 0x0001e2000c101116 */
[----:B------:R-:W-:Y:S01]  /*3a130*/  LEA.HI.X.SX32 R7, R2, R5, 0x1, P6 ;  /* 0x0000000502077211 */ /* 0x000fe200030f0eff */
[----:B------:R-:W3:Y:S01]  /*3a140*/  LDCU UR4, c[0x0][0x39c] ;  /* 0x00007380ff0477ac */ /* 0x000ee20008000800 */
[----:B------:R-:W-:-:S05]  /*3a150*/  PRMT R2, R40, 0x7771, RZ ;  /* 0x0000777128027816 */ /* 0x000fca00000000ff */
[----:B------:R1:W-:Y:S01]  /*3a160*/  @P3 STG.E.U8 desc[UR22][R6.64], R2 ;  /* 0x0000000206003986 */ /* 0x0003e2000c101116 */
[----:B0-----:R-:W-:-:S03]  /*3a170*/  IADD3 R16, P6, PT, R0, R3, RZ ;  /* 0x0000000300107210 */ /* 0x001fc60007fde0ff */
[----:B------:R-:W4:Y:S01]  /*3a180*/  LDL.LU R4, [R1+0xe4c] ;  /* 0x000e4c0001047983 */ /* 0x000f220000300800 */
[----:B------:R-:W-:Y:S02]  /*3a190*/  LEA.HI.X.SX32 R17, R0, R5, 0x1, P6 ;  /* 0x0000000500117211 */ /* 0x000fe400030f0eff */
[----:B-1----:R-:W-:Y:S02]  /*3a1a0*/  PRMT R2, R40, 0x7772, RZ ;  /* 0x0000777228027816 */ /* 0x002fe400000000ff */
[----:B--2---:R-:W-:-:S03]  /*3a1b0*/  ISETP.LT.AND P1, PT, R19, UR5, !P0 ;  /* 0x0000000513007c0c */ /* 0x004fc6000c721270 */
[----:B------:R0:W-:Y:S01]  /*3a1c0*/  @P5 STG.E.U8 desc[UR22][R16.64], R2 ;  /* 0x0000000210005986 */ /* 0x0001e2000c101116 */
[----:B------:R-:W4:Y:S03]  /*3a1d0*/  LDCU UR5, c[0x0][0x39c] ;  /* 0x00007380ff0577ac */ /* 0x000f260008000800 */
[----:B------:R-:W2:Y:S01]  /*3a1e0*/  LDL.LU R19, [R1+0xe90] ;  /* 0x000e900001137983 */ /* 0x000ea20000300800 */
[----:B------:R-:W-:Y:S01]  /*3a1f0*/  IMAD R0, R56, 0x2, R0 ;  /* 0x0000000238007824 */ /* 0x000fe200078e0200 */
[----:B-----5:R-:W-:Y:S02]  /*3a200*/  ISETP.LT.AND P5, PT, R18, UR6, !P0 ;  /* 0x0000000612007c0c */ /* 0x020fe4000c7a1270 */
[----:B------:R-:W-:Y:S01]  /*3a210*/  PRMT R40, R40, 0x7773, RZ ;  /* 0x0000777328287816 */ /* 0x000fe200000000ff */
[----:B------:R-:W5:Y:S01]  /*3a220*/  LDL.LU R18, [R1+0xf00] ;  /* 0x000f000001127983 */ /* 0x000f620000300800 */
[----:B0-----:R-:W-:-:S02]  /*3a230*/  IADD3 R16, P6, PT, R0, R3, RZ ;  /* 0x0000000300107210 */ /* 0x001fc40007fde0ff */
[----:B---3--:R-:W-:Y:S01]  /*3a240*/  ISETP.LT.AND P3, PT, R21, UR4, !P0 ;  /* 0x0000000415007c0c */ /* 0x008fe2000c761270 */
[----:B------:R-:W-:Y:S01]  /*3a250*/  IMAD R2, R56, 0x2, R0 ;  /* 0x0000000238027824 */ /* 0x000fe200078e0200 */
[----:B------:R-:W-:Y:S01]  /*3a260*/  LEA.HI.X.SX32 R17, R0, R5, 0x1, P6 ;  /* 0x0000000500117211 */ /* 0x000fe200030f0eff */
[----:B------:R-:W3:Y:S01]  /*3a270*/  LDL.LU R21, [R1+0xdbc] ;  /* 0x000dbc0001157983 */ /* 0x000ee20000300800 */
[----:B------:R-:W2:Y:S03]  /*3a280*/  LDCU UR6, c[0x0][0x39c] ;  /* 0x00007380ff0677ac */ /* 0x000ea60008000800 */
[----:B------:R0:W-:Y:S01]  /*3a290*/  @P4 STG.E.U8 desc[UR22][R16.64], R40 ;  /* 0x0000002810004986 */ /* 0x0001e2000c101116 */
[----:B------:R-:W1:Y:S01]  /*3a2a0*/  LDCU UR4, c[0x0][0x39c] ;  /* 0x00007380ff0477ac */ /* 0x000e620008000800 */
[----:B----4-:R-:W-:Y:S01]  /*3a2b0*/  ISETP.LT.AND P4, PT, R20, UR5, !P0 ;  /* 0x0000000514007c0c */ /* 0x010fe2000c781270 */
[----:B------:R-:W-:Y:S01]  /*3a2c0*/  IMAD R0, R56, 0x2, R2 ;  /* 0x0000000238007824 */ /* 0x000fe200078e0202 */
[----:B------:R-:W4:Y:S01]  /*3a2d0*/  LDL.LU R20, [R1+0xdf0] ;  /* 0x000df00001147983 */ /* 0x000f220000300800 */
[C---:B------:R-:W-:Y:S01]  /*3a2e0*/  IADD3 R6, P6, PT, R2.reuse, R3, RZ ;  /* 0x0000000302067210 */ /* 0x040fe20007fde0ff */
[----:B------:R-:W5:Y:S03]  /*3a2f0*/  LDCU UR5, c[0x0][0x39c] ;  /* 0x00007380ff0577ac */ /* 0x000f660008000800 */
[----:B------:R-:W-:-:S02]  /*3a300*/  LEA.HI.X.SX32 R7, R2, R5, 0x1, P6 ;  /* 0x0000000502077211 */ /* 0x000fc400030f0eff */
[C---:B0-----:R-:W-:Y:S02]  /*3a310*/  IADD3 R16, P6, PT, R0.reuse, R3, RZ ;  /* 0x0000000300107210 */ /* 0x041fe40007fde0ff */
[C---:B------:R-:W-:Y:S02]  /*3a320*/  PRMT R2, R41.reuse, 0x7770, RZ ;  /* 0x0000777029027816 */ /* 0x040fe400000000ff */
[----:B------:R-:W-:Y:S01]  /*3a330*/  LEA.HI.X.SX32 R17, R0, R5, 0x1, P6 ;  /* 0x0000000500117211 */ /* 0x000fe200030f0eff */
[----:B------:R-:W-:Y:S02]  /*3a340*/  IMAD R0, R56, 0x2, R0 ;  /* 0x0000000238007824 */ /* 0x000fe400078e0200 */
[----:B------:R0:W-:Y:S02]  /*3a350*/  @P1 STG.E.U8 desc[UR22][R6.64], R2 ;  /* 0x0000000206001986 */ /* 0x0001e4000c101116 */
[----:B0-----:R-:W-:Y:S02]  /*3a360*/  PRMT R2, R41, 0x7771, RZ ;  /* 0x0000777129027816 */ /* 0x001fe400000000ff */
[----:B------:R-:W-:-:S03]  /*3a370*/  IADD3 R6, P6, PT, R0, R3, RZ ;  /* 0x0000000300067210 */ /* 0x000fc60007fde0ff */
[----:B------:R0:W-:Y:S01]  /*3a380*/  @P3 STG.E.U8 desc[UR22][R16.64], R2 ;  /* 0x0000000210003986 */ /* 0x0001e2000c101116 */
[----:B------:R-:W-:Y:S02]  /*3a390*/  LEA.HI.X.SX32 R7, R0, R5, 0x1, P6 ;  /* 0x0000000500077211 */ /* 0x000fe400030f0eff */
[----:B-1----:R-:W-:Y:S01]  /*3a3a0*/  ISETP.LT.AND P1, PT, R4, UR4, !P0 ;  /* 0x0000000404007c0c */ /* 0x002fe2000c721270 */
[----:B------:R-:W-:Y:S01]  /*3a3b0*/  IMAD R4, R56, 0x2, R0 ;  /* 0x0000000238047824 */ /* 0x000fe200078e0200 */
[----:B------:R-:W3:Y:S01]  /*3a3c0*/  LDCU UR4, c[0x0][0x39c] ;  /* 0x00007380ff0477ac */ /* 0x000ee20008000800 */
[----:B--2---:R-:W-:Y:S01]  /*3a3d0*/  ISETP.LT.AND P3, PT, R19, UR6, !P0 ;  /* 0x0000000613007c0c */ /* 0x004fe2000c761270 */
[----:B------:R-:W4:Y:S01]  /*3a3e0*/  LDCU UR6, c[0x0][0x39c] ;  /* 0x00007380ff0677ac */ /* 0x000f220008000800 */
[----:B0-----:R-:W-:Y:S01]  /*3a3f0*/  PRMT R2, R41, 0x7772, RZ ;  /* 0x0000777229027816 */ /* 0x001fe200000000ff */
[----:B------:R-:W2:Y:S04]  /*3a400*/  LDL.LU R19, [R1+0xe68] ;  /* 0x000e680001137983 */ /* 0x000ea80000300800 */
[----:B------:R0:W-:Y:S01]  /*3a410*/  @P5 STG.E.U8 desc[UR22][R6.64], R2 ;  /* 0x0000000206005986 */ /* 0x0001e2000c101116 */
[----:B-----5:R-:W-:-:S03]  /*3a420*/  ISETP.LT.AND P5, PT, R18, UR5, !P0 ;  /* 0x0000000512007c0c */ /* 0x020fc6000c7a1270 */
[----:B------:R-:W5:Y:S01]  /*3a430*/  LDL.LU R22, [R1+0xe98] ;  /* 0x000e980001167983 */ /* 0x000f620000300800 */
[----:B------:R-:W-:Y:S01]  /*3a440*/  IADD3 R16, P6, PT, R4, R3, RZ ;  /* 0x0000000304107210 */ /* 0x000fe20007fde0ff */
[----:B------:R-:W-:Y:S01]  /*3a450*/  IMAD R0, R56, 0x2, R4 ;  /* 0x0000000238007824 */ /* 0x000fe200078e0204 */
[----:B------:R-:W-:Y:S01]  /*3a460*/  PRMT R41, R41, 0x7773, RZ ;  /* 0x0000777329297816 */ /* 0x000fe200000000ff */
[----:B------:R-:W5:Y:S01]  /*3a470*/  LDL.LU R18, [R1+0xed8] ;  /* 0x000ed80001127983 */ /* 0x000f620000300800 */
[----:B------:R-:W-:Y:S01]  /*3a480*/  LEA.HI.X.SX32 R17, R4, R5, 0x1, P6 ;  /* 0x0000000504117211 */ /* 0x000fe200030f0eff */
[----:B------:R-:W2:Y:S01]  /*3a490*/  LDCU UR5, c[0x0][0x39c] ;  /* 0x00007380ff0577ac */ /* 0x000ea20008000800 */
[----:B0-----:R-:W-:Y:S02]  /*3a4a0*/  IADD3 R6, P6, PT, R0, R3, RZ ;  /* 0x0000000300067210 */ /* 0x001fe40007fde0ff */
[----:B------:R-:W-:Y:S02]  /*3a4b0*/  PRMT R2, R42, 0x7770, RZ ;  /* 0x000077702a027816 */ /* 0x000fe400000000ff */
[----:B------:R-:W-:Y:S01]  /*3a4c0*/  LEA.HI.X.SX32 R7, R0, R5, 0x1, P6 ;  /* 0x0000000500077211 */ /* 0x000fe200030f0eff */
[----:B------:R-:W-:Y:S01]  /*3a4d0*/  @P4 STG.E.U8 desc[UR22][R16.64], R41 ;  /* 0x0000002910004986 */ /* 0x000fe2000c101116 */
[----:B---3--:R-:W-:Y:S01]  /*3a4e0*/  ISETP.LT.AND P4, PT, R21, UR4, !P0 ;  /* 0x0000000415007c0c */ /* 0x008fe2000c781270 */
[----:B------:R-:W-:Y:S01]  /*3a4f0*/  IMAD R0, R56, 0x2, R0 ;  /* 0x0000000238007824 */ /* 0x000fe200078e0200 */
[----:B------:R-:W5:Y:S01]  /*3a500*/  LDCU UR4, c[0x0][0x39c] ;  /* 0x00007380ff0477ac */ /* 0x000f620008000800 */
[----:B------:R0:W-:Y:S04]  /*3a510*/  @P1 STG.E.U8 desc[UR22][R6.64], R2 ;  /* 0x0000000206001986 */ /* 0x0001e8000c101116 */
[----:B------:R-:W3:Y:S01]  /*3a520*/  LDL.LU R21, [R1+0xdc8] ;  /* 0x000dc80001157983 */ /* 0x000ee20000300800 */
[----:B----4-:R-:W-:Y:S01]  /*3a530*/  ISETP.LT.AND P1, PT, R20, UR6, !P0 ;  /* 0x0000000614007c0c */ /* 0x010fe2000c721270 */
[----:B0-----:R-:W-:-:S02]  /*3a540*/  IMAD R2, R56, 0x2, R0 ;  /* 0x0000000238027824 */ /* 0x001fc400078e0200 */
[----:B------:R-:W4:Y:S01]  /*3a550*/  LDL.LU R20, [R1+0xdf8] ;  /* 0x000df80001147983 */ /* 0x000f220000300800 */
[----:B------:R-:W-:Y:S01]  /*3a560*/  IADD3 R16, P6, PT, R0, R3, RZ ;  /* 0x0000000300107210 */ /* 0x000fe20007fde0ff */
[----:B------:R-:W0:Y:S01]  /*3a570*/  LDCU UR6, c[0x0][0x39c] ;  /* 0x00007380ff0677ac */ /* 0x000e220008000800 */
[----:B------:R-:W-:Y:S02]  /*3a580*/  PRMT R4, R42, 0x7771, RZ ;  /* 0x000077712a047816 */ /* 0x000fe400000000ff */
[----:B------:R-:W-:Y:S01]  /*3a590*/  LEA.HI.X.SX32 R17, R0, R5, 0x1, P6 ;  /* 0x0000000500117211 */ /* 0x000fe200030f0eff */
[----:B------:R-:W-:Y:S01]  /*3a5a0*/  IMAD R0, R56, 0x2, R2 ;  /* 0x0000000238007824 */ /* 0x000fe200078e0202 */
[----:B------:R-:W-:-:S03]  /*3a5b0*/  IADD3 R6, P6, PT, R2, R3, RZ ;  /* 0x0000000302067210 */ /* 0x000fc60007fde0ff */
[----:B------:R1:W-:Y:S01]  /*3a5c0*/  @P3 STG.E.U8 desc[UR22][R16.64], R4 ;  /* 0x0000000410003986 */ /* 0x0003e2000c101116 */
[----:B------:R-:W-:Y:S02]  /*3a5d0*/  LEA.HI.X.SX32 R7, R2, R5, 0x1, P6 ;  /* 0x0000000502077211 */ /* 0x000fe400030f0eff */
[C---:B------:R-:W-:Y:S02]  /*3a5e0*/  PRMT R2, R42.reuse, 0x7772, RZ ;  /* 0x000077722a027816 */ /* 0x040fe400000000ff */
[----:B------:R-:W-:Y:S02]  /*3a5f0*/  PRMT R42, R42, 0x7773, RZ ;  /* 0x000077732a2a7816 */ /* 0x000fe400000000ff */
[----:B-1----:R-:W-:-:S04]  /*3a600*/  IADD3 R16, P6, PT, R0, R3, RZ ;  /* 0x0000000300107210 */ /* 0x002fc80007fde0ff */
[----:B------:R-:W-:Y:S01]  /*3a610*/  LEA.HI.X.SX32 R17, R0, R5, 0x1, P6 ;  /* 0x0000000500117211 */ /* 0x000fe200030f0eff */
[----:B------:R-:W-:Y:S01]  /*3a620*/  @P5 STG.E.U8 desc[UR22][R6.64], R2 ;  /* 0x0000000206005986 */ /* 0x000fe2000c101116 */
[----:B------:R-:W-:-:S03]  /*3a630*/  IMAD R0, R56, 0x2, R0 ;  /* 0x0000000238007824 */ /* 0x000fc600078e0200 */
[----:B------:R1:W-:Y:S01]  /*3a640*/  @P4 STG.E.U8 desc[UR22][R16.64], R42 ;  /* 0x0000002a10004986 */ /* 0x0003e2000c101116 */
[----:B--2---:R-:W-:Y:S01]  /*3a650*/  ISETP.LT.AND P3, PT, R19, UR5, !P0 ;  /* 0x0000000513007c0c */ /* 0x004fe2000c761270 */
[----:B------:R-:W3:Y:S02]  /*3a660*/  LDCU UR5, c[0x0][0x39c] ;  /* 0x00007380ff0577ac */ /* 0x000ee40008000800 */
[----:B------:R-:W2:Y:S01]  /*3a670*/  LDL.LU R19, [R1+0xe1c] ;  /* 0x000e1c0001137983 */ /* 0x000ea20000300800 */
[----:B-1----:R-:W-:Y:S01]  /*3a680*/  IADD3 R16, P6, PT, R0, R3, RZ ;  /* 0x0000000300107210 */ /* 0x002fe20007fde0ff */
[----:B------:R-:W-:Y:S01]  /*3a690*/  IMAD R2, R56, 0x2, R0 ;  /* 0x0000000238027824 */ /* 0x000fe200078e0200 */
[----:B-----5:R-:W-:Y:S01]  /*3a6a0*/  ISETP.LT.AND P5, PT, R22, UR4, !P0 ;  /* 0x0000000416007c0c */ /* 0x020fe2000c7a1270 */
[----:B------:R-:W4:Y:S01]  /*3a6b0*/  LDCU UR4, c[0x0][0x39c] ;  /* 0x00007380ff0477ac */ /* 0x000f220008000800 */
[----:B0-----:R-:W-:Y:S01]  /*3a6c0*/  ISETP.LT.AND P4, PT, R18, UR6, !P0 ;  /* 0x0000000612007c0c */ /* 0x001fe2000c781270 */
[----:B------:R-:W2:Y:S01]  /*3a6d0*/  LDCU UR6, c[0x0][0x39c] ;  /* 0x00007380ff0677ac */ /* 0x000ea20008000800 */
[----:B------:R-:W5:Y:S01]  /*3a6e0*/  LDL.LU R18, [R1+0xeb0] ;  /* 0x000eb00001127983 */ /* 0x000f620000300800 */
[----:B------:R-:W-:-:S02]  /*3a6f0*/  LEA.HI.X.SX32 R17, R0, R5, 0x1, P6 ;  /* 0x0000000500117211 */ /* 0x000fc400030f0eff */
[----:B------:R-:W-:Y:S01]  /*3a700*/  IADD3 R6, P6, PT, R2, R3, RZ ;  /* 0x0000000302067210 */ /* 0x000fe20007fde0ff */
[----:B------:R-:W-:Y:S01]  /*3a710*/  IMAD R0, R56, 0x2, R2 ;  /* 0x0000000238007824 */ /* 0x000fe200078e0202 */
[C---:B------:R-:W-:Y:S02]  /*3a720*/  PRMT R4, R43.reuse, 0x7770, RZ ;  /* 0x000077702b047816 */ /* 0x040fe400000000ff */
[----:B------:R-:W-:Y:S02]  /*3a730*/  LEA.HI.X.SX32 R7, R2, R5, 0x1, P6 ;  /* 0x0000000502077211 */ /* 0x000fe400030f0eff */
[----:B------:R-:W-:Y:S01]  /*3a740*/  PRMT R2, R43, 0x7771, RZ ;  /* 0x000077712b027816 */ /* 0x000fe200000000ff */
[----:B------:R0:W-:Y:S01]  /*3a750*/  @P1 STG.E.U8 desc[UR22][R16.64], R4 ;  /* 0x0000000410001986 */ /* 0x0001e2000c101116 */
[----:B---3--:R-:W-:-:S03]  /*3a760*/  ISETP.LT.AND P1, PT, R21, UR5, !P0 ;  /* 0x0000000515007c0c */ /* 0x008fc6000c721270 */
[----:B------:R1:W-:Y:S01]  /*3a770*/  @P3 STG.E.U8 desc[UR22][R6.64], R2 ;  /* 0x0000000206003986 */ /* 0x0003e2000c101116 */
[----:B------:R-:W5:Y:S03]  /*3a780*/  LDCU UR5, c[0x0][0x39c] ;  /* 0x00007380ff0577ac */ /* 0x000f660008000800 */
[----:B0-----:R-:W3:Y:S04]  /*3a790*/  LDL.LU R4, [R1+0xedc] ;  /* 0x000edc0001047983 */ /* 0x001ee80000300800 */
[----:B------:R-:W3:Y:S01]  /*3a7a0*/  LDL.LU R21, [R1+0xdb0] ;  /* 0x000db00001157983 */ /* 0x000ee20000300800 */
[----:B----4-:R-:W-:Y:S01]  /*3a7b0*/  ISETP.LT.AND P3, PT, R20, UR4, !P0 ;  /* 0x0000000414007c0c */ /* 0x010fe2000c761270 */
[----:B------:R-:W0:Y:S02]  /*3a7c0*/  LDCU UR4, c[0x0][0x39c] ;  /* 0x00007380ff0477ac */ /* 0x000e240008000800 */
[----:B------:R-:W4:Y:S01]  /*3a7d0*/  LDL.LU R20, [R1+0xe18] ;  /* 0x000e180001147983 */ /* 0x000f220000300800 */
[----:B------:R-:W-:-:S02]  /*3a7e0*/  IADD3 R16, P6, PT, R0, R3, RZ ;  /* 0x0000000300107210 */ /* 0x000fc40007fde0ff */
[----:B-1----:R-:W-:Y:S02]  /*3a7f0*/  PRMT R2, R43, 0x7772, RZ ;  /* 0x000077722b027816 */ /* 0x002fe400000000ff */
[----:B------:R-:W-:Y:S01]  /*3a800*/  LEA.HI.X.SX32 R17, R0, R5, 0x1, P6 ;  /* 0x0000000500117211 */ /* 0x000fe200030f0eff */
[----:B------:R-:W-:-:S04]  /*3a810*/  IMAD R0, R56, 0x2, R0 ;  /* 0x0000000238007824 */ /* 0x000fc800078e0200 */
[----:B------:R1:W-:Y:S01]  /*3a820*/  @P5 STG.E.U8 desc[UR22][R16.64], R2 ;  /* 0x0000000210005986 */ /* 0x0003e2000c101116 */
[C---:B------:R-:W-:Y:S02]  /*3a830*/  IADD3 R6, P6, PT, R0.reuse, R3, RZ ;  /* 0x0000000300067210 */ /* 0x040fe40007fde0ff */
[----:B------:R-:W-:Y:S02]  /*3a840*/  PRMT R43, R43, 0x7773, RZ ;  /* 0x000077732b2b7816 */ /* 0x000fe400000000ff */
[----:B------:R-:W-:Y:S01]  /*3a850*/  LEA.HI.X.SX32 R7, R0, R5, 0x1, P6 ;  /* 0x0000000500077211 */ /* 0x000fe200030f0eff */
[----:B-1----:R-:W-:-:S04]  /*3a860*/  IMAD R2, R56, 0x2, R0 ;  /* 0x0000000238027824 */ /* 0x002fc800078e0200 */
[----:B------:R-:W-:Y:S01]  /*3a870*/  IMAD R0, R56, 0x2, R2 ;  /* 0x0000000238007824 */ /* 0x000fe200078e0202 */
[C---:B------:R-:W-:Y:S01]  /*3a880*/  IADD3 R16, P6, PT, R2.reuse, R3, RZ ;  /* 0x0000000302107210 */ /* 0x040fe20007fde0ff */
[----:B------:R1:W-:Y:S03]  /*3a890*/  @P4 STG.E.U8 desc[UR22][R6.64], R43 ;  /* 0x0000002b06004986 */ /* 0x0003e6000c101116 */
[----:B------:R-:W-:Y:S02]  /*3a8a0*/  LEA.HI.X.SX32 R17, R2, R5, 0x1, P6 ;  /* 0x0000000502117211 */ /* 0x000fe400030f0eff */
[----:B------:R-:W-:Y:S02]  /*3a8b0*/  PRMT R2, R8, 0x7770, RZ ;  /* 0x0000777008027816 */ /* 0x000fe400000000ff */
[----:B--2---:R-:W-:Y:S01]  /*3a8c0*/  ISETP.LT.AND P5, PT, R19, UR6, !P0 ;  /* 0x0000000613007c0c */ /* 0x004fe2000c7a1270 */
[----:B------:R-:W3:Y:S01]  /*3a8d0*/  LDCU UR6, c[0x0][0x39c] ;  /* 0x00007380ff0677ac */ /* 0x000ee20008000800 */
[----:B------:R-:W2:Y:S01]  /*3a8e0*/  LDL.LU R19, [R1+0xe48] ;  /* 0x000e480001137983 */ /* 0x000ea20000300800 */
[----:B-1----:R-:W-:-:S04]  /*3a8f0*/  IADD3 R6, P6, PT, R0, R3, RZ ;  /* 0x0000000300067210 */ /* 0x002fc80007fde0ff */
[----:B------:R-:W-:Y:S01]  /*3a900*/  LEA.HI.X.SX32 R7, R0, R5, 0x1, P6 ;  /* 0x0000000500077211 */ /* 0x000fe200030f0eff */
[----:B------:R-:W-:Y:S01]  /*3a910*/  IMAD R0, R56, 0x2, R0 ;  /* 0x0000000238007824 */ /* 0x000fe200078e0200 */
[----:B-----5:R-:W-:Y:S01]  /*3a920*/  ISETP.LT.AND P4, PT, R18, UR5, !P0 ;  /* 0x0000000512007c0c */ /* 0x020fe2000c781270 */
[----:B------:R-:W4:Y:S01]  /*3a930*/  LDCU UR5, c[0x0][0x39c] ;  /* 0x00007380ff0577ac */ /* 0x000f220008000800 */
[----:B------:R-:W5:Y:S04]  /*3a940*/  LDL.LU R18, [R1+0xe8c] ;  /* 0x000e8c0001127983 */ /* 0x000f680000300800 */
[----:B------:R-:W5:Y:S04]  /*3a950*/  LDL.LU R22, [R1+0xefc] ;  /* 0x000efc0001167983 */ /* 0x000f680000300800 */
[----:B------:R1:W-:Y:S02]  /*3a960*/  @P1 STG.E.U8 desc[UR22][R16.64], R2 ;  /* 0x0000000210001986 */ /* 0x0003e4000c101116 */
[----:B-1----:R-:W-:-:S02]  /*3a970*/  PRMT R2, R8, 0x7771, RZ ;  /* 0x0000777108027816 */ /* 0x002fc400000000ff */
[----:B------:R-:W-:-:S03]  /*3a980*/  IADD3 R16, P6, PT, R0, R3, RZ ;  /* 0x0000000300107210 */ /* 0x000fc60007fde0ff */
[----:B------:R1:W-:Y:S01]  /*3a990*/  @P3 STG.E.U8 desc[UR22][R6.64], R2 ;  /* 0x0000000206003986 */ /* 0x0003e2000c101116 */
[----:B------:R-:W-:Y:S02]  /*3a9a0*/  LEA.HI.X.SX32 R17, R0, R5, 0x1, P6 ;  /* 0x0000000500117211 */ /* 0x000fe400030f0eff */
[----:B---3--:R-:W-:Y:S01]  /*3a9b0*/  ISETP.LT.AND P3, PT, R21, UR6, !P0 ;  /* 0x0000000615007c0c */ /* 0x008fe2000c761270 */
[----:B------:R-:W5:Y:S01]  /*3a9c0*/  LDCU UR6, c[0x0][0x39c] ;  /* 0x00007380ff0677ac */ /* 0x000f620008000800 */
[----:B------:R-:W3:Y:S01]  /*3a9d0*/  LDL.LU R21, [R1+0xdac] ;  /* 0x000dac0001157983 */ /* 0x000ee20000300800 */
[----:B-1----:R-:W-:-:S05]  /*3a9e0*/  PRMT R2, R8, 0x7772, RZ ;  /* 0x0000777208027816 */ /* 0x002fca00000000ff */
[----:B------:R1:W-:Y:S01]  /*3a9f0*/  @P5 STG.E.U8 desc[UR22][R16.64], R2 ;  /* 0x0000000210005986 */ /* 0x0003e2000c101116 */
[----:B----4-:R-:W-:Y:S01]  /*3aa00*/  ISETP.LT.AND P5, PT, R20, UR5, !P0 ;  /* 0x0000000514007c0c */ /* 0x010fe2000c7a1270 */
[----:B------:R-:W4:Y:S02]  /*3aa10*/  LDCU UR5, c[0x0][0x39c] ;  /* 0x00007380ff0577ac */ /* 0x000f240008000800 */
[----:B------:R-:W3:Y:S01]  /*3aa20*/  LDL.LU R20, [R1+0xdec] ;  /* 0x000dec0001147983 */ /* 0x000ee20000300800 */
[----:B0-----:R-:W-:Y:S01]  /*3aa30*/  ISETP.LT.AND P1, PT, R4, UR4, !P0 ;  /* 0x0000000404007c0c */ /* 0x001fe2000c721270 */
[C---:B------:R-:W-:Y:S01]  /*3aa40*/  IMAD R4, R56.reuse, 0x2, R0 ;  /* 0x0000000238047824 */ /* 0x040fe200078e0200 */
[----:B------:R-:W2:Y:S03]  /*3aa50*/  LDCU UR4, c[0x0][0x39c] ;  /* 0x00007380ff0477ac */ /* 0x000ea60008000800 */
[----:B------:R-:W-:Y:S01]  /*3aa60*/  IMAD R0, R56, 0x2, R4 ;  /* 0x0000000238007824 */ /* 0x000fe200078e0204 */
[----:B------:R-:W-:-:S04]  /*3aa70*/  IADD3 R6, P6, PT, R4, R3, RZ ;  /* 0x0000000304067210 */ /* 0x000fc80007fde0ff */
[----:B------:R-:W-:Y:S02]  /*3aa80*/  LEA.HI.X.SX32 R7, R4, R5, 0x1, P6 ;  /* 0x0000000504077211 */ /* 0x000fe400030f0eff */
[----:B-1----:R-:W-:Y:S02]  /*3aa90*/  IADD3 R16, P6, PT, R0, R3, RZ ;  /* 0x0000000300107210 */ /* 0x002fe40007fde0ff */
[----:B------:R-:W-:Y:S02]  /*3aaa0*/  PRMT R8, R8, 0x7773, RZ ;  /* 0x0000777308087816 */ /* 0x000fe400000000ff */
[----:B------:R-:W-:Y:S01]  /*3aab0*/  LEA.HI.X.SX32 R17, R0, R5, 0x1, P6 ;  /* 0x0000000500117211 */ /* 0x000fe200030f0eff */
[----:B------:R-:W-:Y:S01]  /*3aac0*/  IMAD R0, R56, 0x2, R0 ;  /* 0x0000000238007824 */ /* 0x000fe200078e0200 */
[C---:B------:R-:W-:Y:S01]  /*3aad0*/  PRMT R2, R9.reuse, 0x7770, RZ ;  /* 0x0000777009027816 */ /* 0x040fe200000000ff */
[----:B------:R-:W-:Y:S04]  /*3aae0*/  @P4 STG.E.U8 desc[UR22][R6.64], R8 ;  /* 0x0000000806004986 */ /* 0x000fe8000c101116 */
[----:B------:R0:W-:Y:S01]  /*3aaf0*/  @P1 STG.E.U8 desc[UR22][R16.64], R2 ;  /* 0x0000000210001986 */ /* 0x0001e2000c101116 */
[----:B------:R-:W-:-:S02]  /*3ab00*/  PRMT R4, R9, 0x7771, RZ ;  /* 0x0000777109047816 */ /* 0x000fc400000000ff */
[----:B0-----:R-:W-:-:S04]  /*3ab10*/  IADD3 R16, P6, PT, R0, R3, RZ ;  /* 0x0000000300107210 */ /* 0x001fc80007fde0ff */
[----:B------:R-:W-:Y:S02]  /*3ab20*/  LEA.HI.X.SX32 R17, R0, R5, 0x1, P6 ;  /* 0x0000000500117211 */ /* 0x000fe400030f0eff */
[----:B--2---:R-:W-:Y:S01]  /*3ab30*/  ISETP.LT.AND P4, PT, R19, UR4, !P0 ;  /* 0x0000000413007c0c */ /* 0x004fe2000c781270 */
[----:B------:R-:W-:Y:S01]  /*3ab40*/  IMAD R2, R56, 0x2, R0 ;  /* 0x0000000238027824 */ /* 0x000fe200078e0200 */
[----:B------:R-:W2:Y:S01]  /*3ab50*/  LDL.LU R19, [R1+0xe64] ;  /* 0x000e640001137983 */ /* 0x000ea20000300800 */
[----:B------:R-:W3:Y:S03]  /*3ab60*/  LDCU UR4, c[0x0][0x39c] ;  /* 0x00007380ff0477ac */ /* 0x000ee60008000800 */
[----:B------:R0:W-:Y:S01]  /*3ab70*/  @P3 STG.E.U8 desc[UR22][R16.64], R4 ;  /* 0x0000000410003986 */ /* 0x0001e2000c101116 */
[----:B------:R-:W-:Y:S01]  /*3ab80*/  IADD3 R6, P6, PT, R2, R3, RZ ;  /* 0x0000000302067210 */ /* 0x000fe20007fde0ff */
[----:B------:R-:W-:Y:S01]  /*3ab90*/  IMAD R0, R56, 0x2, R2 ;  /* 0x0000000238007824 */ /* 0x000fe200078e0202 */
[----:B-----5:R-:W-:Y:S01]  /*3aba0*/  ISETP.LT.AND P1, PT, R18, UR6, !P0 ;  /* 0x0000000612007c0c */ /* 0x020fe2000c721270 */
[----:B------:R-:W1:Y:S01]  /*3abb0*/  LDCU UR6, c[0x0][0x39c] ;  /* 0x00007380ff0677ac */ /* 0x000e620008000800 */
[----:B------:R-:W5:Y:S01]  /*3abc0*/  LDL.LU R18, [R1+0xe88] ;  /* 0x000e880001127983 */ /* 0x000f620000300800 */
[----:B----4-:R-:W-:Y:S01]  /*3abd0*/  ISETP.LT.AND P3, PT, R22, UR5, !P0 ;  /* 0x0000000516007c0c */ /* 0x010fe2000c761270 */
[----:B------:R-:W5:Y:S02]  /*3abe0*/  LDCU UR5, c[0x0][0x39c] ;  /* 0x00007380ff0577ac */ /* 0x000f640008000800 */
[----:B------:R-:W4:Y:S01]  /*3abf0*/  LDL.LU R22, [R1+0xf20] ;  /* 0x000f200001167983 */ /* 0x000f220000300800 */
[----:B------:R-:W-:-:S02]  /*3ac00*/  LEA.HI.X.SX32 R7, R2, R5, 0x1, P6 ;  /* 0x0000000502077211 */ /* 0x000fc400030f0eff */
[C---:B0-----:R-:W-:Y:S01]  /*3ac10*/  IADD3 R16, P6, PT, R0.reuse, R3, RZ ;  /* 0x0000000300107210 */ /* 0x041fe20007fde0ff */
[----:B------:R-:W4:Y:S01]  /*3ac20*/  LDL.LU R24, [R1+0xe14] ;  /* 0x000e140001187983 */ /* 0x000f220000300800 */
[C---:B------:R-:W-:Y:S02]  /*3ac30*/  PRMT R2, R9.reuse, 0x7772, RZ ;  /* 0x0000777209027816 */ /* 0x040fe400000000ff */
[----:B------:R-:W-:Y:S02]  /*3ac40*/  LEA.HI.X.SX32 R17, R0, R5, 0x1, P6 ;  /* 0x0000000500117211 */ /* 0x000fe400030f0eff */
[----:B------:R-:W-:Y:S01]  /*3ac50*/  PRMT R9, R9, 0x7773, RZ ;  /* 0x0000777309097816 */ /* 0x000fe200000000ff */
[----:B------:R-:W-:Y:S04]  /*3ac60*/  @P5 STG.E.U8 desc[UR22][R6.64], R2 ;  /* 0x0000000206005986 */ /* 0x000fe8000c101116 */
[----:B------:R0:W-:Y:S01]  /*3ac70*/  @P4 STG.E.U8 desc[UR22][R16.64], R9 ;  /* 0x0000000910004986 */ /* 0x0001e2000c101116 */
[----:B---3--:R-:W-:Y:S01]  /*3ac80*/  ISETP.LT.AND P5, PT, R21, UR4, !P0 ;  /* 0x0000000415007c0c */ /* 0x008fe2000c7a1270 */
[----:B------:R-:W-:-:S02]  /*3ac90*/  IMAD R0, R56, 0x2, R0 ;  /* 0x0000000238007824 */ /* 0x000fc400078e0200 */
[----:B------:R-:W3:Y:S01]  /*3aca0*/  LDL.LU R21, [R1+0xe38] ;  /* 0x000e380001157983 */ /* 0x000ee20000300800 */
[----:B0-----:R-:W-:Y:S01]  /*3acb0*/  PRMT R16, R10, 0x7770, RZ ;  /* 0x000077700a107816 */ /* 0x001fe200000000ff */
[----:B------:R-:W2:Y:S01]  /*3acc0*/  LDCU UR4, c[0x0][0x39c] ;  /* 0x00007380ff0477ac */ /* 0x000ea20008000800 */
[----:B-1----:R-:W-:Y:S01]  /*3acd0*/  ISETP.LT.AND P4, PT, R20, UR6, !P0 ;  /* 0x0000000614007c0c */ /* 0x002fe2000c781270 */
[----:B------:R-:W-:Y:S01]  /*3ace0*/  IMAD R4, R56, 0x2, R0 ;  /* 0x0000000238047824 */ /* 0x000fe200078e0200 */
[----:B------:R-:W3:Y:S01]  /*3acf0*/  LDL.LU R20, [R1+0xe84] ;  /* 0x000e840001147983 */ /* 0x000ee20000300800 */
[----:B------:R-:W-:Y:S01]  /*3ad00*/  IADD3 R8, P6, PT, R0, R3, RZ ;  /* 0x0000000300087210 */ /* 0x000fe20007fde0ff */
[----:B------:R-:W4:Y:S01]  /*3ad10*/  LDCU UR6, c[0x0][0x39c] ;  /* 0x00007380ff0677ac */ /* 0x000f220008000800 */
[----:B------:R-:W-:Y:S01]  /*3ad20*/  IMAD R2, R56, 0x2, R4 ;  /* 0x0000000238027824 */ /* 0x000fe200078e0204 */
[----:B------:R-:W3:Y:S01]  /*3ad30*/  LDL.LU R23, [R1+0xef8] ;  /* 0x000ef80001177983 */ /* 0x000ee20000300800 */
[----:B------:R-:W-:-:S02]  /*3ad40*/  LEA.HI.X.SX32 R9, R0, R5, 0x1, P6 ;  /* 0x0000000500097211 */ /* 0x000fc400030f0eff */
[----:B------:R-:W-:Y:S02]  /*3ad50*/  IADD3 R6, P6, PT, R4, R3, RZ ;  /* 0x0000000304067210 */ /* 0x000fe40007fde0ff */
[----:B------:R-:W-:Y:S01]  /*3ad60*/  PRMT R0, R10, 0x7771, RZ ;  /* 0x000077710a007816 */ /* 0x000fe200000000ff */
[----:B------:R0:W-:Y:S01]  /*3ad70*/  @P1 STG.E.U8 desc[UR22][R8.64], R16 ;  /* 0x0000001008001986 */ /* 0x0001e2000c101116 */
[----:B------:R-:W-:Y:S02]  /*3ad80*/  LEA.HI.X.SX32 R7, R4, R5, 0x1, P6 ;  /* 0x0000000504077211 */ /* 0x000fe400030f0eff */
[----:B------:R-:W-:-:S03]  /*3ad90*/  PRMT R4, R10, 0x7772, RZ ;  /* 0x000077720a047816 */ /* 0x000fc600000000ff */
[----:B------:R1:W-:Y:S01]  /*3ada0*/  @P3 STG.E.U8 desc[UR22][R6.64], R0 ;  /* 0x0000000006003986 */ /* 0x0003e2000c101116 */
[----:B0-----:R-:W-:-:S04]  /*3adb0*/  IADD3 R8, P6, PT, R2, R3, RZ ;  /* 0x0000000302087210 */ /* 0x001fc80007fde0ff */
[----:B------:R-:W-:Y:S01]  /*3adc0*/  LEA.HI.X.SX32 R9, R2, R5, 0x1, P6 ;  /* 0x0000000502097211 */ /* 0x000fe200030f0eff */
[----:B-1----:R-:W-:-:S04]  /*3add0*/  IMAD R0, R56, 0x2, R2 ;  /* 0x0000000238007824 */ /* 0x002fc800078e0202 */
[----:B------:R0:W-:Y:S01]  /*3ade0*/  @P5 STG.E.U8 desc[UR22][R8.64], R4 ;  /* 0x0000000408005986 */ /* 0x0001e2000c101116 */
[----:B------:R-:W-:Y:S01]  /*3adf0*/  PRMT R10, R10, 0x7773, RZ ;  /* 0x000077730a0a7816 */ /* 0x000fe200000000ff */
[----:B0-----:R-:W-:Y:S01]  /*3ae00*/  IMAD R4, R56, 0x2, R0 ;  /* 0x0000000238047824 */ /* 0x001fe200078e0200 */
[----:B------:R-:W-:Y:S02]  /*3ae10*/  IADD3 R8, P6, PT, R0, R3, RZ ;  /* 0x0000000300087210 */ /* 0x000fe40007fde0ff */
[----:B--2---:R-:W-:Y:S01]  /*3ae20*/  ISETP.LT.AND P1, PT, R19, UR4, !P0 ;  /* 0x0000000413007c0c */ /* 0x004fe2000c721270 */
[----:B------:R-:W-:Y:S01]  /*3ae30*/  IMAD R2, R56, 0x2, R4 ;  /* 0x0000000238027824 */ /* 0x000fe200078e0204 */
[----:B------:R-:W-:Y:S01]  /*3ae40*/  LEA.HI.X.SX32 R9, R0, R5, 0x1, P6 ;  /* 0x0000000500097211 */ /* 0x000fe200030f0eff */
[----:B------:R-:W0:Y:S01]  /*3ae50*/  LDCU UR4, c[0x0][0x39c] ;  /* 0x00007380ff0477ac */ /* 0x000e220008000800 */
[----:B------:R-:W-:-:S03]  /*3ae60*/  IADD3 R6, P6, PT, R4, R3, RZ ;  /* 0x0000000304067210 */ /* 0x000fc60007fde0ff */
[----:B------:R1:W-:Y:S01]  /*3ae70*/  @P4 STG.E.U8 desc[UR22][R8.64], R10 ;  /* 0x0000000a08004986 */ /* 0x0003e2000c101116 */
[----:B------:R-:W-:Y:S02]  /*3ae80*/  LEA.HI.X.SX32 R7, R4, R5, 0x1, P6 ;  /* 0x0000000504077211 */ /* 0x000fe400030f0eff */
[----:B-----5:R-:W-:Y:S01]  /*3ae90*/  ISETP.LT.AND P3, PT, R18, UR5, !P0 ;  /* 0x0000000512007c0c */ /* 0x020fe2000c761270 */
[----:B------:R-:W3:Y:S01]  /*3aea0*/  LDCU UR5, c[0x0][0x39c] ;  /* 0x00007380ff0577ac */ /* 0x000ee20008000800 */
[----:B------:R-:W-:Y:S01]  /*3aeb0*/  PRMT R0, R11, 0x7770, RZ ;  /* 0x000077700b007816 */ /* 0x000fe200000000ff */
[----:B------:R-:W2:Y:S01]  /*3aec0*/  LDS.128 R16, [R32+UR9] ;  /* 0x0000000920107984 */ /* 0x000ea20008000c00 */
[----:B----4-:R-:W-:Y:S01]  /*3aed0*/  ISETP.LT.AND P5, PT, R22, UR6, !P0 ;  /* 0x0000000616007c0c */ /* 0x010fe2000c7a1270 */
[----:B------:R-:W4:Y:S02]  /*3aee0*/  LDCU UR6, c[0x0][0x39c] ;  /* 0x00007380ff0677ac */ /* 0x000f240008000800 */
[----:B------:R-:W5:Y:S01]  /*3aef0*/  LDL.LU R22, [R1+0xf1c] ;  /* 0x000f1c0001167983 */ /* 0x000f620000300800 */
[----:B-1----:R-:W-:-:S03]  /*3af00*/  IADD3 R8, P6, PT, R2, R3, RZ ;  /* 0x0000000302087210 */ /* 0x002fc60007fde0ff */
[----:B------:R-:W5:Y:S01]  /*3af10*/  LDL.LU R10, [R1+0xde8] ;  /* 0x000de800010a7983 */ /* 0x000f620000300800 */
[----:B------:R-:W-:Y:S01]  /*3af20*/  LEA.HI.X.SX32 R9, R2, R5, 0x1, P6 ;  /* 0x0000000502097211 */ /* 0x000fe200030f0eff */
[----:B------:R-:W-:Y:S02]  /*3af30*/  IMAD R2, R56, 0x2, R2 ;  /* 0x0000000238027824 */ /* 0x000fe400078e0202 */
[----:B------:R1:W-:Y:S01]  /*3af40*/  @P1 STG.E.U8 desc[UR22][R6.64], R0 ;  /* 0x0000000006001986 */ /* 0x0003e2000c101116 */
[----:B0-----:R-:W-:Y:S01]  /*3af50*/  ISETP.LT.AND P4, PT, R24, UR4, !P0 ;  /* 0x0000000418007c0c */ /* 0x001fe2000c781270 */
[----:B------:R-:W0:Y:S02]  /*3af60*/  LDCU UR4, c[0x0][0x39c] ;  /* 0x00007380ff0477ac */ /* 0x000e240008000800 */
[----:B------:R-:W0:Y:S01]  /*3af70*/  LDS.128 R32, [R32+UR9+0x1000] ;  /* 0x0010000920207984 */ /* 0x000e220008000c00 */
[----:B-1----:R-:W-:Y:S02]  /*3af80*/  PRMT R0, R11, 0x7771, RZ ;  /* 0x000077710b007816 */ /* 0x002fe400000000ff */
[----:B------:R-:W-:-:S03]  /*3af90*/  IADD3 R6, P6, PT, R2, R3, RZ ;  /* 0x0000000302067210 */ /* 0x000fc60007fde0ff */
[----:B------:R1:W-:Y:S01]  /*3afa0*/  @P3 STG.E.U8 desc[UR22][R8.64], R0 ;  /* 0x0000000008003986 */ /* 0x0003e2000c101116 */
[----:B------:R-:W-:Y:S02]  /*3afb0*/  LEA.HI.X.SX32 R7, R2, R5, 0x1, P6 ;  /* 0x0000000502077211 */ /* 0x000fe400030f0eff */
[----:B---3--:R-:W-:Y:S01]  /*3afc0*/  ISETP.LT.AND P1, PT, R21, UR5, !P0 ;  /* 0x0000000515007c0c */ /* 0x008fe2000c721270 */
[----:B------:R-:W-:Y:S01]  /*3afd0*/  IMAD R4, R56, 0x2, R2 ;  /* 0x0000000238047824 */ /* 0x000fe200078e0202 */
[----:B------:R-:W3:Y:S01]  /*3afe0*/  LDL.LU R21, [R1+0xe60] ;  /* 0x000e600001157983 */ /* 0x000ee20000300800 */
[----:B------:R-:W5:Y:S01]  /*3aff0*/  LDCU UR5, c[0x0][0x39c] ;  /* 0x00007380ff0577ac */ /* 0x000f620008000800 */
[C---:B-1----:R-:W-:Y:S02]  /*3b000*/  PRMT R0, R11.reuse, 0x7773, RZ ;  /* 0x000077730b007816 */ /* 0x042fe400000000ff */
[----:B------:R-:W-:-:S05]  /*3b010*/  PRMT R11, R11, 0x7772, RZ ;  /* 0x000077720b0b7816 */ /* 0x000fca00000000ff */
[----:B------:R1:W-:Y:S01]  /*3b020*/  @P5 STG.E.U8 desc[UR22][R6.64], R11 ;  /* 0x0000000b06005986 */ /* 0x0003e2000c101116 */
[----:B----4-:R-:W-:Y:S01]  /*3b030*/  ISETP.LT.AND P3, PT, R20, UR6, !P0 ;  /* 0x0000000614007c0c */ /* 0x010fe2000c761270 */
[----:B------:R-:W4:Y:S02]  /*3b040*/  LDCU UR6, c[0x0][0x39c] ;  /* 0x00007380ff0677ac */ /* 0x000f240008000800 */
[----:B------:R-:W3:Y:S04]  /*3b050*/  LDL.LU R20, [R1+0xe80] ;  /* 0x000e800001147983 */ /* 0x000ee80000300800 */
[----:B-1----:R-:W3:Y:S01]  /*3b060*/  LDL.LU R11, [R1+0xed4] ;  /* 0x000ed400010b7983 */ /* 0x002ee20000300800 */
[----:B------:R-:W-:Y:S01]  /*3b070*/  IADD3 R8, P6, PT, R4, R3, RZ ;  /* 0x0000000304087210 */ /* 0x000fe20007fde0ff */
[----:B------:R-:W-:-:S03]  /*3b080*/  IMAD R2, R56, 0x2, R4 ;  /* 0x0000000238027824 */ /* 0x000fc600078e0204 */
[----:B------:R-:W-:Y:S02]  /*3b090*/  LEA.HI.X.SX32 R9, R4, R5, 0x1, P6 ;  /* 0x0000000504097211 */ /* 0x000fe400030f0eff */
[----:B------:R-:W-:-:S03]  /*3b0a0*/  IADD3 R6, P6, PT, R2, R3, RZ ;  /* 0x0000000302067210 */ /* 0x000fc60007fde0ff */
[----:B------:R2:W-:Y:S01]  /*3b0b0*/  @P4 STG.E.U8 desc[UR22][R8.64], R0 ;  /* 0x0000000008004986 */ /* 0x0005e2000c101116 */
[----:B------:R-:W-:Y:S01]  /*3b0c0*/  LEA.HI.X.SX32 R7, R2, R5, 0x1, P6 ;  /* 0x0000000502077211 */ /* 0x000fe200030f0eff */
[C---:B------:R-:W-:Y:S01]  /*3b0d0*/  IMAD R2, R56.reuse, 0x2, R2 ;  /* 0x0000000238027824 */ /* 0x040fe200078e0202 */
[----:B0-----:R-:W-:Y:S01]  /*3b0e0*/  ISETP.LT.AND P5, PT, R23, UR4, !P0 ;  /* 0x0000000417007c0c */ /* 0x001fe2000c7a1270 */
[----:B------:R-:W3:Y:S01]  /*3b0f0*/  LDCU UR4, c[0x0][0x39c] ;  /* 0x00007380ff0477ac */ /* 0x000ee20008000800 */
[----:B------:R-:W3:Y:S01]  /*3b100*/  LDL.LU R23, [R1+0xf2c] ;  /* 0x000f2c0001177983 */ /* 0x000ee20000300800 */
[----:B------:R-:W-:Y:S01]  /*3b110*/  IMAD R4, R56, 0x2, R2 ;  /* 0x0000000238047824 */ /* 0x000fe200078e0202 */
[----:B--2---:R-:W-:Y:S02]  /*3b120*/  PRMT R0, R16, 0x7770, RZ ;  /* 0x0000777010007816 */ /* 0x004fe400000000ff */
[----:B------:R-:W-:-:S03]  /*3b130*/  IADD3 R8, P6, PT, R2, R3, RZ ;  /* 0x0000000302087210 */ /* 0x000fc60007fde0ff */
[----:B------:R0:W-:Y:S01]  /*3b140*/  @P1 STG.E.U8 desc[UR22][R6.64], R0 ;  /* 0x0000000006001986 */ /* 0x0001e2000c101116 */
[----:B------:R-:W-:Y:S01]  /*3b150*/  LEA.HI.X.SX32 R9, R2, R5, 0x1, P6 ;  /* 0x0000000502097211 */ /* 0x000fe200030f0eff */
[----:B------:R-:W-:Y:S01]  /*3b160*/  IMAD R2, R56, 0x2, R4 ;  /* 0x0000000238027824 */ /* 0x000fe200078e0204 */
[----:B0-----:R-:W-:-:S04]  /*3b170*/  IADD3 R6, P6, PT, R4, R3, RZ ;  /* 0x0000000304067210 */ /* 0x001fc80007fde0ff */
[----:B------:R-:W-:Y:S02]  /*3b180*/  LEA.HI.X.SX32 R7, R4, R5, 0x1, P6 ;  /* 0x0000000504077211 */ /* 0x000fe400030f0eff */
[----:B-----5:R-:W-:Y:S01]  /*3b190*/  ISETP.LT.AND P4, PT, R22, UR5, !P0 ;  /* 0x0000000516007c0c */ /* 0x020fe2000c781270 */
[----:B------:R-:W0:Y:S01]  /*3b1a0*/  LDCU UR5, c[0x0][0x39c] ;  /* 0x00007380ff0577ac */ /* 0x000e220008000800 */
[----:B------:R-:W-:Y:S01]  /*3b1b0*/  PRMT R0, R16, 0x7772, RZ ;  /* 0x0000777210007816 */ /* 0x000fe200000000ff */
[----:B------:R-:W2:Y:S01]  /*3b1c0*/  LDL.LU R22, [R1+0xde4] ;  /* 0x000de40001167983 */ /* 0x000ea20000300800 */
[----:B----4-:R-:W-:Y:S01]  /*3b1d0*/  ISETP.LT.AND P1, PT, R10, UR6, !P0 ;  /* 0x000000060a007c0c */ /* 0x010fe2000c721270 */
[----:B------:R-:W1:Y:S01]  /*3b1e0*/  LDCU UR6, c[0x0][0x39c] ;  /* 0x00007380ff0677ac */ /* 0x000e620008000800 */
[----:B------:R-:W-:-:S05]  /*3b1f0*/  PRMT R10, R16, 0x7771, RZ ;  /* 0x00007771100a7816 */ /* 0x000fca00000000ff */
[----:B------:R4:W-:Y:S01]  /*3b200*/  @P3 STG.E.U8 desc[UR22][R8.64], R10 ;  /* 0x0000000a08003986 */ /* 0x0009e2000c101116 */
[----:B------:R-:W-:-:S03]  /*3b210*/  PRMT R16, R16, 0x7773, RZ ;  /* 0x0000777310107816 */ /* 0x000fc600000000ff */
[----:B------:R-:W-:Y:S01]  /*3b220*/  @P5 STG.E.U8 desc[UR22][R6.64], R0 ;  /* 0x0000000006005986 */ /* 0x000fe2000c101116 */
[----:B----4-:R-:W-:-:S04]  /*3b230*/  IADD3 R8, P6, PT, R2, R3, RZ ;  /* 0x0000000302087210 */ /* 0x010fc80007fde0ff */
[----:B------:R-:W-:-:S05]  /*3b240*/  LEA.HI.X.SX32 R9, R2, R5, 0x1, P6 ;  /* 0x0000000502097211 */ /* 0x000fca00030f0eff */
[----:B------:R4:W-:Y:S01]  /*3b250*/  @P4 STG.E.U8 desc[UR22][R8.64], R16 ;  /* 0x0000001008004986 */ /* 0x0009e2000c101116 */
[----:B---3--:R-:W-:Y:S01]  /*3b260*/  ISETP.LT.AND P3, PT, R21, UR4, !P0 ;  /* 0x0000000415007c0c */ /* 0x008fe2000c761270 */
[----:B------:R-:W3:Y:S01]  /*3b270*/  LDCU UR4, c[0x0][0x39c] ;  /* 0x00007380ff0477ac */ /* 0x000ee20008000800 */
[----:B0-----:R-:W-:Y:S01]  /*3b280*/  ISETP.LT.AND P5, PT, R20, UR5, !P0 ;  /* 0x0000000514007c0c */ /* 0x001fe2000c7a1270 */
[----:B------:R-:W-:Y:S01]  /*3b290*/  IMAD R2, R56, 0x2, R2 ;  /* 0x0000000238027824 */ /* 0x000fe200078e0202 */
[----:B------:R-:W5:Y:S01]  /*3b2a0*/  LDL.LU R20, [R1+0xe34] ;  /* 0x000e340001147983 */ /* 0x000f620000300800 */
[----:B------:R-:W-:Y:S01]  /*3b2b0*/  PRMT R10, R17, 0x7770, RZ ;  /* 0x00007770110a7816 */ /* 0x000fe200000000ff */
[----:B------:R-:W2:Y:S01]  /*3b2c0*/  LDCU UR5, c[0x0][0x39c] ;  /* 0x00007380ff0577ac */ /* 0x000ea20008000800 */
[----:B-1----:R-:W-:Y:S02]  /*3b2d0*/  ISETP.LT.AND P4, PT, R11, UR6, !P0 ;  /* 0x000000060b007c0c */ /* 0x002fe4000c781270 */
[----:B------:R-:W5:Y:S01]  /*3b2e0*/  LDL.LU R11, [R1+0xeac] ;  /* 0x000eac00010b7983 */ /* 0x000f620000300800 */
[----:B----4-:R-:W-:Y:S01]  /*3b2f0*/  IADD3 R8, P6, PT, R2, R3, RZ ;  /* 0x0000000302087210 */ /* 0x010fe20007fde0ff */
[----:B------:R-:W-:Y:S01]  /*3b300*/  IMAD R4, R56, 0x2, R2 ;  /* 0x0000000238047824 */ /* 0x000fe200078e0202 */
[----:B------:R-:W5:Y:S01]  /*3b310*/  LDCU UR6, c[0x0][0x39c] ;  /* 0x00007380ff0677ac */ /* 0x000f620008000800 */
[----:B------:R-:W4:Y:S04]  /*3b320*/  LDL.LU R21, [R1+0xed0] ;  /* 0x000ed00001157983 */ /* 0x000f280000300800 */
[----:B------:R-:W4:Y:S01]  /*3b330*/  LDL.LU R16, [R1+0xf18] ;  /* 0x000f180001107983 */ /* 0x000f220000300800 */
[----:B------:R-:W-:Y:S01]  /*3b340*/  LEA.HI.X.SX32 R9, R2, R5, 0x1, P6 ;  /* 0x0000000502097211 */ /* 0x000fe200030f0eff */
[----:B------:R-:W-:Y:S01]  /*3b350*/  IMAD R2, R56, 0x2, R4 ;  /* 0x0000000238027824 */ /* 0x000fe200078e0204 */
[----:B------:R-:W-:-:S03]  /*3b360*/  IADD3 R6, P6, PT, R4, R3, RZ ;  /* 0x0000000304067210 */ /* 0x000fc60007fde0ff */
[----:B------:R0:W-:Y:S01]  /*3b370*/  @P1 STG.E.U8 desc[UR22][R8.64], R10 ;  /* 0x0000000a08001986 */ /* 0x0001e2000c101116 */
[----:B------:R-:W-:Y:S02]  /*3b380*/  LEA.HI.X.SX32 R7, R4, R5, 0x1, P6 ;  /* 0x0000000504077211 */ /* 0x000fe400030f0eff */
[----:B---3--:R-:W-:Y:S01]  /*3b390*/  ISETP.LT.AND P1, PT, R23, UR4, !P0 ;  /* 0x0000000417007c0c */ /* 0x008fe2000c721270 */
[----:B------:R-:W1:Y:S01]  /*3b3a0*/  LDCU UR4, c[0x0][0x39c] ;  /* 0x00007380ff0477ac */ /* 0x000e620008000800 */
[----:B------:R-:W-:Y:S02]  /*3b3b0*/  PRMT R0, R17, 0x7771, RZ ;  /* 0x0000777111007816 */ /* 0x000fe400000000ff */
[C---:B0-----:R-:W-:Y:S01]  /*3b3c0*/  IADD3 R8, P6, PT, R2.reuse, R3, RZ ;  /* 0x0000000302087210 */ /* 0x041fe20007fde0ff */
[----:B------:R-:W3:Y:S03]  /*3b3d0*/  LDL.LU R10, [R1+0xe10] ;  /* 0x000e1000010a7983 */ /* 0x000ee60000300800 */
[----:B------:R-:W-:Y:S01]  /*3b3e0*/  LEA.HI.X.SX32 R9, R2, R5, 0x1, P6 ;  /* 0x0000000502097211 */ /* 0x000fe200030f0eff */
[C---:B------:R-:W-:Y:S01]  /*3b3f0*/  IMAD R2, R56.reuse, 0x2, R2 ;  /* 0x0000000238027824 */ /* 0x040fe200078e0202 */
[----:B------:R0:W-:Y:S03]  /*3b400*/  @P3 STG.E.U8 desc[UR22][R6.64], R0 ;  /* 0x0000000006003986 */ /* 0x0001e6000c101116 */
[----:B------:R-:W-:Y:S01]  /*3b410*/  IMAD R4, R56, 0x2, R2 ;  /* 0x0000000238047824 */ /* 0x000fe200078e0202 */
[----:B0-----:R-:W-:-:S02]  /*3b420*/  IADD3 R6, P6, PT, R2, R3, RZ ;  /* 0x0000000302067210 */ /* 0x001fc40007fde0ff */
[C---:B------:R-:W-:Y:S02]  /*3b430*/  PRMT R0, R17.reuse, 0x7772, RZ ;  /* 0x0000777211007816 */ /* 0x040fe400000000ff */
[----:B------:R-:W-:Y:S02]  /*3b440*/  LEA.HI.X.SX32 R7, R2, R5, 0x1, P6 ;  /* 0x0000000502077211 */ /* 0x000fe400030f0eff */
[----:B------:R-:W-:Y:S01]  /*3b450*/  PRMT R17, R17, 0x7773, RZ ;  /* 0x0000777311117816 */ /* 0x000fe200000000ff */
[----:B------:R0:W-:Y:S04]  /*3b460*/  @P5 STG.E.U8 desc[UR22][R8.64], R0 ;  /* 0x0000000008005986 */ /* 0x0001e8000c101116 */
[----:B------:R1:W-:Y:S01]  /*3b470*/  @P4 STG.E.U8 desc[UR22][R6.64], R17 ;  /* 0x0000001106004986 */ /* 0x0003e2000c101116 */
[----:B------:R-:W-:Y:S01]  /*3b480*/  IMAD R2, R56, 0x2, R4 ;  /* 0x0000000238027824 */ /* 0x000fe200078e0204 */
[----:B--2---:R-:W-:Y:S01]  /*3b490*/  ISETP.LT.AND P3, PT, R22, UR5, !P0 ;  /* 0x0000000516007c0c */ /* 0x004fe2000c761270 */
[----:B------:R-:W2:Y:S01]  /*3b4a0*/  LDCU UR5, c[0x0][0x39c] ;  /* 0x00007380ff0577ac */ /* 0x000ea20008000800 */
[----:B0-----:R-:W-:-:S04]  /*3b4b0*/  IADD3 R8, P6, PT, R4, R3, RZ ;  /* 0x0000000304087210 */ /* 0x001fc80007fde0ff */
[----:B------:R-:W-:Y:S02]  /*3b4c0*/  LEA.HI.X.SX32 R9, R4, R5, 0x1, P6 ;  /* 0x0000000504097211 */ /* 0x000fe400030f0eff */
[----:B-1----:R-:W-:Y:S02]  /*3b4d0*/  IADD3 R6, P6, PT, R2, R3, RZ ;  /* 0x0000000302067210 */ /* 0x002fe40007fde0ff */
[----:B------:R-:W-:Y:S02]  /*3b4e0*/  PRMT R0, R18, 0x7770, RZ ;  /* 0x0000777012007816 */ /* 0x000fe400000000ff */
[----:B------:R-:W-:Y:S02]  /*3b4f0*/  LEA.HI.X.SX32 R7, R2, R5, 0x1, P6 ;  /* 0x0000000502077211 */ /* 0x000fe400030f0eff */
[----:B------:R-:W-:Y:S01]  /*3b500*/  PRMT R4, R18, 0x7771, RZ ;  /* 0x0000777112047816 */ /* 0x000fe200000000ff */
[----:B------:R0:W-:Y:S04]  /*3b510*/  @P1 STG.E.U8 desc[UR22][R8.64], R0 ;  /* 0x0000000008001986 */ /* 0x0001e8000c101116 */
[----:B------:R1:W-:Y:S01]  /*3b520*/  @P3 STG.E.U8 desc[UR22][R6.64], R4 ;  /* 0x0000000406003986 */ /* 0x0003e2000c101116 */
[----:B-----5:R-:W-:Y:S01]  /*3b530*/  ISETP.LT.AND P5, PT, R20, UR6, !P0 ;  /* 0x0000000614007c0c */ /* 0x020fe2000c7a1270 */
[----:B------:R-:W4:Y:S02]  /*3b540*/  LDCU UR6, c[0x0][0x39c] ;  /* 0x00007380ff0677ac */ /* 0x000f240008000800 */
[----:B------:R-:W5:Y:S01]  /*3b550*/  LDL.LU R20, [R1+0xe44] ;  /* 0x000e440001147983 */ /* 0x000f620000300800 */
[----:B------:R-:W-:Y:S01]  /*3b560*/  ISETP.LT.AND P4, PT, R11, UR4, !P0 ;  /* 0x000000040b007c0c */ /* 0x000fe2000c781270 */
[----:B------:R-:W3:Y:S02]  /*3b570*/  LDCU UR4, c[0x0][0x39c] ;  /* 0x00007380ff0477ac */ /* 0x000ee40008000800 */
[----:B------:R-:W5:Y:S04]  /*3b580*/  LDL.LU R11, [R1+0xe5c] ;  /* 0x000e5c00010b7983 */ /* 0x000f680000300800 */
[----:B------:R-:W5:Y:S01]  /*3b590*/  LDL.LU R17, [R1+0xef4] ;  /* 0x000ef40001117983 */ /* 0x000f620000300800 */
[----:B----4-:R-:W-:Y:S01]  /*3b5a0*/  ISETP.LT.AND P3, PT, R16, UR6, !P0 ;  /* 0x0000000610007c0c */ /* 0x010fe2000c761270 */
[----:B0-----:R-:W-:-:S02]  /*3b5b0*/  IMAD R0, R56, 0x2, R2 ;  /* 0x0000000238007824 */ /* 0x001fc400078e0202 */
[----:B------:R-:W4:Y:S01]  /*3b5c0*/  LDL.LU R16, [R1+0xf14] ;  /* 0x000f140001107983 */ /* 0x000f220000300800 */
[----:B--2---:R-:W-:Y:S01]  /*3b5d0*/  ISETP.LT.AND P1, PT, R21, UR5, !P0 ;  /* 0x0000000515007c0c */ /* 0x004fe2000c721270 */
[----:B------:R-:W5:Y:S01]  /*3b5e0*/  LDCU UR5, c[0x0][0x39c] ;  /* 0x00007380ff0577ac */ /* 0x000f620008000800 */
[----:B------:R-:W-:Y:S01]  /*3b5f0*/  IMAD R2, R56, 0x2, R0 ;  /* 0x0000000238027824 */ /* 0x000fe200078e0200 */
[----:B------:R-:W-:Y:S01]  /*3b600*/  IADD3 R8, P6, PT, R0, R3, RZ ;  /* 0x0000000300087210 */ /* 0x000fe20007fde0ff */
[----:B------:R-:W0:Y:S01]  /*3b610*/  LDCU UR6, c[0x0][0x39c] ;  /* 0x00007380ff0677ac */ /* 0x000e220008000800 */
[----:B-1----:R-:W-:Y:S02]  /*3b620*/  PRMT R4, R18, 0x7772, RZ ;  /* 0x0000777212047816 */ /* 0x002fe400000000ff */
[----:B------:R-:W-:Y:S01]  /*3b630*/  LEA.HI.X.SX32 R9, R0, R5, 0x1, P6 ;  /* 0x0000000500097211 */ /* 0x000fe200030f0eff */
[----:B------:R-:W-:Y:S01]  /*3b640*/  IMAD R0, R56, 0x2, R2 ;  /* 0x0000000238007824 */ /* 0x000fe200078e0202 */
[----:B------:R-:W-:-:S03]  /*3b650*/  IADD3 R6, P6, PT, R2, R3, RZ ;  /* 0x0000000302067210 */ /* 0x000fc60007fde0ff */
[----:B------:R1:W-:Y:S01]  /*3b660*/  @P5 STG.E.U8 desc[UR22][R8.64], R4 ;  /* 0x0000000408005986 */ /* 0x0003e2000c101116 */
[----:B------:R-:W-:Y:S02]  /*3b670*/  LEA.HI.X.SX32 R7, R2, R5, 0x1, P6 ;  /* 0x0000000502077211 */ /* 0x000fe400030f0eff */
[----:B---3--:R-:W-:Y:S01]  /*3b680*/  ISETP.LT.AND P5, PT, R10, UR4, !P0 ;  /* 0x000000040a007c0c */ /* 0x008fe2000c7a1270 */
[----:B------:R-:W2:Y:S01]  /*3b690*/  LDCU UR4, c[0x0][0x39c] ;  /* 0x00007380ff0477ac */ /* 0x000ea20008000800 */
[----:B------:R-:W-:Y:S01]  /*3b6a0*/  PRMT R18, R18, 0x7773, RZ ;  /* 0x0000777312127816 */ /* 0x000fe200000000ff */
[----:B------:R-:W3:Y:S01]  /*3b6b0*/  LDL.LU R10, [R1+0xde0] ;  /* 0x000de000010a7983 */ /* 0x000ee20000300800 */
[----:B------:R-:W-:Y:S02]  /*3b6c0*/  PRMT R2, R19, 0x7770, RZ ;  /* 0x0000777013027816 */ /* 0x000fe400000000ff */
[----:B-1----:R-:W-:-:S04]  /*3b6d0*/  IADD3 R8, P6, PT, R0, R3, RZ ;  /* 0x0000000300087210 */ /* 0x002fc80007fde0ff */
[----:B------:R-:W-:Y:S01]  /*3b6e0*/  LEA.HI.X.SX32 R9, R0, R5, 0x1, P6 ;  /* 0x0000000500097211 */ /* 0x000fe200030f0eff */
[----:B------:R-:W-:Y:S01]  /*3b6f0*/  IMAD R0, R56, 0x2, R0 ;  /* 0x0000000238007824 */ /* 0x000fe200078e0200 */
[----:B------:R1:W-:Y:S04]  /*3b700*/  @P4 STG.E.U8 desc[UR22][R6.64], R18 ;  /* 0x0000001206004986 */ /* 0x0003e8000c101116 */
[----:B------:R0:W-:Y:S04]  /*3b710*/  @P1 STG.E.U8 desc[UR22][R8.64], R2 ;  /* 0x0000000208001986 */ /* 0x0001e8000c101116 */
[----:B-1----:R-:W3:Y:S01]  /*3b720*/  LDL.LU R18, [R1+0xe58] ;  /* 0x000e580001127983 */ /* 0x002ee20000300800 */
[----:B0-----:R-:W-:Y:S01]  /*3b730*/  IADD3 R8, P6, PT, R0, R3, RZ ;  /* 0x0000000300087210 */ /* 0x001fe20007fde0ff */
[----:B------:R-:W-:-:S03]  /*3b740*/  IMAD R2, R56, 0x2, R0 ;  /* 0x0000000238027824 */ /* 0x000fc600078e0200 */
[----:B------:R-:W-:Y:S02]  /*3b750*/  LEA.HI.X.SX32 R9, R0, R5, 0x1, P6 ;  /* 0x0000000500097211 */ /* 0x000fe400030f0eff */
[----:B------:R-:W-:Y:S01]  /*3b760*/  IADD3 R6, P6, PT, R2, R3, RZ ;  /* 0x0000000302067210 */ /* 0x000fe20007fde0ff */
[----:B------:R-:W-:Y:S01]  /*3b770*/  IMAD R0, R56, 0x2, R2 ;  /* 0x0000000238007824 */ /* 0x000fe200078e0202 */
[C---:B------:R-:W-:Y:S02]  /*3b780*/  PRMT R4, R19.reuse, 0x7771, RZ ;  /* 0x0000777113047816 */ /* 0x040fe400000000ff */
[----:B------:R-:W-:Y:S02]  /*3b790*/  LEA.HI.X.SX32 R7, R2, R5, 0x1, P6 ;  /* 0x0000000502077211 */ /* 0x000fe400030f0eff */
[----:B------:R-:W-:Y:S01]  /*3b7a0*/  PRMT R2, R19, 0x7772, RZ ;  /* 0x0000777213027816 */ /* 0x000fe200000000ff */
[----:B------:R0:W-:Y:S04]  /*3b7b0*/  @P3 STG.E.U8 desc[UR22][R8.64], R4 ;  /* 0x0000000408003986 */ /* 0x0001e8000c101116 */
[----:B------:R-:W-:Y:S01]  /*3b7c0*/  @P5 STG.E.U8 desc[UR22][R6.64], R2 ;  /* 0x0000000206005986 */ /* 0x000fe2000c101116 */
[----:B-----5:R-:W-:Y:S01]  /*3b7d0*/  ISETP.LT.AND P4, PT, R20, UR5, !P0 ;  /* 0x0000000514007c0c */ /* 0x020fe2000c781270 */
[----:B------:R-:W4:Y:S01]  /*3b7e0*/  LDCU UR5, c[0x0][0x39c] ;  /* 0x00007380ff0577ac */ /* 0x000f220008000800 */
[----:B------:R-:W-:Y:S01]  /*3b7f0*/  ISETP.LT.AND P1, PT, R11, UR6, !P0 ;  /* 0x000000060b007c0c */ /* 0x000fe2000c721270 */
[----:B------:R-:W3:Y:S01]  /*3b800*/  LDCU UR6, c[0x0][0x39c] ;  /* 0x00007380ff0677ac */ /* 0x000ee20008000800 */
[----:B------:R-:W5:Y:S01]  /*3b810*/  LDL.LU R11, [R1+0xe7c] ;  /* 0x000e7c00010b7983 */ /* 0x000f620000300800 */
[----:B----4-:R-:W-:Y:S01]  /*3b820*/  ISETP.LT.AND P5, PT, R16, UR5, !P0 ;  /* 0x0000000510007c0c */ /* 0x010fe2000c7a1270 */
[----:B------:R-:W5:Y:S02]  /*3b830*/  LDCU UR5, c[0x0][0x39c] ;  /* 0x00007380ff0577ac */ /* 0x000f640008000800 */
[----:B------:R-:W4:Y:S01]  /*3b840*/  LDL.LU R16, [R1+0xecc] ;  /* 0x000ecc0001107983 */ /* 0x000f220000300800 */
[----:B0-----:R-:W-:-:S02]  /*3b850*/  IADD3 R8, P6, PT, R0, R3, RZ ;  /* 0x0000000300087210 */ /* 0x001fc40007fde0ff */
[----:B------:R-:W-:Y:S02]  /*3b860*/  PRMT R19, R19, 0x7773, RZ ;  /* 0x0000777313137816 */ /* 0x000fe400000000ff */
[----:B------:R-:W-:Y:S01]  /*3b870*/  LEA.HI.X.SX32 R9, R0, R5, 0x1, P6 ;  /* 0x0000000500097211 */ /* 0x000fe200030f0eff */
[C---:B------:R-:W-:Y:S01]  /*3b880*/  IMAD R0, R56.reuse, 0x2, R0 ;  /* 0x0000000238007824 */ /* 0x040fe200078e0200 */
[----:B--2---:R-:W-:Y:S01]  /*3b890*/  ISETP.LT.AND P3, PT, R17, UR4, !P0 ;  /* 0x0000000411007c0c */ /* 0x004fe2000c761270 */
[----:B------:R-:W0:Y:S02]  /*3b8a0*/  LDCU UR4, c[0x0][0x39c] ;  /* 0x00007380ff0477ac */ /* 0x000e240008000800 */
[----:B------:R1:W-:Y:S01]  /*3b8b0*/  @P4 STG.E.U8 desc[UR22][R8.64], R19 ;  /* 0x0000001308004986 */ /* 0x0003e2000c101116 */
[----:B------:R-:W-:Y:S01]  /*3b8c0*/  IMAD R4, R56, 0x2, R0 ;  /* 0x0000000238047824 */ /* 0x000fe200078e0200 */
[C---:B-1----:R-:W-:Y:S02]  /*3b8d0*/  IADD3 R8, P6, PT, R0.reuse, R3, RZ ;  /* 0x0000000300087210 */ /* 0x042fe40007fde0ff */
[----:B------:R-:W2:Y:S02]  /*3b8e0*/  LDL.LU R19, [R1+0xf28] ;  /* 0x000f280001137983 */ /* 0x000ea40000300800 */
[----:B------:R-:W-:-:S02]  /*3b8f0*/  LEA.HI.X.SX32 R9, R0, R5, 0x1, P6 ;  /* 0x0000000500097211 */ /* 0x000fc400030f0eff */
[----:B------:R-:W2:Y:S01]  /*3b900*/  LDL.LU R17, [R1+0xddc] ;  /* 0x000ddc0001117983 */ /* 0x000ea20000300800 */
[----:B------:R-:W-:Y:S02]  /*3b910*/  IADD3 R6, P6, PT, R4, R3, RZ ;  /* 0x0000000304067210 */ /* 0x000fe40007fde0ff */
[----:B---3--:R-:W-:Y:S01]  /*3b920*/  ISETP.LT.AND P4, PT, R10, UR6, !P0 ;  /* 0x000000060a007c0c */ /* 0x008fe2000c781270 */
[----:B------:R-:W4:Y:S01]  /*3b930*/  LDCU UR6, c[0x0][0x39c] ;  /* 0x00007380ff0677ac */ /* 0x000f220008000800 */
[C---:B------:R-:W-:Y:S02]  /*3b940*/  PRMT R10, R12.reuse, 0x7770, RZ ;  /* 0x000077700c0a7816 */ /* 0x040fe400000000ff */
[----:B------:R-:W-:Y:S02]  /*3b950*/  PRMT R0, R12, 0x7771, RZ ;  /* 0x000077710c007816 */ /* 0x000fe400000000ff */
[----:B------:R-:W-:Y:S01]  /*3b960*/  LEA.HI.X.SX32 R7, R4, R5, 0x1, P6 ;  /* 0x0000000504077211 */ /* 0x000fe200030f0eff */
[----:B------:R1:W-:Y:S04]  /*3b970*/  @P1 STG.E.U8 desc[UR22][R8.64], R10 ;  /* 0x0000000a08001986 */ /* 0x0003e8000c101116 */
[----:B------:R3:W-:Y:S01]  /*3b980*/  @P3 STG.E.U8 desc[UR22][R6.64], R0 ;  /* 0x0000000006003986 */ /* 0x0007e2000c101116 */
[----:B------:R-:W-:-:S05]  /*3b990*/  IMAD R2, R56, 0x2, R4 ;  /* 0x0000000238027824 */ /* 0x000fca00078e0204 */
[----:B-1----:R-:W-:-:S04]  /*3b9a0*/  IADD3 R8, P6, PT, R2, R3, RZ ;  /* 0x0000000302087210 */ /* 0x002fc80007fde0ff */
[----:B------:R-:W-:Y:S02]  /*3b9b0*/  LEA.HI.X.SX32 R9, R2, R5, 0x1, P6 ;  /* 0x0000000502097211 */ /* 0x000fe400030f0eff */
[----:B---3--:R-:W-:Y:S02]  /*3b9c0*/  PRMT R0, R12, 0x7772, RZ ;  /* 0x000077720c007816 */ /* 0x008fe400000000ff */
[----:B0-----:R-:W-:Y:S02]  /*3b9d0*/  ISETP.LT.AND P1, PT, R18, UR4, !P0 ;  /* 0x0000000412007c0c */ /* 0x001fe4000c721270 */
[----:B-----5:R-:W-:Y:S01]  /*3b9e0*/  ISETP.LT.AND P3, PT, R11, UR5, !P0 ;  /* 0x000000050b007c0c */ /* 0x020fe2000c761270 */
[----:B------:R0:W-:Y:S01]  /*3b9f0*/  @P5 STG.E.U8 desc[UR22][R8.64], R0 ;  /* 0x0000000008005986 */ /* 0x0001e2000c101116 */
[----:B------:R-:W-:Y:S01]  /*3ba00*/  IMAD R2, R56, 0x2, R2 ;  /* 0x0000000238027824 */ /* 0x000fe200078e0202 */
[----:B------:R-:W2:Y:S02]  /*3ba10*/  LDCU UR5, c[0x0][0x39c] ;  /* 0x00007380ff0577ac */ /* 0x000ea40008000800 */
[----:B------:R-:W3:Y:S01]  /*3ba20*/  LDL.LU R11, [R1+0xe30] ;  /* 0x000e3000010b7983 */ /* 0x000ee20000300800 */
[----:B------:R-:W-:Y:S01]  /*3ba30*/  PRMT R12, R12, 0x7773, RZ ;  /* 0x000077730c0c7816 */ /* 0x000fe200000000ff */
[----:B------:R-:W1:Y:S02]  /*3ba40*/  LDCU UR4, c[0x0][0x39c] ;  /* 0x00007380ff0477ac */ /* 0x000e640008000800 */
[----:B------:R-:W5:Y:S01]  /*3ba50*/  LDL.LU R18, [R1+0xea8] ;  /* 0x000ea80001127983 */ /* 0x000f620000300800 */
[----:B----4-:R-:W-:Y:S01]  /*3ba60*/  ISETP.LT.AND P5, PT, R16, UR6, !P0 ;  /* 0x0000000610007c0c */ /* 0x010fe2000c7a1270 */
[----:B------:R-:W-:-:S02]  /*3ba70*/  IMAD R4, R56, 0x2, R2 ;  /* 0x0000000238047824 */ /* 0x000fc400078e0202 */
[----:B------:R-:W4:Y:S01]  /*3ba80*/  LDL.LU R16, [R1+0xec8] ;  /* 0x000ec80001107983 */ /* 0x000f220000300800 */
[C---:B0-----:R-:W-:Y:S01]  /*3ba90*/  IADD3 R8, P6, PT, R2.reuse, R3, RZ ;  /* 0x0000000302087210 */ /* 0x041fe20007fde0ff */
[----:B------:R-:W3:Y:S02]  /*3baa0*/  LDCU UR6, c[0x0][0x39c] ;  /* 0x00007380ff0677ac */ /* 0x000ee40008000800 */
[----:B------:R-:W5:Y:S01]  /*3bab0*/  LDL.LU R10, [R1+0xf10] ;  /* 0x000f1000010a7983 */ /* 0x000f620000300800 */
[----:B------:R-:W-:Y:S01]  /*3bac0*/  LEA.HI.X.SX32 R9, R2, R5, 0x1, P6 ;  /* 0x0000000502097211 */ /* 0x000fe200030f0eff */
[----:B------:R-:W-:Y:S01]  /*3bad0*/  IMAD R2, R56, 0x2, R4 ;  /* 0x0000000238027824 */ /* 0x000fe200078e0204 */
[----:B------:R-:W-:-:S03]  /*3bae0*/  IADD3 R6, P6, PT, R4, R3, RZ ;  /* 0x0000000304067210 */ /* 0x000fc60007fde0ff */
[----:B------:R0:W-:Y:S01]  /*3baf0*/  @P4 STG.E.U8 desc[UR22][R8.64], R12 ;  /* 0x0000000c08004986 */ /* 0x0001e2000c101116 */
[----:B------:R-:W-:Y:S02]  /*3bb00*/  LEA.HI.X.SX32 R7, R4, R5, 0x1, P6 ;  /* 0x0000000504077211 */ /* 0x000fe400030f0eff */
[C---:B------:R-:W-:Y:S02]  /*3bb10*/  PRMT R0, R13.reuse, 0x7770, RZ ;  /* 0x000077700d007816 */ /* 0x040fe400000000ff */
[----:B------:R-:W-:Y:S02]  /*3bb20*/  PRMT R4, R13, 0x7771, RZ ;  /* 0x000077710d047816 */ /* 0x000fe400000000ff */
[C---:B0-----:R-:W-:Y:S01]  /*3bb30*/  IADD3 R8, P6, PT, R2.reuse, R3, RZ ;  /* 0x0000000302087210 */ /* 0x041fe20007fde0ff */
[----:B------:R0:W-:Y:S03]  /*3bb40*/  @P1 STG.E.U8 desc[UR22][R6.64], R0 ;  /* 0x0000000006001986 */ /* 0x0001e6000c101116 */
[----:B------:R-:W-:-:S02]  /*3bb50*/  LEA.HI.X.SX32 R9, R2, R5, 0x1, P6 ;  /* 0x0000000502097211 */ /* 0x000fc400030f0eff */
[----:B--2---:R-:W-:Y:S01]  /*3bb60*/  ISETP.LT.AND P1, PT, R17, UR5, !P0 ;  /* 0x0000000511007c0c */ /* 0x004fe2000c721270 */
[----:B------:R-:W4:Y:S01]  /*3bb70*/  LDCU UR5, c[0x0][0x39c] ;  /* 0x00007380ff0577ac */ /* 0x000f220008000800 */
[----:B------:R-:W2:Y:S04]  /*3bb80*/  LDL.LU R17, [R1+0xe0c] ;  /* 0x000e0c0001117983 */ /* 0x000ea80000300800 */
[----:B------:R1:W-:Y:S01]  /*3bb90*/  @P3 STG.E.U8 desc[UR22][R8.64], R4 ;  /* 0x0000000408003986 */ /* 0x0003e2000c101116 */
[C---:B0-----:R-:W-:Y:S01]  /*3bba0*/  IMAD R0, R56.reuse, 0x2, R2 ;  /* 0x0000000238007824 */ /* 0x041fe200078e0202 */
[----:B-1----:R-:W-:Y:S01]  /*3bbb0*/  ISETP.LT.AND P4, PT, R19, UR4, !P0 ;  /* 0x0000000413007c0c */ /* 0x002fe2000c781270 */
[----:B------:R-:W5:Y:S02]  /*3bbc0*/  LDCU UR4, c[0x0][0x39c] ;  /* 0x00007380ff0477ac */ /* 0x000f640008000800 */
[----:B------:R-:W-:Y:S01]  /*3bbd0*/  IMAD R2, R56, 0x2, R0 ;  /* 0x0000000238027824 */ /* 0x000fe200078e0200 */
[----:B------:R-:W-:-:S04]  /*3bbe0*/  IADD3 R6, P6, PT, R0, R3, RZ ;  /* 0x0000000300067210 */ /* 0x000fc80007fde0ff */
[----:B------:R-:W-:Y:S02]  /*3bbf0*/  LEA.HI.X.SX32 R7, R0, R5, 0x1, P6 ;  /* 0x0000000500077211 */ /* 0x000fe400030f0eff */
[C---:B------:R-:W-:Y:S02]  /*3bc00*/  IADD3 R8, P6, PT, R2.reuse, R3, RZ ;  /* 0x0000000302087210 */ /* 0x040fe40007fde0ff */
[C---:B------:R-:W-:Y:S02]  /*3bc10*/  PRMT R4, R13.reuse, 0x7772, RZ ;  /* 0x000077720d047816 */ /* 0x040fe400000000ff */
[----:B------:R-:W-:Y:S02]  /*3bc20*/  PRMT R13, R13, 0x7773, RZ ;  /* 0x000077730d0d7816 */ /* 0x000fe400000000ff */
[----:B------:R-:W-:Y:S01]  /*3bc30*/  LEA.HI.X.SX32 R9, R2, R5, 0x1, P6 ;  /* 0x0000000502097211 */ /* 0x000fe200030f0eff */
[----:B------:R-:W-:Y:S04]  /*3bc40*/  @P5 STG.E.U8 desc[UR22][R6.64], R4 ;  /* 0x0000000406005986 */ /* 0x000fe8000c101116 */
[----:B------:R0:W-:Y:S01]  /*3bc50*/  @P4 STG.E.U8 desc[UR22][R8.64], R13 ;  /* 0x0000000d08004986 */ /* 0x0001e2000c101116 */
[----:B---3--:R-:W-:Y:S01]  /*3bc60*/  ISETP.LT.AND P3, PT, R11, UR6, !P0 ;  /* 0x000000060b007c0c */ /* 0x008fe2000c761270 */
[----:B------:R-:W1:Y:S02]  /*3bc70*/  LDCU UR6, c[0x0][0x39c] ;  /* 0x00007380ff0677ac */ /* 0x000e640008000800 */
[----:B------:R-:W3:Y:S01]  /*3bc80*/  LDL.LU R11, [R1+0xe2c] ;  /* 0x000e2c00010b7983 */ /* 0x000ee20000300800 */
[----:B----4-:R-:W-:Y:S01]  /*3bc90*/  ISETP.LT.AND P4, PT, R16, UR5, !P0 ;  /* 0x0000000510007c0c */ /* 0x010fe2000c781270 */
[----:B------:R-:W-:-:S02]  /*3bca0*/  IMAD R0, R56, 0x2, R2 ;  /* 0x0000000238007824 */ /* 0x000fc400078e0202 */
[----:B------:R-:W4:Y:S01]  /*3bcb0*/  LDL.LU R16, [R1+0xe78] ;  /* 0x000e780001107983 */ /* 0x000f220000300800 */
[----:B------:R-:W3:Y:S03]  /*3bcc0*/  LDCU UR5, c[0x0][0x39c] ;  /* 0x00007380ff0577ac */ /* 0x000ee60008000800 */
[----:B0-----:R-:W4:Y:S04]  /*3bcd0*/  LDL.LU R13, [R1+0xef0] ;  /* 0x000ef000010d7983 */ /* 0x001f280000300800 */
[----:B------:R-:W4:Y:S01]  /*3bce0*/  LDL.LU R12, [R1+0xf0c] ;  /* 0x000f0c00010c7983 */ /* 0x000f220000300800 */
[----:B------:R-:W-:-:S04]  /*3bcf0*/  IADD3 R6, P6, PT, R0, R3, RZ ;  /* 0x0000000300067210 */ /* 0x000fc80007fde0ff */
[----:B------:R-:W-:Y:S01]  /*3bd00*/  LEA.HI.X.SX32 R7, R0, R5, 0x1, P6 ;  /* 0x0000000500077211 */ /* 0x000fe200030f0eff */
[----:B------:R-:W-:Y:S01]  /*3bd10*/  IMAD R0, R56, 0x2, R0 ;  /* 0x0000000238007824 */ /* 0x000fe200078e0200 */
[----:B------:R-:W-:Y:S02]  /*3bd20*/  PRMT R2, R14, 0x7770, RZ ;  /* 0x000077700e027816 */ /* 0x000fe400000000ff */
[----:B-----5:R-:W-:Y:S01]  /*3bd30*/  ISETP.LT.AND P5, PT, R18, UR4, !P0 ;  /* 0x0000000412007c0c */ /* 0x020fe2000c7a1270 */
[----:B------:R-:W-:Y:S01]  /*3bd40*/  IMAD R4, R56, 0x2, R0 ;  /* 0x0000000238047824 */ /* 0x000fe200078e0200 */
[----:B------:R-:W-:Y:S01]  /*3bd50*/  IADD3 R8, P6, PT, R0, R3, RZ ;  /* 0x0000000300087210 */ /* 0x000fe20007fde0ff */
[----:B------:R0:W-:Y:S01]  /*3bd60*/  @P1 STG.E.U8 desc[UR22][R6.64], R2 ;  /* 0x0000000206001986 */ /* 0x0001e2000c101116 */
[----:B------:R-:W2:Y:S01]  /*3bd70*/  LDCU UR4, c[0x0][0x39c] ;  /* 0x00007380ff0477ac */ /* 0x000ea20008000800 */
[----:B-1----:R-:W-:Y:S02]  /*3bd80*/  ISETP.LT.AND P1, PT, R10, UR6, !P0 ;  /* 0x000000060a007c0c */ /* 0x002fe4000c721270 */
[----:B------:R-:W-:Y:S01]  /*3bd90*/  LEA.HI.X.SX32 R9, R0, R5, 0x1, P6 ;  /* 0x0000000500097211 */ /* 0x000fe200030f0eff */
[----:B------:R-:W4:Y:S01]  /*3bda0*/  LDCU UR6, c[0x0][0x39c] ;  /* 0x00007380ff0677ac */ /* 0x000f220008000800 */
[----:B------:R-:W-:-:S02]  /*3bdb0*/  PRMT R10, R14, 0x7771, RZ ;  /* 0x000077710e0a7816 */ /* 0x000fc400000000ff */
[----:B------:R-:W-:Y:S02]  /*3bdc0*/  PRMT R0, R14, 0x7772, RZ ;  /* 0x000077720e007816 */ /* 0x000fe400000000ff */
[----:B0-----:R-:W-:Y:S01]  /*3bdd0*/  IADD3 R6, P6, PT, R4, R3, RZ ;  /* 0x0000000304067210 */ /* 0x001fe20007fde0ff */
[----:B------:R-:W-:Y:S01]  /*3bde0*/  IMAD R2, R56, 0x2, R4 ;  /* 0x0000000238027824 */ /* 0x000fe200078e0204 */
[----:B------:R0:W-:Y:S02]  /*3bdf0*/  @P3 STG.E.U8 desc[UR22][R8.64], R10 ;  /* 0x0000000a08003986 */ /* 0x0001e4000c101116 */
[----:B------:R-:W-:Y:S02]  /*3be00*/  LEA.HI.X.SX32 R7, R4, R5, 0x1, P6 ;  /* 0x0000000504077211 */ /* 0x000fe400030f0eff */
[----:B------:R-:W-:-:S03]  /*3be10*/  PRMT R14, R14, 0x7773, RZ ;  /* 0x000077730e0e7816 */ /* 0x000fc600000000ff */
[----:B------:R-:W-:Y:S01]  /*3be20*/  @P5 STG.E.U8 desc[UR22][R6.64], R0 ;  /* 0x0000000006005986 */ /* 0x000fe2000c101116 */
[----:B0-----:R-:W-:-:S04]  /*3be30*/  IADD3 R8, P6, PT, R2, R3, RZ ;  /* 0x0000000302087210 */ /* 0x001fc80007fde0ff */
[----:B------:R-:W-:Y:S01]  /*3be40*/  LEA.HI.X.SX32 R9, R2, R5, 0x1, P6 ;  /* 0x0000000502097211 */ /* 0x000fe200030f0eff */
[C---:B------:R-:W-:Y:S01]  /*3be50*/  IMAD R2, R56.reuse, 0x2, R2 ;  /* 0x0000000238027824 */ /* 0x040fe200078e0202 */
[----:B--2---:R-:W-:Y:S01]  /*3be60*/  ISETP.LT.AND P3, PT, R17, UR4, !P0 ;  /* 0x0000000411007c0c */ /* 0x004fe2000c761270 */
[----:B------:R-:W0:Y:S02]  /*3be70*/  LDCU UR4, c[0x0][0x39c] ;  /* 0x00007380ff0477ac */ /* 0x000e240008000800 */
[----:B------:R1:W-:Y:S01]  /*3be80*/  @P4 STG.E.U8 desc[UR22][R8.64], R14 ;  /* 0x0000000e08004986 */ /* 0x0003e2000c101116 */
[----:B------:R-:W-:Y:S01]  /*3be90*/  IMAD R4, R56, 0x2, R2 ;  /* 0x0000000238047824 */ /* 0x000fe200078e0202 */
[----:B------:R-:W-:Y:S02]  /*3bea0*/  PRMT R10, R15, 0x7770, RZ ;  /* 0x000077700f0a7816 */ /* 0x000fe400000000ff */
[----:B-1----:R-:W-:-:S04]  /*3beb0*/  IADD3 R8, P6, PT, R2, R3, RZ ;  /* 0x0000000302087210 */ /* 0x002fc80007fde0ff */
[----:B------:R-:W-:Y:S02]  /*3bec0*/  LEA.HI.X.SX32 R9, R2, R5, 0x1, P6 ;  /* 0x0000000502097211 */ /* 0x000fe400030f0eff */
[C---:B------:R-:W-:Y:S02]  /*3bed0*/  IADD3 R6, P6, PT, R4.reuse, R3, RZ ;  /* 0x0000000304067210 */ /* 0x040fe40007fde0ff */
[----:B------:R-:W-:Y:S02]  /*3bee0*/  PRMT R0, R15, 0x7771, RZ ;  /* 0x000077710f007816 */ /* 0x000fe400000000ff */
[----:B------:R-:W-:Y:S01]  /*3bef0*/  LEA.HI.X.SX32 R7, R4, R5, 0x1, P6 ;  /* 0x0000000504077211 */ /* 0x000fe200030f0eff */
[----:B------:R-:W-:Y:S04]  /*3bf00*/  @P1 STG.E.U8 desc[UR22][R8.64], R10 ;  /* 0x0000000a08001986 */ /* 0x000fe8000c101116 */
[----:B------:R1:W-:Y:S01]  /*3bf10*/  @P3 STG.E.U8 desc[UR22][R6.64], R0 ;  /* 0x0000000006003986 */ /* 0x0003e2000c101116 */
[----:B---3--:R-:W-:Y:S01]  /*3bf20*/  ISETP.LT.AND P5, PT, R11, UR5, !P0 ;  /* 0x000000050b007c0c */ /* 0x008fe2000c7a1270 */
[----:B------:R-:W2:Y:S02]  /*3bf30*/  LDCU UR5, c[0x0][0x39c] ;  /* 0x00007380ff0577ac */ /* 0x000ea40008000800 */
[----:B------:R-:W3:Y:S01]  /*3bf40*/  LDL.LU R11, [R1+0xdd8] ;  /* 0x000dd800010b7983 */ /* 0x000ee20000300800 */
[----:B----4-:R-:W-:Y:S01]  /*3bf50*/  ISETP.LT.AND P4, PT, R16, UR6, !P0 ;  /* 0x0000000610007c0c */ /* 0x010fe2000c781270 */
[----:B------:R-:W3:Y:S02]  /*3bf60*/  LDCU UR6, c[0x0][0x39c] ;  /* 0x00007380ff0677ac */ /* 0x000ee40008000800 */
[----:B------:R-:W4:Y:S04]  /*3bf70*/  LDL.LU R16, [R1+0xe54] ;  /* 0x000e540001107983 */ /* 0x000f280000300800 */
[----:B------:R-:W5:Y:S01]  /*3bf80*/  LDL.LU R14, [R1+0xe74] ;  /* 0x000e7400010e7983 */ /* 0x000f620000300800 */
[----:B--2---:R-:W-:Y:S01]  /*3bf90*/  ISETP.LT.AND P3, PT, R12, UR5, !P0 ;  /* 0x000000050c007c0c */ /* 0x004fe2000c761270 */
[----:B------:R-:W-:-:S02]  /*3bfa0*/  IMAD R2, R56, 0x2, R4 ;  /* 0x0000000238027824 */ /* 0x000fc400078e0204 */
[----:B------:R-:W2:Y:S01]  /*3bfb0*/  LDL.LU R12, [R1+0xec4] ;  /* 0x000ec400010c7983 */ /* 0x000ea20000300800 */
[----:B-1----:R-:W-:Y:S01]  /*3bfc0*/  PRMT R0, R15, 0x7772, RZ ;  /* 0x000077720f007816 */ /* 0x002fe200000000ff */
[----:B------:R-:W5:Y:S01]  /*3bfd0*/  LDCU UR5, c[0x0][0x39c] ;  /* 0x00007380ff0577ac */ /* 0x000f620008000800 */
[----:B------:R-:W-:-:S04]  /*3bfe0*/  IADD3 R8, P6, PT, R2, R3, RZ ;  /* 0x0000000302087210 */ /* 0x000fc80007fde0ff */
[----:B------:R-:W-:Y:S01]  /*3bff0*/  LEA.HI.X.SX32 R9, R2, R5, 0x1, P6 ;  /* 0x0000000502097211 */ /* 0x000fe200030f0eff */
[C---:B------:R-:W-:Y:S01]  /*3c000*/  IMAD R2, R56.reuse, 0x2, R2 ;  /* 0x0000000238027824 */ /* 0x040fe200078e0202 */
[----:B0-----:R-:W-:Y:S01]  /*3c010*/  ISETP.LT.AND P1, PT, R13, UR4, !P0 ;  /* 0x000000040d007c0c */ /* 0x001fe2000c721270 */
[----:B------:R-:W4:Y:S01]  /*3c020*/  LDCU UR4, c[0x0][0x39c] ;  /* 0x00007380ff0477ac */ /* 0x000f220008000800 */
[----:B------:R-:W4:Y:S01]  /*3c030*/  LDL.LU R13, [R1+0xf24] ;  /* 0x000f2400010d7983 */ /* 0x000f220000300800 */
[----:B------:R-:W-:Y:S01]  /*3c040*/  IMAD R4, R56, 0x2, R2 ;  /* 0x0000000238047824 */ /* 0x000fe200078e0202 */
[C---:B------:R-:W-:Y:S02]  /*3c050*/  IADD3 R6, P6, PT, R2.reuse, R3, RZ ;  /* 0x0000000302067210 */ /* 0x040fe40007fde0ff */
[----:B------:R0:W-:Y:S01]  /*3c060*/  @P5 STG.E.U8 desc[UR22][R8.64], R0 ;  /* 0x0000000008005986 */ /* 0x0001e2000c101116 */
[----:B------:R-:W-:Y:S02]  /*3c070*/  PRMT R15, R15, 0x7773, RZ ;  /* 0x000077730f0f7816 */ /* 0x000fe400000000ff */
[----:B------:R-:W-:Y:S01]  /*3c080*/  LEA.HI.X.SX32 R7, R2, R5, 0x1, P6 ;  /* 0x0000000502077211 */ /* 0x000fe200030f0eff */
[----:B------:R-:W-:-:S04]  /*3c090*/  IMAD R2, R56, 0x2, R4 ;  /* 0x0000000238027824 */ /* 0x000fc800078e0204 */
[----:B------:R1:W-:Y:S01]  /*3c0a0*/  @P4 STG.E.U8 desc[UR22][R6.64], R15 ;  /* 0x0000000f06004986 */ /* 0x0003e2000c101116 */
        /* <DEDUP_REMOVED lines=8> */
[----:B---3--:R-:W-:Y:S01]  /*3c130*/  ISETP.LT.AND P5, PT, R11, UR6, !P0 ;  /* 0x000000060b007c0c */ /* 0x008fe2000c7a1270 */
[----:B------:R-:W2:Y:S02]  /*3c140*/  LDCU UR6, c[0x0][0x39c] ;  /* 0x00007380ff0677ac */ /* 0x000ea40008000800 */
[----:B------:R-:W3:Y:S04]  /*3c150*/  LDL.LU R11, [R1+0xdd4] ;  /* 0x000dd400010b7983 */ /* 0x000ee80000300800 */
[----:B------:R-:W3:Y:S04]  /*3c160*/  LDL.LU R10, [R1+0xe28] ;  /* 0x000e2800010a7983 */ /* 0x000ee80000300800 */
[----:B------:R-:W3:Y:S01]  /*3c170*/  LDL.LU R15, [R1+0xea4] ;  /* 0x000ea400010f7983 */ /* 0x000ee20000300800 */
[----:B--2---:R-:W-:Y:S01]  /*3c180*/  ISETP.LT.AND P3, PT, R12, UR6, !P0 ;  /* 0x000000060c007c0c */ /* 0x004fe2000c761270 */
[----:B0-----:R-:W-:-:S02]  /*3c190*/  IMAD R0, R56, 0x2, R2 ;  /* 0x0000000238007824 */ /* 0x001fc400078e0202 */
[----:B------:R-:W2:Y:S01]  /*3c1a0*/  LDL.LU R12, [R1+0xec0] ;  /* 0x000ec000010c7983 */ /* 0x000ea20000300800 */
[----:B-----5:R-:W-:Y:S01]  /*3c1b0*/  ISETP.LT.AND P1, PT, R14, UR5, !P0 ;  /* 0x000000050e007c0c */ /* 0x020fe2000c721270 */
[----:B------:R-:W3:Y:S01]  /*3c1c0*/  LDCU UR5, c[0x0][0x39c] ;  /* 0x00007380ff0577ac */ /* 0x000ee20008000800 */
[----:B------:R-:W-:Y:S01]  /*3c1d0*/  IMAD R2, R56, 0x2, R0 ;  /* 0x0000000238027824 */ /* 0x000fe200078e0200 */
[----:B------:R-:W-:Y:S02]  /*3c1e0*/  IADD3 R8, P6, PT, R0, R3, RZ ;  /* 0x0000000300087210 */ /* 0x000fe40007fde0ff */
[----:B----4-:R-:W-:Y:S01]  /*3c1f0*/  ISETP.LT.AND P4, PT, R16, UR4, !P0 ;  /* 0x0000000410007c0c */ /* 0x010fe2000c781270 */
[----:B------:R-:W0:Y:S01]  /*3c200*/  LDCU UR4, c[0x0][0x39c] ;  /* 0x00007380ff0477ac */ /* 0x000e220008000800 */
[----:B------:R-:W-:Y:S01]  /*3c210*/  LEA.HI.X.SX32 R9, R0, R5, 0x1, P6 ;  /* 0x0000000500097211 */ /* 0x000fe200030f0eff */
[----:B------:R-:W-:Y:S01]  /*3c220*/  IMAD R0, R56, 0x2, R2 ;  /* 0x0000000238007824 */ /* 0x000fe200078e0202 */
[----:B-1----:R-:W-:Y:S01]  /*3c230*/  PRMT R4, R28, 0x7772, RZ ;  /* 0x000077721c047816 */ /* 0x002fe200000000ff */
[----:B------:R-:W1:Y:S01]  /*3c240*/  LDCU UR6, c[0x0][0x39c] ;  /* 0x00007380ff0677ac */ /* 0x000e620008000800 */
[----:B------:R-:W-:-:S02]  /*3c250*/  IADD3 R6, P6, PT, R2, R3, RZ ;  /* 0x0000000302067210 */ /* 0x000fc40007fde0ff */
[----:B------:R-:W-:Y:S01]  /*3c260*/  PRMT R28, R28, 0x7773, RZ ;  /* 0x000077731c1c7816 */ /* 0x000fe200000000ff */
[----:B------:R4:W-:Y:S01]  /*3c270*/  @P5 STG.E.U8 desc[UR22][R8.64], R4 ;  /* 0x0000000408005986 */ /* 0x0009e2000c101116 */
[----:B------:R-:W-:Y:S02]  /*3c280*/  LEA.HI.X.SX32 R7, R2, R5, 0x1, P6 ;  /* 0x0000000502077211 */ /* 0x000fe400030f0eff */
[----:B------:R-:W-:-:S03]  /*3c290*/  PRMT R2, R29, 0x7770, RZ ;  /* 0x000077701d027816 */ /* 0x000fc600000000ff */
[----:B------:R-:W-:Y:S01]  /*3c2a0*/  @P4 STG.E.U8 desc[UR22][R6.64], R28 ;  /* 0x0000001c06004986 */ /* 0x000fe2000c101116 */
[----:B----4-:R-:W-:-:S04]  /*3c2b0*/  IADD3 R8, P6, PT, R0, R3, RZ ;  /* 0x0000000300087210 */ /* 0x010fc80007fde0ff */
[----:B------:R-:W-:Y:S01]  /*3c2c0*/  LEA.HI.X.SX32 R9, R0, R5, 0x1, P6 ;  /* 0x0000000500097211 */ /* 0x000fe200030f0eff */
[C---:B------:R-:W-:Y:S01]  /*3c2d0*/  IMAD R0, R56.reuse, 0x2, R0 ;  /* 0x0000000238007824 */ /* 0x040fe200078e0200 */
[----:B0-----:R-:W-:Y:S01]  /*3c2e0*/  ISETP.LT.AND P5, PT, R13, UR4, !P0 ;  /* 0x000000040d007c0c */ /* 0x001fe2000c7a1270 */
[----:B------:R-:W0:Y:S02]  /*3c2f0*/  LDCU UR4, c[0x0][0x39c] ;  /* 0x00007380ff0477ac */ /* 0x000e240008000800 */
[----:B------:R4:W-:Y:S01]  /*3c300*/  @P1 STG.E.U8 desc[UR22][R8.64], R2 ;  /* 0x0000000208001986 */ /* 0x0009e2000c101116 */
[----:B------:R-:W-:Y:S01]  /*3c310*/  IMAD R4, R56, 0x2, R0 ;  /* 0x0000000238047824 */ /* 0x000fe200078e0200 */
[----:B----4-:R-:W-:-:S04]  /*3c320*/  IADD3 R8, P6, PT, R0, R3, RZ ;  /* 0x0000000300087210 */ /* 0x010fc80007fde0ff */
[----:B------:R-:W-:Y:S02]  /*3c330*/  LEA.HI.X.SX32 R9, R0, R5, 0x1, P6 ;  /* 0x0000000500097211 */ /* 0x000fe400030f0eff */
[C---:B------:R-:W-:Y:S02]  /*3c340*/  IADD3 R6, P6, PT, R4.reuse, R3, RZ ;  /* 0x0000000304067210 */ /* 0x040fe40007fde0ff */
[----:B------:R-:W-:Y:S02]  /*3c350*/  PRMT R0, R29, 0x7772, RZ ;  /* 0x000077721d007816 */ /* 0x000fe400000000ff */
[----:B------:R-:W-:Y:S02]  /*3c360*/  LEA.HI.X.SX32 R7, R4, R5, 0x1, P6 ;  /* 0x0000000504077211 */ /* 0x000fe400030f0eff */
[----:B---3--:R-:W-:Y:S01]  /*3c370*/  ISETP.LT.AND P4, PT, R11, UR5, !P0 ;  /* 0x000000050b007c0c */ /* 0x008fe2000c781270 */
[----:B------:R-:W2:Y:S01]  /*3c380*/  LDCU UR5, c[0x0][0x39c] ;  /* 0x00007380ff0577ac */ /* 0x000ea20008000800 */
[----:B------:R-:W3:Y:S01]  /*3c390*/  LDL.LU R11, [R1+0xf08] ;  /* 0x000f0800010b7983 */ /* 0x000ee20000300800 */
[----:B-1----:R-:W-:Y:S01]  /*3c3a0*/  ISETP.LT.AND P1, PT, R10, UR6, !P0 ;  /* 0x000000060a007c0c */ /* 0x002fe2000c721270 */
[----:B------:R-:W3:Y:S01]  /*3c3b0*/  LDCU UR6, c[0x0][0x39c] ;  /* 0x00007380ff0677ac */ /* 0x000ee20008000800 */
[C---:B------:R-:W-:Y:S01]  /*3c3c0*/  PRMT R10, R29.reuse, 0x7771, RZ ;  /* 0x000077711d0a7816 */ /* 0x040fe200000000ff */
[----:B------:R-:W4:Y:S04]  /*3c3d0*/  LDL.LU R14, [R1+0xe08] ;  /* 0x000e0800010e7983 */ /* 0x000f280000300800 */
[----:B------:R1:W-:Y:S04]  /*3c3e0*/  @P3 STG.E.U8 desc[UR22][R8.64], R10 ;  /* 0x0000000a08003986 */ /* 0x0003e8000c101116 */
[----:B------:R-:W-:Y:S04]  /*3c3f0*/  @P5 STG.E.U8 desc[UR22][R6.64], R0 ;  /* 0x0000000006005986 */ /* 0x000fe8000c101116 */
[----:B------:R-:W5:Y:S01]  /*3c400*/  LDL.LU R13, [R1+0xe04] ;  /* 0x000e0400010d7983 */ /* 0x000f620000300800 */
[----:B--2---:R-:W-:Y:S01]  /*3c410*/  ISETP.LT.AND P5, PT, R12, UR5, !P0 ;  /* 0x000000050c007c0c */ /* 0x004fe2000c7a1270 */
[----:B------:R-:W-:Y:S01]  /*3c420*/  IMAD R2, R56, 0x2, R4 ;  /* 0x0000000238027824 */ /* 0x000fe200078e0204 */
[----:B------:R-:W-:Y:S01]  /*3c430*/  PRMT R29, R29, 0x7773, RZ ;  /* 0x000077731d1d7816 */ /* 0x000fe200000000ff */
[----:B------:R-:W2:Y:S01]  /*3c440*/  LDL.LU R12, [R1+0xe70] ;  /* 0x000e7000010c7983 */ /* 0x000ea20000300800 */
[----:B0-----:R-:W-:Y:S01]  /*3c450*/  ISETP.LT.AND P3, PT, R15, UR4, !P0 ;  /* 0x000000040f007c0c */ /* 0x001fe2000c761270 */
[----:B------:R-:W4:Y:S01]  /*3c460*/  LDCU UR4, c[0x0][0x39c] ;  /* 0x00007380ff0477ac */ /* 0x000f220008000800 */
[C---:B-1----:R-:W-:Y:S01]  /*3c470*/  IADD3 R8, P6, PT, R2.reuse, R3, RZ ;  /* 0x0000000302087210 */ /* 0x042fe20007fde0ff */
[----:B------:R-:W5:Y:S03]  /*3c480*/  LDCU UR5, c[0x0][0x39c] ;  /* 0x00007380ff0577ac */ /* 0x000f660008000800 */
[----:B------:R-:W-:Y:S01]  /*3c490*/  LEA.HI.X.SX32 R9, R2, R5, 0x1, P6 ;  /* 0x0000000502097211 */ /* 0x000fe200030f0eff */
[----:B------:R-:W-:-:S04]  /*3c4a0*/  IMAD R2, R56, 0x2, R2 ;  /* 0x0000000238027824 */ /* 0x000fc800078e0202 */
[----:B------:R0:W-:Y:S01]  /*3c4b0*/  @P4 STG.E.U8 desc[UR22][R8.64], R29 ;  /* 0x0000001d08004986 */ /* 0x0001e2000c101116 */
[----:B------:R-:W-:Y:S01]  /*3c4c0*/  IMAD R4, R56, 0x2, R2 ;  /* 0x0000000238047824 */ /* 0x000fe200078e0202 */
[----:B------:R-:W-:Y:S02]  /*3c4d0*/  PRMT R10, R30, 0x7770, RZ ;  /* 0x000077701e0a7816 */ /* 0x000fe400000000ff */
[----:B0-----:R-:W-:-:S04]  /*3c4e0*/  IADD3 R8, P6, PT, R2, R3, RZ ;  /* 0x0000000302087210 */ /* 0x001fc80007fde0ff */
[----:B------:R-:W-:Y:S01]  /*3c4f0*/  LEA.HI.X.SX32 R9, R2, R5, 0x1, P6 ;  /* 0x0000000502097211 */ /* 0x000fe200030f0eff */
[----:B------:R-:W-:Y:S01]  /*3c500*/  IMAD R2, R56, 0x2, R4 ;  /* 0x0000000238027824 */ /* 0x000fe200078e0204 */
[----:B------:R-:W-:Y:S02]  /*3c510*/  IADD3 R6, P6, PT, R4, R3, RZ ;  /* 0x0000000304067210 */ /* 0x000fe40007fde0ff */
[----:B------:R-:W-:Y:S01]  /*3c520*/  PRMT R0, R30, 0x7771, RZ ;  /* 0x000077711e007816 */ /* 0x000fe200000000ff */
[----:B------:R0:W-:Y:S01]  /*3c530*/  @P1 STG.E.U8 desc[UR22][R8.64], R10 ;  /* 0x0000000a08001986 */ /* 0x0001e2000c101116 */
[----:B------:R-:W-:-:S05]  /*3c540*/  LEA.HI.X.SX32 R7, R4, R5, 0x1, P6 ;  /* 0x0000000504077211 */ /* 0x000fca00030f0eff */
[----:B------:R1:W-:Y:S01]  /*3c550*/  @P3 STG.E.U8 desc[UR22][R6.64], R0 ;  /* 0x0000000006003986 */ /* 0x0003e2000c101116 */
[----:B0-----:R-:W-:-:S04]  /*3c560*/  IADD3 R8, P6, PT, R2, R3, RZ ;  /* 0x0000000302087210 */ /* 0x001fc80007fde0ff */
[----:B------:R-:W-:Y:S02]  /*3c570*/  LEA.HI.X.SX32 R9, R2, R5, 0x1, P6 ;  /* 0x0000000502097211 */ /* 0x000fe400030f0eff */
[----:B-1----:R-:W-:-:S05]  /*3c580*/  PRMT R0, R30, 0x7772, RZ ;  /* 0x000077721e007816 */ /* 0x002fca00000000ff */
[----:B------:R0:W-:Y:S01]  /*3c590*/  @P5 STG.E.U8 desc[UR22][R8.64], R0 ;  /* 0x0000000008005986 */ /* 0x0001e2000c101116 */
[----:B---3--:R-:W-:Y:S01]  /*3c5a0*/  ISETP.LT.AND P4, PT, R11, UR6, !P0 ;  /* 0x000000060b007c0c */ /* 0x008fe2000c781270 */
[----:B------:R-:W2:Y:S02]  /*3c5b0*/  LDCU UR6, c[0x0][0x39c] ;  /* 0x00007380ff0677ac */ /* 0x000ea40008000800 */
[----:B------:R-:W3:Y:S04]  /*3c5c0*/  LDL.LU R11, [R1+0xeec] ;  /* 0x000eec00010b7983 */ /* 0x000ee80000300800 */
[----:B------:R-:W3:Y:S01]  /*3c5d0*/  LDL.LU R15, [R1+0xee8] ;  /* 0x000ee800010f7983 */ /* 0x000ee20000300800 */
[----:B----4-:R-:W-:Y:S02]  /*3c5e0*/  ISETP.LT.AND P1, PT, R14, UR4, !P0 ;  /* 0x000000040e007c0c */ /* 0x010fe4000c721270 */
[----:B-----5:R-:W-:Y:S01]  /*3c5f0*/  ISETP.LT.AND P3, PT, R13, UR5, !P0 ;  /* 0x000000050d007c0c */ /* 0x020fe2000c761270 */
[----:B------:R-:W4:Y:S01]  /*3c600*/  LDL.LU R14, [R1+0xda0] ;  /* 0x000da000010e7983 */ /* 0x000f220000300800 */
[----:B------:R-:W-:Y:S01]  /*3c610*/  IMAD R2, R56, 0x2, R2 ;  /* 0x0000000238027824 */ /* 0x000fe200078e0202 */
[----:B------:R-:W1:Y:S01]  /*3c620*/  LDCU UR5, c[0x0][0x39c] ;  /* 0x00007380ff0577ac */ /* 0x000e620008000800 */
[----:B--2---:R-:W-:Y:S01]  /*3c630*/  ISETP.LT.AND P5, PT, R12, UR6, !P0 ;  /* 0x000000060c007c0c */ /* 0x004fe2000c7a1270 */
[----:B------:R-:W2:Y:S01]  /*3c640*/  LDL.LU R13, [R1+0xda8] ;  /* 0x000da800010d7983 */ /* 0x000ea20000300800 */
[----:B------:R-:W-:Y:S01]  /*3c650*/  IMAD R4, R56, 0x2, R2 ;  /* 0x0000000238047824 */ /* 0x000fe200078e0202 */
[----:B------:R-:W3:Y:S02]  /*3c660*/  LDCU UR4, c[0x0][0x39c] ;  /* 0x00007380ff0477ac */ /* 0x000ee40008000800 */
[----:B------:R-:W5:Y:S01]  /*3c670*/  LDL.LU R12, [R1+0xda4] ;  /* 0x000da400010c7983 */ /* 0x000f620000300800 */
[C---:B0-----:R-:W-:Y:S01]  /*3c680*/  IADD3 R8, P6, PT, R2.reuse, R3, RZ ;  /* 0x0000000302087210 */ /* 0x041fe20007fde0ff */
[----:B------:R-:W4:Y:S02]  /*3c690*/  LDCU UR6, c[0x0][0x39c] ;  /* 0x00007380ff0677ac */ /* 0x000f240008000800 */
[----:B------:R-:W2:Y:S01]  /*3c6a0*/  LDL.LU R10, [R1+0xdc4] ;  /* 0x000dc400010a7983 */ /* 0x000ea20000300800 */
[----:B------:R-:W-:-:S02]  /*3c6b0*/  LEA.HI.X.SX32 R9, R2, R5, 0x1, P6 ;  /* 0x0000000502097211 */ /* 0x000fc400030f0eff */
[----:B------:R-:W-:Y:S01]  /*3c6c0*/  IADD3 R6, P6, PT, R4, R3, RZ ;  /* 0x0000000304067210 */ /* 0x000fe20007fde0ff */
[----:B------:R-:W-:Y:S01]  /*3c6d0*/  IMAD R2, R56, 0x2, R4 ;  /* 0x0000000238027824 */ /* 0x000fe200078e0204 */
[----:B------:R-:W-:Y:S01]  /*3c6e0*/  PRMT R30, R30, 0x7773, RZ ;  /* 0x000077731e1e7816 */ /* 0x000fe200000000ff */
[----:B------:R-:W2:Y:S01]  /*3c6f0*/  LDL.LU R17, [R1+0xea0] ;  /* 0x000ea00001117983 */ /* 0x000ea20000300800 */
[----:B------:R-:W-:Y:S02]  /*3c700*/  PRMT R0, R31, 0x7770, RZ ;  /* 0x000077701f007816 */ /* 0x000fe400000000ff */
[----:B------:R-:W-:Y:S01]  /*3c710*/  LEA.HI.X.SX32 R7, R4, R5, 0x1, P6 ;  /* 0x0000000504077211 */ /* 0x000fe200030f0eff */
[----:B------:R0:W-:Y:S01]  /*3c720*/  @P4 STG.E.U8 desc[UR22][R8.64], R30 ;  /* 0x0000001e08004986 */ /* 0x0001e2000c101116 */
[----:B------:R-:W-:-:S03]  /*3c730*/  IMAD R4, R56, 0x2, R2 ;  /* 0x0000000238047824 */ /* 0x000fc600078e0202 */
[----:B------:R1:W-:Y:S01]  /*3c740*/  @P1 STG.E.U8 desc[UR22][R6.64], R0 ;  /* 0x0000000006001986 */ /* 0x0003e2000c101116 */
[----:B0-----:R-:W-:-:S04]  /*3c750*/  IADD3 R8, P6, PT, R2, R3, RZ ;  /* 0x0000000302087210 */ /* 0x001fc80007fde0ff */
[----:B------:R-:W-:Y:S01]  /*3c760*/  LEA.HI.X.SX32 R9, R2, R5, 0x1, P6 ;  /* 0x0000000502097211 */ /* 0x000fe200030f0eff */
[----:B------:R-:W-:Y:S01]  /*3c770*/  IMAD R2, R56, 0x2, R4 ;  /* 0x0000000238027824 */ /* 0x000fe200078e0204 */
[----:B-1----:R-:W-:-:S04]  /*3c780*/  IADD3 R6, P6, PT, R4, R3, RZ ;  /* 0x0000000304067210 */ /* 0x002fc80007fde0ff */
[----:B------:R-:W-:Y:S02]  /*3c790*/  LEA.HI.X.SX32 R7, R4, R5, 0x1, P6 ;  /* 0x0000000504077211 */ /* 0x000fe400030f0eff */
[----:B------:R-:W-:Y:S01]  /*3c7a0*/  PRMT R0, R31, 0x7773, RZ ;  /* 0x000077731f007816 */ /* 0x000fe200000000ff */
[----:B------:R-:W-:Y:S01]  /*3c7b0*/  IMAD R4, R56, 0x2, R2 ;  /* 0x0000000238047824 */ /* 0x000fe200078e0202 */
[----:B---3--:R-:W-:Y:S01]  /*3c7c0*/  ISETP.LT.AND P4, PT, R11, UR4, !P0 ;  /* 0x000000040b007c0c */ /* 0x008fe2000c781270 */
[----:B------:R-:W0:Y:S01]  /*3c7d0*/  LDCU UR4, c[0x0][0x39c] ;  /* 0x00007380ff0477ac */ /* 0x000e220008000800 */
[----:B------:R-:W-:Y:S01]  /*3c7e0*/  ISETP.LT.AND P1, PT, R15, UR5, !P0 ;  /* 0x000000050f007c0c */ /* 0x000fe2000c721270 */
[----:B------:R-:W5:Y:S01]  /*3c7f0*/  LDCU UR5, c[0x0][0x39c] ;  /* 0x00007380ff0577ac */ /* 0x000f620008000800 */
[----:B------:R-:W-:-:S05]  /*3c800*/  PRMT R11, R31, 0x7771, RZ ;  /* 0x000077711f0b7816 */ /* 0x000fca00000000ff */
[----:B------:R1:W-:Y:S01]  /*3c810*/  @P3 STG.E.U8 desc[UR22][R8.64], R11 ;  /* 0x0000000b08003986 */ /* 0x0003e2000c101116 */
[----:B------:R-:W-:Y:S02]  /*3c820*/  PRMT R31, R31, 0x7772, RZ ;  /* 0x000077721f1f7816 */ /* 0x000fe400000000ff */
[----:B-1----:R-:W-:-:S04]  /*3c830*/  IADD3 R8, P6, PT, R2, R3, RZ ;  /* 0x0000000302087210 */ /* 0x002fc80007fde0ff */
[----:B------:R-:W-:Y:S01]  /*3c840*/  LEA.HI.X.SX32 R9, R2, R5, 0x1, P6 ;  /* 0x0000000502097211 */ /* 0x000fe200030f0eff */
[----:B------:R1:W-:Y:S01]  /*3c850*/  @P5 STG.E.U8 desc[UR22][R6.64], R31 ;  /* 0x0000001f06005986 */ /* 0x0003e2000c101116 */
[----:B----4-:R-:W-:Y:S01]  /*3c860*/  ISETP.LT.AND P3, PT, R14, UR6, !P0 ;  /* 0x000000060e007c0c */ /* 0x010fe2000c761270 */
[----:B------:R-:W2:Y:S02]  /*3c870*/  LDCU UR6, c[0x0][0x39c] ;  /* 0x00007380ff0677ac */ /* 0x000ea40008000800 */
[----:B------:R-:W3:Y:S04]  /*3c880*/  LDL.LU R14, [R1+0xd8c] ;  /* 0x000d8c00010e7983 */ /* 0x000ee80000300800 */
[----:B------:R4:W-:Y:S01]  /*3c890*/  @P4 STG.E.U8 desc[UR22][R8.64], R0 ;  /* 0x0000000008004986 */ /* 0x0009e2000c101116 */
[----:B-----5:R-:W-:Y:S01]  /*3c8a0*/  ISETP.LT.AND P4, PT, R12, UR5, !P0 ;  /* 0x000000050c007c0c */ /* 0x020fe2000c781270 */
[----:B------:R-:W3:Y:S02]  /*3c8b0*/  LDCU UR5, c[0x0][0x39c] ;  /* 0x00007380ff0577ac */ /* 0x000ee40008000800 */
[----:B------:R-:W5:Y:S01]  /*3c8c0*/  LDL.LU R12, [R1+0xd90] ;  /* 0x000d9000010c7983 */ /* 0x000f620000300800 */
[----:B-1----:R-:W-:-:S02]  /*3c8d0*/  IADD3 R6, P6, PT, R4, R3, RZ ;  /* 0x0000000304067210 */ /* 0x002fc40007fde0ff */
[----:B------:R-:W-:Y:S01]  /*3c8e0*/  PRMT R11, R44, 0x7770, RZ ;  /* 0x000077702c0b7816 */ /* 0x000fe200000000ff */
[----:B------:R-:W5:Y:S01]  /*3c8f0*/  LDL.LU R16, [R1+0xd98] ;  /* 0x000d980001107983 */ /* 0x000f620000300800 */
[----:B------:R-:W-:Y:S01]  /*3c900*/  LEA.HI.X.SX32 R7, R4, R5, 0x1, P6 ;  /* 0x0000000504077211 */ /* 0x000fe200030f0eff */
[----:B------:R-:W-:-:S04]  /*3c910*/  IMAD R4, R56, 0x2, R4 ;  /* 0x0000000238047824 */ /* 0x000fc800078e0204 */
[----:B------:R1:W-:Y:S01]  /*3c920*/  @P1 STG.E.U8 desc[UR22][R6.64], R11 ;  /* 0x0000000b06001986 */ /* 0x0003e2000c101116 */
[----:B----4-:R-:W-:Y:S02]  /*3c930*/  IADD3 R8, P6, PT, R4, R3, RZ ;  /* 0x0000000304087210 */ /* 0x010fe40007fde0ff */
[----:B--2---:R-:W-:Y:S01]  /*3c940*/  ISETP.LT.AND P1, PT, R10, UR6, !P0 ;  /* 0x000000060a007c0c */ /* 0x004fe2000c721270 */
[----:B------:R-:W-:Y:S01]  /*3c950*/  IMAD R2, R56, 0x2, R4 ;  /* 0x0000000238027824 */ /* 0x000fe200078e0204 */
[----:B------:R-:W2:Y:S01]  /*3c960*/  LDL.LU R10, [R1+0xd94] ;  /* 0x000d9400010a7983 */ /* 0x000ea20000300800 */
[----:B------:R-:W-:Y:S01]  /*3c970*/  LEA.HI.X.SX32 R9, R4, R5, 0x1, P6 ;  /* 0x0000000504097211 */ /* 0x000fe200030f0eff */
[----:B------:R-:W5:Y:S02]  /*3c980*/  LDCU UR6, c[0x0][0x39c] ;  /* 0x00007380ff0677ac */ /* 0x000f640008000800 */
[----:B------:R-:W4:Y:S01]  /*3c990*/  LDL.LU R4, [R1+0xd9c] ;  /* 0x000d9c0001047983 */ /* 0x000f220000300800 */
[----:B------:R-:W-:Y:S01]  /*3c9a0*/  PRMT R15, R44, 0x7771, RZ ;  /* 0x000077712c0f7816 */ /* 0x000fe200000000ff */
[----:B------:R-:W-:Y:S01]  /*3c9b0*/  IMAD R0, R56, 0x2, R2 ;  /* 0x0000000238007824 */ /* 0x000fe200078e0202 */
[----:B0-----:R-:W-:Y:S01]  /*3c9c0*/  ISETP.LT.AND P5, PT, R13, UR4, !P0 ;  /* 0x000000040d007c0c */ /* 0x001fe2000c7a1270 */
[----:B------:R-:W0:Y:S01]  /*3c9d0*/  LDCU UR4, c[0x0][0x39c] ;  /* 0x00007380ff0477ac */ /* 0x000e220008000800 */
[C---:B-1----:R-:W-:Y:S01]  /*3c9e0*/  IADD3 R6, P6, PT, R2.reuse, R3, RZ ;  /* 0x0000000302067210 */ /* 0x042fe20007fde0ff */
[----:B------:R1:W-:Y:S03]  /*3c9f0*/  @P3 STG.E.U8 desc[UR22][R8.64], R15 ;  /* 0x0000000f08003986 */ /* 0x0003e6000c101116 */
[----:B------:R-:W-:-:S02]  /*3ca00*/  LEA.HI.X.SX32 R7, R2, R5, 0x1, P6 ;  /* 0x0000000502077211 */ /* 0x000fc400030f0eff */
[C---:B------:R-:W-:Y:S02]  /*3ca10*/  PRMT R13, R44.reuse, 0x7772, RZ ;  /* 0x000077722c0d7816 */ /* 0x040fe400000000ff */
[----:B------:R-:W-:Y:S02]  /*3ca20*/  PRMT R11, R44, 0x7773, RZ ;  /* 0x000077732c0b7816 */ /* 0x000fe400000000ff */
[----:B-1----:R-:W-:-:S04]  /*3ca30*/  IADD3 R8, P6, PT, R0, R3, RZ ;  /* 0x0000000300087210 */ /* 0x002fc80007fde0ff */
[----:B------:R-:W-:Y:S01]  /*3ca40*/  LEA.HI.X.SX32 R9, R0, R5, 0x1, P6 ;  /* 0x0000000500097211 */ /* 0x000fe200030f0eff */
[C---:B------:R-:W-:Y:S01]  /*3ca50*/  IMAD R0, R56.reuse, 0x2, R0 ;  /* 0x0000000238007824 */ /* 0x040fe200078e0200 */
[----:B------:R-:W-:Y:S03]  /*3ca60*/  @P5 STG.E.U8 desc[UR22][R6.64], R13 ;  /* 0x0000000d06005986 */ /* 0x000fe6000c101116 */
[----:B------:R-:W-:Y:S01]  /*3ca70*/  IMAD R2, R56, 0x2, R0 ;  /* 0x0000000238027824 */ /* 0x000fe200078e0200 */
[----:B------:R1:W-:Y:S01]  /*3ca80*/  @P4 STG.E.U8 desc[UR22][R8.64], R11 ;  /* 0x0000000b08004986 */ /* 0x0003e2000c101116 */
[----:B0-----:R-:W-:Y:S01]  /*3ca90*/  ISETP.LT.AND P3, PT, R17, UR4, !P0 ;  /* 0x0000000411007c0c */ /* 0x001fe2000c761270 */
[----:B------:R-:W0:Y:S01]  /*3caa0*/  LDCU UR4, c[0x0][0x39c] ;  /* 0x00007380ff0477ac */ /* 0x000e220008000800 */
[----:B------:R-:W-:Y:S02]  /*3cab0*/  PRMT R15, R45, 0x7770, RZ ;  /* 0x000077702d0f7816 */ /* 0x000fe400000000ff */
[----:B-1----:R-:W-:-:S04]  /*3cac0*/  IADD3 R8, P6, PT, R0, R3, RZ ;  /* 0x0000000300087210 */ /* 0x002fc80007fde0ff */
[----:B------:R-:W-:Y:S01]  /*3cad0*/  LEA.HI.X.SX32 R9, R0, R5, 0x1, P6 ;  /* 0x0000000500097211 */ /* 0x000fe200030f0eff */
[----:B------:R-:W-:Y:S01]  /*3cae0*/  IMAD R0, R56, 0x2, R2 ;  /* 0x0000000238007824 */ /* 0x000fe200078e0202 */
[----:B------:R-:W-:-:S03]  /*3caf0*/  IADD3 R6, P6, PT, R2, R3, RZ ;  /* 0x0000000302067210 */ /* 0x000fc60007fde0ff */
[----:B------:R1:W-:Y:S01]  /*3cb00*/  @P1 STG.E.U8 desc[UR22][R8.64], R15 ;  /* 0x0000000f08001986 */ /* 0x0003e2000c101116 */
[----:B------:R-:W-:Y:S02]  /*3cb10*/  LEA.HI.X.SX32 R7, R2, R5, 0x1, P6 ;  /* 0x0000000502077211 */ /* 0x000fe400030f0eff */
[C---:B------:R-:W-:Y:S02]  /*3cb20*/  PRMT R13, R45.reuse, 0x7771, RZ ;  /* 0x000077712d0d7816 */ /* 0x040fe400000000ff */
[----:B------:R-:W-:Y:S02]  /*3cb30*/  PRMT R11, R45, 0x7772, RZ ;  /* 0x000077722d0b7816 */ /* 0x000fe400000000ff */
[C---:B-1----:R-:W-:Y:S01]  /*3cb40*/  IADD3 R8, P6, PT, R0.reuse, R3, RZ ;  /* 0x0000000300087210 */ /* 0x042fe20007fde0ff */
[----:B------:R1:W-:Y:S03]  /*3cb50*/  @P3 STG.E.U8 desc[UR22][R6.64], R13 ;  /* 0x0000000d06003986 */ /* 0x0003e6000c101116 */
[----:B------:R-:W-:-:S02]  /*3cb60*/  LEA.HI.X.SX32 R9, R0, R5, 0x1, P6 ;  /* 0x0000000500097211 */ /* 0x000fc400030f0eff */
[----:B---3--:R-:W-:Y:S01]  /*3cb70*/  ISETP.LT.AND P5, PT, R14, UR5, !P0 ;  /* 0x000000050e007c0c */ /* 0x008fe2000c7a1270 */
[----:B------:R-:W2:Y:S01]  /*3cb80*/  LDCU UR5, c[0x0][0x39c] ;  /* 0x00007380ff0577ac */ /* 0x000ea20008000800 */
[----:B-----5:R-:W-:Y:S01]  /*3cb90*/  ISETP.LT.AND P4, PT, R12, UR6, !P0 ;  /* 0x000000060c007c0c */ /* 0x020fe2000c781270 */
[----:B------:R-:W4:Y:S01]  /*3cba0*/  LDCU UR6, c[0x0][0x39c] ;  /* 0x00007380ff0677ac */ /* 0x000f220008000800 */
[----:B------:R-:W3:Y:S04]  /*3cbb0*/  LDL.LU R12, [R1+0xd7c] ;  /* 0x000d7c00010c7983 */ /* 0x000ee80000300800 */
[----:B------:R-:W5:Y:S05]  /*3cbc0*/  LDL.LU R14, [R1+0xd78] ;  /* 0x000d7800010e7983 */ /* 0x000f6a0000300800 */
[----:B------:R1:W-:Y:S01]  /*3cbd0*/  @P5 STG.E.U8 desc[UR22][R8.64], R11 ;  /* 0x0000000b08005986 */ /* 0x0003e2000c101116 */
[----:B--2---:R-:W-:-:S02]  /*3cbe0*/  ISETP.LT.AND P3, PT, R10, UR5, !P0 ;  /* 0x000000050a007c0c */ /* 0x004fc4000c761270 */
[----:B0-----:R-:W-:Y:S01]  /*3cbf0*/  ISETP.LT.AND P1, PT, R16, UR4, !P0 ;  /* 0x0000000410007c0c */ /* 0x001fe2000c721270 */
[----:B------:R-:W2:Y:S01]  /*3cc00*/  LDL.LU R10, [R1+0xd80] ;  /* 0x000d8000010a7983 */ /* 0x000ea20000300800 */
[----:B----4-:R-:W-:Y:S01]  /*3cc10*/  ISETP.LT.AND P5, PT, R4, UR6, !P0 ;  /* 0x0000000604007c0c */ /* 0x010fe2000c7a1270 */
[----:B------:R-:W3:Y:S02]  /*3cc20*/  LDCU UR4, c[0x0][0x39c] ;  /* 0x00007380ff0477ac */ /* 0x000ee40008000800 */
[----:B------:R-:W4:Y:S01]  /*3cc30*/  LDL.LU R4, [R1+0xd88] ;  /* 0x000d880001047983 */ /* 0x000f220000300800 */
[C---:B------:R-:W-:Y:S01]  /*3cc40*/  IMAD R0, R56.reuse, 0x2, R0 ;  /* 0x0000000238007824 */ /* 0x040fe200078e0200 */
[----:B------:R-:W-:Y:S01]  /*3cc50*/  PRMT R45, R45, 0x7773, RZ ;  /* 0x000077732d2d7816 */ /* 0x000fe200000000ff */
[----:B------:R-:W5:Y:S01]  /*3cc60*/  LDCU UR5, c[0x0][0x39c] ;  /* 0x00007380ff0577ac */ /* 0x000f620008000800 */
[----:B------:R-:W4:Y:S01]  /*3cc70*/  LDL.LU R16, [R1+0xd84] ;  /* 0x000d840001107983 */ /* 0x000f220000300800 */
[----:B------:R-:W-:Y:S01]  /*3cc80*/  IMAD R2, R56, 0x2, R0 ;  /* 0x0000000238027824 */ /* 0x000fe200078e0200 */
[C---:B-1----:R-:W-:Y:S01]  /*3cc90*/  IADD3 R6, P6, PT, R0.reuse, R3, RZ ;  /* 0x0000000300067210 */ /* 0x042fe20007fde0ff */
[----:B------:R-:W2:Y:S03]  /*3cca0*/  LDCU UR6, c[0x0][0x39c] ;  /* 0x00007380ff0677ac */ /* 0x000ea60008000800 */
[----:B------:R-:W-:Y:S01]  /*3ccb0*/  LEA.HI.X.SX32 R7, R0, R5, 0x1, P6 ;  /* 0x0000000500077211 */ /* 0x000fe200030f0eff */
[----:B------:R-:W-:Y:S01]  /*3ccc0*/  IMAD R0, R56, 0x2, R2 ;  /* 0x0000000238007824 */ /* 0x000fe200078e0202 */
[----:B------:R-:W-:-:S03]  /*3ccd0*/  IADD3 R8, P6, PT, R2, R3, RZ ;  /* 0x0000000302087210 */ /* 0x000fc60007fde0ff */
[----:B------:R0:W-:Y:S01]  /*3cce0*/  @P4 STG.E.U8 desc[UR22][R6.64], R45 ;  /* 0x0000002d06004986 */ /* 0x0001e2000c101116 */
[----:B------:R-:W-:Y:S02]  /*3ccf0*/  LEA.HI.X.SX32 R9, R2, R5, 0x1, P6 ;  /* 0x0000000502097211 */ /* 0x000fe400030f0eff */
[----:B------:R-:W-:Y:S02]  /*3cd00*/  PRMT R13, R46, 0x7770, RZ ;  /* 0x000077702e0d7816 */ /* 0x000fe400000000ff */
[----:B0-----:R-:W-:-:S04]  /*3cd10*/  IADD3 R6, P6, PT, R0, R3, RZ ;  /* 0x0000000300067210 */ /* 0x001fc80007fde0ff */
[----:B------:R-:W-:Y:S01]  /*3cd20*/  LEA.HI.X.SX32 R7, R0, R5, 0x1, P6 ;  /* 0x0000000500077211 */ /* 0x000fe200030f0eff */
[----:B------:R-:W-:Y:S01]  /*3cd30*/  IMAD R0, R56, 0x2, R0 ;  /* 0x0000000238007824 */ /* 0x000fe200078e0200 */
[----:B------:R0:W-:Y:S01]  /*3cd40*/  @P1 STG.E.U8 desc[UR22][R8.64], R13 ;  /* 0x0000000d08001986 */ /* 0x0001e2000c101116 */
[C---:B------:R-:W-:Y:S02]  /*3cd50*/  PRMT R11, R46.reuse, 0x7771, RZ ;  /* 0x000077712e0b7816 */ /* 0x040fe400000000ff */
[----:B------:R-:W-:Y:S02]  /*3cd60*/  PRMT R15, R46, 0x7772, RZ ;  /* 0x000077722e0f7816 */ /* 0x000fe400000000ff */
[C---:B0-----:R-:W-:Y:S01]  /*3cd70*/  IADD3 R8, P6, PT, R0.reuse, R3, RZ ;  /* 0x0000000300087210 */ /* 0x041fe20007fde0ff */
[----:B------:R0:W-:Y:S03]  /*3cd80*/  @P3 STG.E.U8 desc[UR22][R6.64], R11 ;  /* 0x0000000b06003986 */ /* 0x0001e6000c101116 */
[----:B------:R-:W-:-:S05]  /*3cd90*/  LEA.HI.X.SX32 R9, R0, R5, 0x1, P6 ;  /* 0x0000000500097211 */ /* 0x000fca00030f0eff */
[----:B------:R1:W-:Y:S01]  /*3cda0*/  @P5 STG.E.U8 desc[UR22][R8.64], R15 ;  /* 0x0000000f08005986 */ /* 0x0003e2000c101116 */
[----:B---3--:R-:W-:Y:S01]  /*3cdb0*/  ISETP.LT.AND P4, PT, R12, UR4, !P0 ;  /* 0x000000040c007c0c */ /* 0x008fe2000c781270 */
[----:B------:R-:W4:Y:S02]  /*3cdc0*/  LDCU UR4, c[0x0][0x39c] ;  /* 0x00007380ff0477ac */ /* 0x000f240008000800 */
[----:B------:R-:W3:Y:S01]  /*3cdd0*/  LDL.LU R12, [R1+0xd64] ;  /* 0x000d6400010c7983 */ /* 0x000ee20000300800 */
[----:B-----5:R-:W-:Y:S01]  /*3cde0*/  ISETP.LT.AND P1, PT, R14, UR5, !P0 ;  /* 0x000000050e007c0c */ /* 0x020fe2000c721270 */
[----:B------:R-:W-:Y:S02]  /*3cdf0*/  IMAD R2, R56, 0x2, R0 ;  /* 0x0000000238027824 */ /* 0x000fe400078e0200 */
[----:B------:R-:W5:Y:S01]  /*3ce00*/  LDL.LU R14, [R1+0xd6c] ;  /* 0x000d6c00010e7983 */ /* 0x000f620000300800 */
[----:B------:R-:W1:Y:S01]  /*3ce10*/  LDCU UR5, c[0x0][0x39c] ;  /* 0x00007380ff0577ac */ /* 0x000e620008000800 */
[----:B--2---:R-:W-:Y:S01]  /*3ce20*/  ISETP.LT.AND P3, PT, R10, UR6, !P0 ;  /* 0x000000060a007c0c */ /* 0x004fe2000c761270 */
[----:B------:R-:W3:Y:S01]  /*3ce30*/  LDCU UR6, c[0x0][0x39c] ;  /* 0x00007380ff0677ac */ /* 0x000ee20008000800 */
[----:B------:R-:W2:Y:S01]  /*3ce40*/  LDL.LU R10, [R1+0xd68] ;  /* 0x000d6800010a7983 */ /* 0x000ea20000300800 */
[----:B----4-:R-:W-:Y:S01]  /*3ce50*/  ISETP.LT.AND P5, PT, R4, UR4, !P0 ;  /* 0x0000000404007c0c */ /* 0x010fe2000c7a1270 */
[----:B------:R-:W-:-:S02]  /*3ce60*/  IMAD R0, R56, 0x2, R2 ;  /* 0x0000000238007824 */ /* 0x000fc400078e0202 */
[----:B------:R-:W4:Y:S01]  /*3ce70*/  LDL.LU R4, [R1+0xd70] ;  /* 0x000d700001047983 */ /* 0x000f220000300800 */
[C---:B0-----:R-:W-:Y:S01]  /*3ce80*/  IADD3 R6, P6, PT, R2.reuse, R3, RZ ;  /* 0x0000000302067210 */ /* 0x041fe20007fde0ff */
[----:B------:R-:W5:Y:S03]  /*3ce90*/  LDCU UR4, c[0x0][0x39c] ;  /* 0x00007380ff0477ac */ /* 0x000f660008000800 */
[----:B------:R-:W-:Y:S02]  /*3cea0*/  LEA.HI.X.SX32 R7, R2, R5, 0x1, P6 ;  /* 0x0000000502077211 */ /* 0x000fe400030f0eff */
[----:B-1----:R-:W-:Y:S02]  /*3ceb0*/  IADD3 R8, P6, PT, R0, R3, RZ ;  /* 0x0000000300087210 */ /* 0x002fe40007fde0ff */
[----:B------:R-:W-:Y:S02]  /*3cec0*/  PRMT R13, R46, 0x7773, RZ ;  /* 0x000077732e0d7816 */ /* 0x000fe400000000ff */
[----:B------:R-:W-:Y:S01]  /*3ced0*/  LEA.HI.X.SX32 R9, R0, R5, 0x1, P6 ;  /* 0x0000000500097211 */ /* 0x000fe200030f0eff */
[----:B------:R-:W-:Y:S01]  /*3cee0*/  IMAD R0, R56, 0x2, R0 ;  /* 0x0000000238007824 */ /* 0x000fe200078e0200 */
[C---:B------:R-:W-:Y:S01]  /*3cef0*/  PRMT R11, R47.reuse, 0x7770, RZ ;  /* 0x000077702f0b7816 */ /* 0x040fe200000000ff */
[----:B------:R0:W-:Y:S01]  /*3cf00*/  @P4 STG.E.U8 desc[UR22][R6.64], R13 ;  /* 0x0000000d06004986 */ /* 0x0001e2000c101116 */
[----:B------:R-:W-:Y:S01]  /*3cf10*/  ISETP.LT.AND P4, PT, R16, UR5, !P0 ;  /* 0x0000000510007c0c */ /* 0x000fe2000c781270 */
[----:B------:R-:W2:Y:S01]  /*3cf20*/  LDCU UR5, c[0x0][0x39c] ;  /* 0x00007380ff0577ac */ /* 0x000ea20008000800 */
[----:B------:R-:W-:Y:S01]  /*3cf30*/  IMAD R2, R56, 0x2, R0 ;  /* 0x0000000238027824 */ /* 0x000fe200078e0200 */
[----:B------:R1:W-:Y:S04]  /*3cf40*/  @P1 STG.E.U8 desc[UR22][R8.64], R11 ;  /* 0x0000000b08001986 */ /* 0x0003e8000c101116 */
[----:B------:R-:W4:Y:S01]  /*3cf50*/  LDL.LU R16, [R1+0xd74] ;  /* 0x000d740001107983 */ /* 0x000f220000300800 */
[----:B0-----:R-:W-:-:S02]  /*3cf60*/  PRMT R13, R47, 0x7771, RZ ;  /* 0x000077712f0d7816 */ /* 0x001fc400000000ff */
        /* <DEDUP_REMOVED lines=9> */
[----:B------:R-:W-:Y:S03]  /*3d000*/  @P5 STG.E.U8 desc[UR22][R6.64], R11 ;  /* 0x0000000b06005986 */ /* 0x000fe6000c101116 */
[----:B------:R-:W-:-:S05]  /*3d010*/  LEA.HI.X.SX32 R9, R0, R5, 0x1, P6 ;  /* 0x0000000500097211 */ /* 0x000fca00030f0eff */
[----:B------:R0:W-:Y:S01]  /*3d020*/  @P4 STG.E.U8 desc[UR22][R8.64], R47 ;  /* 0x0000002f08004986 */ /* 0x0001e2000c101116 */
[----:B---3--:R-:W-:Y:S01]  /*3d030*/  ISETP.LT.AND P1, PT, R12, UR6, !P0 ;  /* 0x000000060c007c0c */ /* 0x008fe2000c721270 */
[----:B------:R-:W4:Y:S02]  /*3d040*/  LDCU UR6, c[0x0][0x39c] ;  /* 0x00007380ff0677ac */ /* 0x000f240008000800 */
[----:B------:R-:W3:Y:S01]  /*3d050*/  LDL.LU R12, [R1+0xd50] ;  /* 0x000d5000010c7983 */ /* 0x000ee20000300800 */
[----:B-----5:R-:W-:Y:S02]  /*3d060*/  ISETP.LT.AND P3, PT, R14, UR4, !P0 ;  /* 0x000000040e007c0c */ /* 0x020fe4000c761270 */
[----:B--2---:R-:W-:Y:S01]  /*3d070*/  ISETP.LT.AND P5, PT, R10, UR5, !P0 ;  /* 0x000000050a007c0c */ /* 0x004fe2000c7a1270 */
[----:B------:R-:W-:Y:S01]  /*3d080*/  IMAD R0, R56, 0x2, R0 ;  /* 0x0000000238007824 */ /* 0x000fe200078e0200 */
[----:B------:R-:W2:Y:S01]  /*3d090*/  LDL.LU R10, [R1+0xd54] ;  /* 0x000d5400010a7983 */ /* 0x000ea20000300800 */
[----:B------:R-:W3:Y:S01]  /*3d0a0*/  LDCU UR5, c[0x0][0x39c] ;  /* 0x00007380ff0577ac */ /* 0x000ee20008000800 */
[----:B----4-:R-:W-:-:S02]  /*3d0b0*/  ISETP.LT.AND P4, PT, R4, UR6, !P0 ;  /* 0x0000000604007c0c */ /* 0x010fc4000c781270 */
[----:B------:R-:W4:Y:S01]  /*3d0c0*/  LDL.LU R14, [R1+0xd5c] ;  /* 0x000d5c00010e7983 */ /* 0x000f220000300800 */
[----:B0-----:R-:W-:Y:S01]  /*3d0d0*/  IADD3 R8, P6, PT, R0, R3, RZ ;  /* 0x0000000300087210 */ /* 0x001fe20007fde0ff */
[----:B------:R-:W-:Y:S01]  /*3d0e0*/  IMAD R2, R56, 0x2, R0 ;  /* 0x0000000238027824 */ /* 0x000fe200078e0200 */
[----:B------:R-:W0:Y:S01]  /*3d0f0*/  LDCU UR4, c[0x0][0x39c] ;  /* 0x00007380ff0477ac */ /* 0x000e220008000800 */
[----:B------:R-:W5:Y:S01]  /*3d100*/  LDL.LU R4, [R1+0xd58] ;  /* 0x000d580001047983 */ /* 0x000f620000300800 */
[----:B------:R-:W-:Y:S01]  /*3d110*/  LEA.HI.X.SX32 R9, R0, R5, 0x1, P6 ;  /* 0x0000000500097211 */ /* 0x000fe200030f0eff */
[----:B------:R-:W-:Y:S01]  /*3d120*/  IMAD R0, R56, 0x2, R2 ;  /* 0x0000000238007824 */ /* 0x000fe200078e0202 */
[----:B------:R-:W-:Y:S01]  /*3d130*/  PRMT R15, R68, 0x7770, RZ ;  /* 0x00007770440f7816 */ /* 0x000fe200000000ff */
[----:B------:R-:W2:Y:S01]  /*3d140*/  LDCU UR6, c[0x0][0x39c] ;  /* 0x00007380ff0677ac */ /* 0x000ea20008000800 */
[----:B------:R-:W-:Y:S02]  /*3d150*/  IADD3 R6, P6, PT, R2, R3, RZ ;  /* 0x0000000302067210 */ /* 0x000fe40007fde0ff */
[----:B------:R-:W-:Y:S01]  /*3d160*/  PRMT R13, R68, 0x7771, RZ ;  /* 0x00007771440d7816 */ /* 0x000fe200000000ff */
[----:B------:R1:W-:Y:S01]  /*3d170*/  @P1 STG.E.U8 desc[UR22][R8.64], R15 ;  /* 0x0000000f08001986 */ /* 0x0003e2000c101116 */
[----:B------:R-:W-:-:S02]  /*3d180*/  LEA.HI.X.SX32 R7, R2, R5, 0x1, P6 ;  /* 0x0000000502077211 */ /* 0x000fc400030f0eff */
[----:B------:R-:W-:-:S03]  /*3d190*/  PRMT R11, R68, 0x7772, RZ ;  /* 0x00007772440b7816 */ /* 0x000fc600000000ff */
[----:B------:R-:W-:Y:S01]  /*3d1a0*/  @P3 STG.E.U8 desc[UR22][R6.64], R13 ;  /* 0x0000000d06003986 */ /* 0x000fe2000c101116 */
[----:B-1----:R-:W-:-:S04]  /*3d1b0*/  IADD3 R8, P6, PT, R0, R3, RZ ;  /* 0x0000000300087210 */ /* 0x002fc80007fde0ff */
[----:B------:R-:W-:Y:S01]  /*3d1c0*/  LEA.HI.X.SX32 R9, R0, R5, 0x1, P6 ;  /* 0x0000000500097211 */ /* 0x000fe200030f0eff */
[----:B------:R-:W-:Y:S01]  /*3d1d0*/  IMAD R0, R56, 0x2, R0 ;  /* 0x0000000238007824 */ /* 0x000fe200078e0200 */
[----:B0-----:R-:W-:Y:S01]  /*3d1e0*/  ISETP.LT.AND P1, PT, R16, UR4, !P0 ;  /* 0x0000000410007c0c */ /* 0x001fe2000c721270 */
[----:B------:R-:W4:Y:S02]  /*3d1f0*/  LDCU UR4, c[0x0][0x39c] ;  /* 0x00007380ff0477ac */ /* 0x000f240008000800 */
[----:B------:R0:W-:Y:S01]  /*3d200*/  @P5 STG.E.U8 desc[UR22][R8.64], R11 ;  /* 0x0000000b08005986 */ /* 0x0001e2000c101116 */
[----:B------:R-:W-:Y:S01]  /*3d210*/  IMAD R2, R56, 0x2, R0 ;  /* 0x0000000238027824 */ /* 0x000fe200078e0200 */
[----:B------:R-:W-:Y:S02]  /*3d220*/  PRMT R15, R68, 0x7773, RZ ;  /* 0x00007773440f7816 */ /* 0x000fe400000000ff */
[----:B0-----:R-:W-:-:S04]  /*3d230*/  IADD3 R8, P6, PT, R0, R3, RZ ;  /* 0x0000000300087210 */ /* 0x001fc80007fde0ff */
[----:B------:R-:W-:Y:S02]  /*3d240*/  LEA.HI.X.SX32 R9, R0, R5, 0x1, P6 ;  /* 0x0000000500097211 */ /* 0x000fe400030f0eff */
[C---:B------:R-:W-:Y:S02]  /*3d250*/  IADD3 R6, P6, PT, R2.reuse, R3, RZ ;  /* 0x0000000302067210 */ /* 0x040fe40007fde0ff */
[----:B------:R-:W-:Y:S02]  /*3d260*/  PRMT R13, R69, 0x7770, RZ ;  /* 0x00007770450d7816 */ /* 0x000fe400000000ff */
[----:B------:R-:W-:Y:S01]  /*3d270*/  LEA.HI.X.SX32 R7, R2, R5, 0x1, P6 ;  /* 0x0000000502077211 */ /* 0x000fe200030f0eff */
[----:B------:R0:W-:Y:S04]  /*3d280*/  @P4 STG.E.U8 desc[UR22][R8.64], R15 ;  /* 0x0000000f08004986 */ /* 0x0001e8000c101116 */
[----:B------:R1:W-:Y:S01]  /*3d290*/  @P1 STG.E.U8 desc[UR22][R6.64], R13 ;  /* 0x0000000d06001986 */ /* 0x0003e2000c101116 */
[----:B---3--:R-:W-:Y:S01]  /*3d2a0*/  ISETP.LT.AND P3, PT, R12, UR5, !P0 ;  /* 0x000000050c007c0c */ /* 0x008fe2000c761270 */
[----:B------:R-:W5:Y:S02]  /*3d2b0*/  LDCU UR5, c[0x0][0x39c] ;  /* 0x00007380ff0577ac */ /* 0x000f640008000800 */
[----:B------:R-:W3:Y:S04]  /*3d2c0*/  LDL.LU R12, [R1+0xd60] ;  /* 0x000d6000010c7983 */ /* 0x000ee80000300800 */
[----:B------:R-:W3:Y:S01]  /*3d2d0*/  LDL.LU R16, [R1+0xd40] ;  /* 0x000d400001107983 */ /* 0x000ee20000300800 */
[----:B--2---:R-:W-:Y:S01]  /*3d2e0*/  ISETP.LT.AND P5, PT, R10, UR6, !P0 ;  /* 0x000000060a007c0c */ /* 0x004fe2000c7a1270 */
[----:B------:R-:W3:Y:S02]  /*3d2f0*/  LDCU UR6, c[0x0][0x39c] ;  /* 0x00007380ff0677ac */ /* 0x000ee40008000800 */
[----:B------:R-:W2:Y:S01]  /*3d300*/  LDL.LU R10, [R1+0xd3c] ;  /* 0x000d3c00010a7983 */ /* 0x000ea20000300800 */
[----:B-----5:R-:W-:Y:S01]  /*3d310*/  ISETP.LT.AND P1, PT, R4, UR5, !P0 ;  /* 0x0000000504007c0c */ /* 0x020fe2000c721270 */
[----:B------:R-:W-:-:S02]  /*3d320*/  IMAD R0, R56, 0x2, R2 ;  /* 0x0000000238007824 */ /* 0x000fc400078e0202 */
[----:B------:R-:W5:Y:S01]  /*3d330*/  LDL.LU R4, [R1+0xd44] ;  /* 0x000d440001047983 */ /* 0x000f620000300800 */
[----:B------:R-:W-:Y:S01]  /*3d340*/  PRMT R11, R69, 0x7771, RZ ;  /* 0x00007771450b7816 */ /* 0x000fe200000000ff */
[----:B------:R-:W2:Y:S01]  /*3d350*/  LDCU UR5, c[0x0][0x39c] ;  /* 0x00007380ff0577ac */ /* 0x000ea20008000800 */
[----:B0-----:R-:W-:-:S04]  /*3d360*/  IADD3 R8, P6, PT, R0, R3, RZ ;  /* 0x0000000300087210 */ /* 0x001fc80007fde0ff */
[----:B------:R-:W-:Y:S01]  /*3d370*/  LEA.HI.X.SX32 R9, R0, R5, 0x1, P6 ;  /* 0x0000000500097211 */ /* 0x000fe200030f0eff */
[----:B------:R-:W-:Y:S01]  /*3d380*/  IMAD R0, R56, 0x2, R0 ;  /* 0x0000000238007824 */ /* 0x000fe200078e0200 */
[----:B----4-:R-:W-:Y:S01]  /*3d390*/  ISETP.LT.AND P4, PT, R14, UR4, !P0 ;  /* 0x000000040e007c0c */ /* 0x010fe2000c781270 */
[----:B------:R-:W0:Y:S01]  /*3d3a0*/  LDCU UR4, c[0x0][0x39c] ;  /* 0x00007380ff0477ac */ /* 0x000e220008000800 */
[----:B------:R-:W4:Y:S01]  /*3d3b0*/  LDL.LU R14, [R1+0xd4c] ;  /* 0x000d4c00010e7983 */ /* 0x000f220000300800 */
[----:B------:R-:W-:Y:S01]  /*3d3c0*/  IMAD R2, R56, 0x2, R0 ;  /* 0x0000000238027824 */ /* 0x000fe200078e0200 */
[C---:B-1----:R-:W-:Y:S02]  /*3d3d0*/  IADD3 R6, P6, PT, R0.reuse, R3, RZ ;  /* 0x0000000300067210 */ /* 0x042fe40007fde0ff */
[----:B------:R1:W-:Y:S01]  /*3d3e0*/  @P3 STG.E.U8 desc[UR22][R8.64], R11 ;  /* 0x0000000b08003986 */ /* 0x0003e2000c101116 */
[C---:B------:R-:W-:Y:S02]  /*3d3f0*/  PRMT R13, R69.reuse, 0x7772, RZ ;  /* 0x00007772450d7816 */ /* 0x040fe400000000ff */
[----:B------:R-:W-:Y:S01]  /*3d400*/  LEA.HI.X.SX32 R7, R0, R5, 0x1, P6 ;  /* 0x0000000500077211 */ /* 0x000fe200030f0eff */
[----:B------:R-:W-:Y:S01]  /*3d410*/  IMAD R0, R56, 0x2, R2 ;  /* 0x0000000238007824 */ /* 0x000fe200078e0202 */
[----:B------:R-:W-:-:S03]  /*3d420*/  PRMT R69, R69, 0x7773, RZ ;  /* 0x0000777345457816 */ /* 0x000fc600000000ff */
[----:B------:R0:W-:Y:S01]  /*3d430*/  @P5 STG.E.U8 desc[UR22][R6.64], R13 ;  /* 0x0000000d06005986 */ /* 0x0001e2000c101116 */
[----:B-1----:R-:W-:-:S04]  /*3d440*/  IADD3 R8, P6, PT, R2, R3, RZ ;  /* 0x0000000302087210 */ /* 0x002fc80007fde0ff */
[----:B------:R-:W-:Y:S02]  /*3d450*/  LEA.HI.X.SX32 R9, R2, R5, 0x1, P6 ;  /* 0x0000000502097211 */ /* 0x000fe400030f0eff */
[----:B0-----:R-:W-:Y:S02]  /*3d460*/  IADD3 R6, P6, PT, R0, R3, RZ ;  /* 0x0000000300067210 */ /* 0x001fe40007fde0ff */
[----:B------:R-:W-:Y:S02]  /*3d470*/  PRMT R11, R70, 0x7770, RZ ;  /* 0x00007770460b7816 */ /* 0x000fe400000000ff */
[----:B------:R-:W-:Y:S01]  /*3d480*/  LEA.HI.X.SX32 R7, R0, R5, 0x1, P6 ;  /* 0x0000000500077211 */ /* 0x000fe200030f0eff */
[----:B------:R0:W-:Y:S04]  /*3d490*/  @P4 STG.E.U8 desc[UR22][R8.64], R69 ;  /* 0x0000004508004986 */ /* 0x0001e8000c101116 */
[----:B------:R1:W-:Y:S01]  /*3d4a0*/  @P1 STG.E.U8 desc[UR22][R6.64], R11 ;  /* 0x0000000b06001986 */ /* 0x0003e2000c101116 */
[----:B---3--:R-:W-:Y:S01]  /*3d4b0*/  ISETP.LT.AND P3, PT, R12, UR6, !P0 ;  /* 0x000000060c007c0c */ /* 0x008fe2000c761270 */
[----:B------:R-:W5:Y:S02]  /*3d4c0*/  LDCU UR6, c[0x0][0x39c] ;  /* 0x00007380ff0677ac */ /* 0x000f640008000800 */
[----:B------:R-:W3:Y:S01]  /*3d4d0*/  LDL.LU R12, [R1+0xd48] ;  /* 0x000d4800010c7983 */ /* 0x000ee20000300800 */
[----:B------:R-:W-:Y:S01]  /*3d4e0*/  ISETP.LT.AND P5, PT, R16, UR4, !P0 ;  /* 0x0000000410007c0c */ /* 0x000fe2000c7a1270 */
[----:B------:R-:W-:Y:S01]  /*3d4f0*/  IMAD R0, R56, 0x2, R0 ;  /* 0x0000000238007824 */ /* 0x000fe200078e0200 */
[----:B------:R-:W4:Y:S01]  /*3d500*/  LDCU UR4, c[0x0][0x39c] ;  /* 0x00007380ff0477ac */ /* 0x000f220008000800 */
[----:B--2---:R-:W-:Y:S01]  /*3d510*/  ISETP.LT.AND P4, PT, R10, UR5, !P0 ;  /* 0x000000050a007c0c */ /* 0x004fe2000c781270 */
[----:B------:R-:W3:Y:S01]  /*3d520*/  LDCU UR5, c[0x0][0x39c] ;  /* 0x00007380ff0577ac */ /* 0x000ee20008000800 */
[----:B------:R-:W2:Y:S04]  /*3d530*/  LDL.LU R10, [R1+0xd28] ;  /* 0x000d2800010a7983 */ /* 0x000ea80000300800 */
[----:B------:R-:W2:Y:S01]  /*3d540*/  LDL.LU R16, [R1+0xd30] ;  /* 0x000d300001107983 */ /* 0x000ea20000300800 */
[----:B-----5:R-:W-:Y:S01]  /*3d550*/  ISETP.LT.AND P1, PT, R4, UR6, !P0 ;  /* 0x0000000604007c0c */ /* 0x020fe2000c721270 */
[----:B------:R-:W-:-:S02]  /*3d560*/  IMAD R2, R56, 0x2, R0 ;  /* 0x0000000238027824 */ /* 0x000fc400078e0200 */
[----:B------:R-:W5:Y:S01]  /*3d570*/  LDL.LU R4, [R1+0xd2c] ;  /* 0x000d2c0001047983 */ /* 0x000f620000300800 */
[----:B0-----:R-:W-:Y:S01]  /*3d580*/  IADD3 R8, P6, PT, R0, R3, RZ ;  /* 0x0000000300087210 */ /* 0x001fe20007fde0ff */
[----:B------:R-:W2:Y:S01]  /*3d590*/  LDCU UR6, c[0x0][0x39c] ;  /* 0x00007380ff0677ac */ /* 0x000ea20008000800 */
[----:B------:R-:W-:Y:S02]  /*3d5a0*/  PRMT R15, R70, 0x7771, RZ ;  /* 0x00007771460f7816 */ /* 0x000fe400000000ff */
[----:B------:R-:W-:Y:S01]  /*3d5b0*/  LEA.HI.X.SX32 R9, R0, R5, 0x1, P6 ;  /* 0x0000000500097211 */ /* 0x000fe200030f0eff */
[----:B------:R-:W-:Y:S01]  /*3d5c0*/  IMAD R0, R56, 0x2, R2 ;  /* 0x0000000238007824 */ /* 0x000fe200078e0202 */
[----:B-1----:R-:W-:Y:S02]  /*3d5d0*/  IADD3 R6, P6, PT, R2, R3, RZ ;  /* 0x0000000302067210 */ /* 0x002fe40007fde0ff */
[----:B------:R-:W-:Y:S01]  /*3d5e0*/  PRMT R13, R70, 0x7772, RZ ;  /* 0x00007772460d7816 */ /* 0x000fe200000000ff */
[----:B------:R0:W-:Y:S01]  /*3d5f0*/  @P3 STG.E.U8 desc[UR22][R8.64], R15 ;  /* 0x0000000f08003986 */ /* 0x0001e2000c101116 */
[----:B------:R-:W-:-:S02]  /*3d600*/  LEA.HI.X.SX32 R7, R2, R5, 0x1, P6 ;  /* 0x0000000502077211 */ /* 0x000fc400030f0eff */
[----:B------:R-:W-:Y:S02]  /*3d610*/  PRMT R11, R70, 0x7773, RZ ;  /* 0x00007773460b7816 */ /* 0x000fe400000000ff */
[----:B----4-:R-:W-:Y:S01]  /*3d620*/  ISETP.LT.AND P3, PT, R14, UR4, !P0 ;  /* 0x000000040e007c0c */ /* 0x010fe2000c761270 */
[----:B------:R-:W-:Y:S01]  /*3d630*/  @P5 STG.E.U8 desc[UR22][R6.64], R13 ;  /* 0x0000000d06005986 */ /* 0x000fe2000c101116 */
[----:B------:R-:W1:Y:S03]  /*3d640*/  LDCU UR4, c[0x0][0x39c] ;  /* 0x00007380ff0477ac */ /* 0x000e660008000800 */
[----:B------:R-:W4:Y:S01]  /*3d650*/  LDL.LU R14, [R1+0xd34] ;  /* 0x000d3400010e7983 */ /* 0x000f220000300800 */
[----:B0-----:R-:W-:-:S04]  /*3d660*/  IADD3 R8, P6, PT, R0, R3, RZ ;  /* 0x0000000300087210 */ /* 0x001fc80007fde0ff */
[----:B------:R-:W-:Y:S01]  /*3d670*/  LEA.HI.X.SX32 R9, R0, R5, 0x1, P6 ;  /* 0x0000000500097211 */ /* 0x000fe200030f0eff */
[----:B------:R-:W-:-:S04]  /*3d680*/  IMAD R0, R56, 0x2, R0 ;  /* 0x0000000238007824 */ /* 0x000fc800078e0200 */
        /* <DEDUP_REMOVED lines=12> */
[----:B------:R-:W3:Y:S01]  /*3d750*/  LDL.LU R12, [R1+0xd38] ;  /* 0x000d3800010c7983 */ /* 0x000ee20000300800 */
[----:B--2---:R-:W-:Y:S01]  /*3d760*/  ISETP.LT.AND P4, PT, R10, UR6, !P0 ;  /* 0x000000060a007c0c */ /* 0x004fe2000c781270 */
[----:B------:R-:W4:Y:S02]  /*3d770*/  LDCU UR6, c[0x0][0x39c] ;  /* 0x00007380ff0677ac */ /* 0x000f240008000800 */
        /* <DEDUP_REMOVED lines=9> */
[----:B-1----:R-:W-:Y:S01]  /*3d810*/  ISETP.LT.AND P1, PT, R16, UR4, !P0 ;  /* 0x0000000410007c0c */ /* 0x002fe2000c721270 */
[----:B------:R-:W3:Y:S01]  /*3d820*/  LDCU UR4, c[0x0][0x39c] ;  /* 0x00007380ff0477ac */ /* 0x000ee20008000800 */
[----:B------:R-:W5:Y:S01]  /*3d830*/  LDL.LU R16, [R1+0xd20] ;  /* 0x000d200001107983 */ /* 0x000f620000300800 */
[----:B------:R-:W-:Y:S01]  /*3d840*/  IMAD R2, R56, 0x2, R0 ;  /* 0x0000000238027824 */ /* 0x000fe200078e0200 */
[----:B------:R-:W-:Y:S02]  /*3d850*/  IADD3 R6, P6, PT, R0, R3, RZ ;  /* 0x0000000300067210 */ /* 0x000fe40007fde0ff */
[----:B------:R0:W-:Y:S01]  /*3d860*/  @P5 STG.E.U8 desc[UR22][R8.64], R11 ;  /* 0x0000000b08005986 */ /* 0x0001e2000c101116 */
[----:B----4-:R-:W-:Y:S01]  /*3d870*/  ISETP.LT.AND P5, PT, R14, UR6, !P0 ;  /* 0x000000060e007c0c */ /* 0x010fe2000c7a1270 */
[----:B------:R-:W5:Y:S02]  /*3d880*/  LDCU UR6, c[0x0][0x39c] ;  /* 0x00007380ff0677ac */ /* 0x000f640008000800 */
[----:B------:R-:W4:Y:S01]  /*3d890*/  LDL.LU R14, [R1+0xd1c] ;  /* 0x000d1c00010e7983 */ /* 0x000f220000300800 */
[----:B------:R-:W-:-:S02]  /*3d8a0*/  PRMT R71, R71, 0x7773, RZ ;  /* 0x0000777347477816 */ /* 0x000fc400000000ff */
[----:B------:R-:W-:Y:S01]  /*3d8b0*/  LEA.HI.X.SX32 R7, R0, R5, 0x1, P6 ;  /* 0x0000000500077211 */ /* 0x000fe200030f0eff */
[----:B------:R-:W-:Y:S01]  /*3d8c0*/  IMAD R0, R56, 0x2, R2 ;  /* 0x0000000238007824 */ /* 0x000fe200078e0202 */
[----:B0-----:R-:W-:-:S03]  /*3d8d0*/  IADD3 R8, P6, PT, R2, R3, RZ ;  /* 0x0000000302087210 */ /* 0x001fc60007fde0ff */
[----:B------:R0:W-:Y:S01]  /*3d8e0*/  @P4 STG.E.U8 desc[UR22][R6.64], R71 ;  /* 0x0000004706004986 */ /* 0x0001e2000c101116 */
[----:B------:R-:W-:Y:S02]  /*3d8f0*/  LEA.HI.X.SX32 R9, R2, R5, 0x1, P6 ;  /* 0x0000000502097211 */ /* 0x000fe400030f0eff */
[C---:B------:R-:W-:Y:S02]  /*3d900*/  PRMT R13, R72.reuse, 0x7770, RZ ;  /* 0x00007770480d7816 */ /* 0x040fe400000000ff */
[----:B------:R-:W-:Y:S02]  /*3d910*/  PRMT R15, R72, 0x7771, RZ ;  /* 0x00007771480f7816 */ /* 0x000fe400000000ff */
[----:B0-----:R-:W-:-:S04]  /*3d920*/  IADD3 R6, P6, PT, R0, R3, RZ ;  /* 0x0000000300067210 */ /* 0x001fc80007fde0ff */
[----:B------:R-:W-:Y:S01]  /*3d930*/  LEA.HI.X.SX32 R7, R0, R5, 0x1, P6 ;  /* 0x0000000500077211 */ /* 0x000fe200030f0eff */
[----:B------:R0:W-:Y:S04]  /*3d940*/  @P1 STG.E.U8 desc[UR22][R8.64], R13 ;  /* 0x0000000d08001986 */ /* 0x0001e8000c101116 */
[----:B------:R1:W-:Y:S01]  /*3d950*/  @P3 STG.E.U8 desc[UR22][R6.64], R15 ;  /* 0x0000000f06003986 */ /* 0x0003e2000c101116 */
[----:B---3--:R-:W-:Y:S01]  /*3d960*/  ISETP.LT.AND P4, PT, R12, UR4, !P0 ;  /* 0x000000040c007c0c */ /* 0x008fe2000c781270 */
[----:B------:R-:W-:Y:S02]  /*3d970*/  IMAD R0, R56, 0x2, R0 ;  /* 0x0000000238007824 */ /* 0x000fe400078e0200 */
[----:B------:R-:W3:Y:S01]  /*3d980*/  LDL.LU R12, [R1+0xd24] ;  /* 0x000d2400010c7983 */ /* 0x000ee20000300800 */
[----:B------:R-:W0:Y:S01]  /*3d990*/  LDCU UR4, c[0x0][0x39c] ;  /* 0x00007380ff0477ac */ /* 0x000e220008000800 */
[----:B--2---:R-:W-:Y:S01]  /*3d9a0*/  ISETP.LT.AND P1, PT, R10, UR5, !P0 ;  /* 0x000000050a007c0c */ /* 0x004fe2000c721270 */
[----:B------:R-:W4:Y:S01]  /*3d9b0*/  LDCU UR5, c[0x0][0x39c] ;  /* 0x00007380ff0577ac */ /* 0x000f220008000800 */
[----:B------:R-:W2:Y:S01]  /*3d9c0*/  LDL.LU R10, [R1+0xd10] ;  /* 0x000d1000010a7983 */ /* 0x000ea20000300800 */
[----:B-----5:R-:W-:Y:S01]  /*3d9d0*/  ISETP.LT.AND P3, PT, R4, UR6, !P0 ;  /* 0x0000000604007c0c */ /* 0x020fe2000c761270 */
[----:B------:R-:W-:-:S02]  /*3d9e0*/  IMAD R2, R56, 0x2, R0 ;  /* 0x0000000238027824 */ /* 0x000fc400078e0200 */
[----:B------:R-:W5:Y:S01]  /*3d9f0*/  LDL.LU R4, [R1+0xd0c] ;  /* 0x000d0c0001047983 */ /* 0x000f620000300800 */
[----:B0-----:R-:W-:Y:S01]  /*3da00*/  IADD3 R8, P6, PT, R0, R3, RZ ;  /* 0x0000000300087210 */ /* 0x001fe20007fde0ff */
[----:B------:R-:W3:Y:S01]  /*3da10*/  LDCU UR6, c[0x0][0x39c] ;  /* 0x00007380ff0677ac */ /* 0x000ee20008000800 */
[----:B------:R-:W-:Y:S02]  /*3da20*/  PRMT R13, R72, 0x7772, RZ ;  /* 0x00007772480d7816 */ /* 0x000fe400000000ff */
[----:B------:R-:W-:Y:S01]  /*3da30*/  LEA.HI.X.SX32 R9, R0, R5, 0x1, P6 ;  /* 0x0000000500097211 */ /* 0x000fe200030f0eff */
[----:B------:R-:W-:Y:S01]  /*3da40*/  IMAD R0, R56, 0x2, R2 ;  /* 0x0000000238007824 */ /* 0x000fe200078e0202 */
[----:B-1----:R-:W-:Y:S02]  /*3da50*/  IADD3 R6, P6, PT, R2, R3, RZ ;  /* 0x0000000302067210 */ /* 0x002fe40007fde0ff */
[----:B------:R-:W-:Y:S01]  /*3da60*/  PRMT R11, R72, 0x7773, RZ ;  /* 0x00007773480b7816 */ /* 0x000fe200000000ff */
[----:B------:R0:W-:Y:S01]  /*3da70*/  @P5 STG.E.U8 desc[UR22][R8.64], R13 ;  /* 0x0000000d08005986 */ /* 0x0001e2000c101116 */
[----:B------:R-:W-:-:S02]  /*3da80*/  LEA.HI.X.SX32 R7, R2, R5, 0x1, P6 ;  /* 0x0000000502077211 */ /* 0x000fc400030f0eff */
[----:B------:R-:W-:-:S03]  /*3da90*/  PRMT R15, R73, 0x7770, RZ ;  /* 0x00007770490f7816 */ /* 0x000fc600000000ff */
[----:B------:R1:W-:Y:S01]  /*3daa0*/  @P4 STG.E.U8 desc[UR22][R6.64], R11 ;  /* 0x0000000b06004986 */ /* 0x0003e2000c101116 */
[----:B0-----:R-:W-:Y:S02]  /*3dab0*/  IADD3 R8, P6, PT, R0, R3, RZ ;  /* 0x0000000300087210 */ /* 0x001fe40007fde0ff */
[----:B----4-:R-:W-:Y:S01]  /*3dac0*/  ISETP.LT.AND P4, PT, R14, UR5, !P0 ;  /* 0x000000050e007c0c */ /* 0x010fe2000c781270 */
[----:B------:R-:W5:Y:S01]  /*3dad0*/  LDCU UR5, c[0x0][0x39c] ;  /* 0x00007380ff0577ac */ /* 0x000f620008000800 */
[----:B------:R-:W-:Y:S01]  /*3dae0*/  LEA.HI.X.SX32 R9, R0, R5, 0x1, P6 ;  /* 0x0000000500097211 */ /* 0x000fe200030f0eff */
[----:B------:R-:W-:Y:S01]  /*3daf0*/  IMAD R0, R56, 0x2, R0 ;  /* 0x0000000238007824 */ /* 0x000fe200078e0200 */
[----:B------:R-:W4:Y:S01]  /*3db00*/  LDL.LU R14, [R1+0xd08] ;  /* 0x000d0800010e7983 */ /* 0x000f220000300800 */
[----:B------:R-:W-:Y:S01]  /*3db10*/  ISETP.LT.AND P5, PT, R16, UR4, !P0 ;  /* 0x0000000410007c0c */ /* 0x000fe2000c7a1270 */
[----:B------:R-:W2:Y:S01]  /*3db20*/  LDCU UR4, c[0x0][0x39c] ;  /* 0x00007380ff0477ac */ /* 0x000ea20008000800 */
[----:B------:R-:W-:Y:S01]  /*3db30*/  IMAD R2, R56, 0x2, R0 ;  /* 0x0000000238027824 */ /* 0x000fe200078e0200 */
[----:B------:R0:W-:Y:S01]  /*3db40*/  @P1 STG.E.U8 desc[UR22][R8.64], R15 ;  /* 0x0000000f08001986 */ /* 0x0001e2000c101116 */
[----:B-1----:R-:W-:-:S02]  /*3db50*/  PRMT R11, R73, 0x7771, RZ ;  /* 0x00007771490b7816 */ /* 0x002fc400000000ff */
[----:B------:R-:W-:Y:S02]  /*3db60*/  PRMT R13, R73, 0x7772, RZ ;  /* 0x00007772490d7816 */ /* 0x000fe400000000ff */
[C---:B0-----:R-:W-:Y:S01]  /*3db70*/  IADD3 R8, P6, PT, R0.reuse, R3, RZ ;  /* 0x0000000300087210 */ /* 0x041fe20007fde0ff */
[----:B------:R-:W4:Y:S03]  /*3db80*/  LDL.LU R15, [R1+0xd04] ;  /* 0x000d0400010f7983 */ /* 0x000f260000300800 */
[----:B------:R-:W-:Y:S02]  /*3db90*/  LEA.HI.X.SX32 R9, R0, R5, 0x1, P6 ;  /* 0x0000000500097211 */ /* 0x000fe400030f0eff */
[----:B------:R-:W-:-:S04]  /*3dba0*/  IADD3 R6, P6, PT, R2, R3, RZ ;  /* 0x0000000302067210 */ /* 0x000fc80007fde0ff */
[----:B------:R-:W-:Y:S01]  /*3dbb0*/  LEA.HI.X.SX32 R7, R2, R5, 0x1, P6 ;  /* 0x0000000502077211 */ /* 0x000fe200030f0eff */
[----:B------:R0:W-:Y:S04]  /*3dbc0*/  @P3 STG.E.U8 desc[UR22][R8.64], R11 ;  /* 0x0000000b08003986 */ /* 0x0001e8000c101116 */
[----:B------:R1:W-:Y:S01]  /*3dbd0*/  @P5 STG.E.U8 desc[UR22][R6.64], R13 ;  /* 0x0000000d06005986 */ /* 0x0003e2000c101116 */
[----:B---3--:R-:W-:Y:S01]  /*3dbe0*/  ISETP.LT.AND P1, PT, R12, UR6, !P0 ;  /* 0x000000060c007c0c */ /* 0x008fe2000c721270 */
[----:B------:R-:W4:Y:S02]  /*3dbf0*/  LDCU UR6, c[0x0][0x39c] ;  /* 0x00007380ff0677ac */ /* 0x000f240008000800 */
[----:B------:R-:W3:Y:S01]  /*3dc00*/  LDL.LU R12, [R1+0xd00] ;  /* 0x000d0000010c7983 */ /* 0x000ee20000300800 */
[----:B-----5:R-:W-:Y:S01]  /*3dc10*/  ISETP.LT.AND P5, PT, R4, UR5, !P0 ;  /* 0x0000000504007c0c */ /* 0x020fe2000c7a1270 */
[----:B------:R-:W-:-:S02]  /*3dc20*/  IMAD R0, R56, 0x2, R2 ;  /* 0x0000000238007824 */ /* 0x000fc400078e0202 */
[----:B------:R-:W5:Y:S01]  /*3dc30*/  LDL.LU R4, [R1+0xcfc] ;  /* 0x000cfc0001047983 */ /* 0x000f620000300800 */
[----:B--2---:R-:W-:Y:S01]  /*3dc40*/  ISETP.LT.AND P3, PT, R10, UR4, !P0 ;  /* 0x000000040a007c0c */ /* 0x004fe2000c761270 */
[----:B------:R-:W2:Y:S01]  /*3dc50*/  LDCU UR4, c[0x0][0x39c] ;  /* 0x00007380ff0477ac */ /* 0x000ea20008000800 */
[C---:B0-----:R-:W-:Y:S01]  /*3dc60*/  IADD3 R8, P6, PT, R0.reuse, R3, RZ ;  /* 0x0000000300087210 */ /* 0x041fe20007fde0ff */
[----:B------:R-:W5:Y:S01]  /*3dc70*/  LDL.LU R18, [R1+0xb90] ;  /* 0x000b900001127983 */ /* 0x000f620000300800 */
[----:B------:R-:W-:Y:S01]  /*3dc80*/  PRMT R73, R73, 0x7773, RZ ;  /* 0x0000777349497816 */ /* 0x000fe200000000ff */
[----:B------:R-:W3:Y:S01]  /*3dc90*/  LDCU UR5, c[0x0][0x39c] ;  /* 0x00007380ff0577ac */ /* 0x000ee20008000800 */
[----:B------:R-:W-:Y:S01]  /*3dca0*/  LEA.HI.X.SX32 R9, R0, R5, 0x1, P6 ;  /* 0x0000000500097211 */ /* 0x000fe200030f0eff */
[----:B------:R-:W-:-:S04]  /*3dcb0*/  IMAD R0, R56, 0x2, R0 ;  /* 0x0000000238007824 */ /* 0x000fc800078e0200 */
[----:B------:R0:W-:Y:S01]  /*3dcc0*/  @P4 STG.E.U8 desc[UR22][R8.64], R73 ;  /* 0x0000004908004986 */ /* 0x0001e2000c101116 */
[----:B------:R-:W-:Y:S01]  /*3dcd0*/  IADD3 R10, P6, PT, R0, R3, RZ ;  /* 0x00000003000a7210 */ /* 0x000fe20007fde0ff */
[----:B------:R-:W-:-:S03]  /*3dce0*/  IMAD R2, R56, 0x2, R0 ;  /* 0x0000000238027824 */ /* 0x000fc600078e0200 */
[----:B------:R-:W-:Y:S01]  /*3dcf0*/  LEA.HI.X.SX32 R11, R0, R5, 0x1, P6 ;  /* 0x00000005000b7211 */ /* 0x000fe200030f0eff */
[----:B------:R-:W-:Y:S01]  /*3dd00*/  IMAD R0, R56, 0x2, R2 ;  /* 0x0000000238007824 */ /* 0x000fe200078e0202 */
[----:B-1----:R-:W-:Y:S02]  /*3dd10*/  IADD3 R6, P6, PT, R2, R3, RZ ;  /* 0x0000000302067210 */ /* 0x002fe40007fde0ff */
[----:B----4-:R-:W-:Y:S01]  /*3dd20*/  ISETP.LT.AND P4, PT, R14, UR6, !P0 ;  /* 0x000000060e007c0c */ /* 0x010fe2000c781270 */
[----:B------:R-:W5:Y:S01]  /*3dd30*/  LDCU UR6, c[0x0][0x39c] ;  /* 0x00007380ff0677ac */ /* 0x000f620008000800 */
[----:B------:R-:W4:Y:S01]  /*3dd40*/  LDL.LU R14, [R1+0xcf8] ;  /* 0x000cf800010e7983 */ /* 0x000f220000300800 */
[----:B------:R-:W-:Y:S02]  /*3dd50*/  PRMT R17, R74, 0x7770, RZ ;  /* 0x000077704a117816 */ /* 0x000fe400000000ff */
[----:B------:R-:W-:Y:S02]  /*3dd60*/  LEA.HI.X.SX32 R7, R2, R5, 0x1, P6 ;  /* 0x0000000502077211 */ /* 0x000fe400030f0eff */
[----:B0-----:R-:W-:Y:S01]  /*3dd70*/  IADD3 R8, P6, PT, R0, R3, RZ ;  /* 0x0000000300087210 */ /* 0x001fe20007fde0ff */
[----:B------:R0:W-:Y:S01]  /*3dd80*/  @P1 STG.E.U8 desc[UR22][R10.64], R17 ;  /* 0x000000110a001986 */ /* 0x0001e2000c101116 */
[----:B------:R-:W-:-:S02]  /*3dd90*/  PRMT R13, R74, 0x7771, RZ ;  /* 0x000077714a0d7816 */ /* 0x000fc400000000ff */
[----:B------:R-:W-:Y:S02]  /*3dda0*/  LEA.HI.X.SX32 R9, R0, R5, 0x1, P6 ;  /* 0x0000000500097211 */ /* 0x000fe400030f0eff */
[----:B--2---:R-:W-:Y:S01]  /*3ddb0*/  ISETP.LT.AND P1, PT, R15, UR4, !P0 ;  /* 0x000000040f007c0c */ /* 0x004fe2000c721270 */
[----:B------:R1:W-:Y:S01]  /*3ddc0*/  @P3 STG.E.U8 desc[UR22][R6.64], R13 ;  /* 0x0000000d06003986 */ /* 0x0003e2000c101116 */
[----:B------:R-:W-:Y:S01]  /*3ddd0*/  PRMT R15, R74, 0x7772, RZ ;  /* 0x000077724a0f7816 */ /* 0x000fe200000000ff */
[----:B------:R-:W-:Y:S01]  /*3dde0*/  IMAD R0, R56, 0x2, R0 ;  /* 0x0000000238007824 */ /* 0x000fe200078e0200 */
[----:B------:R-:W2:Y:S03]  /*3ddf0*/  LDCU UR4, c[0x0][0x39c] ;  /* 0x00007380ff0477ac */ /* 0x000ea60008000800 */
[----:B------:R0:W-:Y:S01]  /*3de00*/  @P5 STG.E.U8 desc[UR22][R8.64], R15 ;  /* 0x0000000f08005986 */ /* 0x0001e2000c101116 */
[----:B---3--:R-:W-:Y:S01]  /*3de10*/  ISETP.LT.AND P3, PT, R12, UR5, !P0 ;  /* 0x000000050c007c0c */ /* 0x008fe2000c761270 */
[----:B------:R-:W4:Y:S02]  /*3de20*/  LDCU UR5, c[0x0][0x39c] ;  /* 0x00007380ff0577ac */ /* 0x000f240008000800 */
[----:B------:R-:W3:Y:S04]  /*3de30*/  LDL.LU R12, [R1+0xcf4] ;  /* 0x000cf400010c7983 */ /* 0x000ee80000300800 */
[----:B------:R-:W3:Y:S01]  /*3de40*/  LDL.LU R16, [R1+0xb8c] ;  /* 0x000b8c0001107983 */ /* 0x000ee20000300800 */
[----:B-----5:R-:W-:Y:S01]  /*3de50*/  ISETP.LT.AND P5, PT, R4, UR6, !P0 ;  /* 0x0000000604007c0c */ /* 0x020fe2000c7a1270 */
[----:B------:R-:W-:-:S02]  /*3de60*/  IMAD R2, R56, 0x2, R0 ;  /* 0x0000000238027824 */ /* 0x000fc400078e0200 */
[----:B------:R-:W5:Y:S01]  /*3de70*/  LDL.LU R4, [R1+0xb88] ;  /* 0x000b880001047983 */ /* 0x000f620000300800 */
[C---:B0-----:R-:W-:Y:S01]  /*3de80*/  IADD3 R10, P6, PT, R0.reuse, R3, RZ ;  /* 0x00000003000a7210 */ /* 0x041fe20007fde0ff */
[----:B------:R-:W3:Y:S03]  /*3de90*/  LDCU UR6, c[0x0][0x39c] ;  /* 0x00007380ff0677ac */ /* 0x000ee60008000800 */
[----:B------:R-:W-:Y:S01]  /*3dea0*/  LEA.HI.X.SX32 R11, R0, R5, 0x1, P6 ;  /* 0x00000005000b7211 */ /* 0x000fe200030f0eff */
[----:B------:R-:W-:Y:S01]  /*3deb0*/  IMAD R0, R56, 0x2, R2 ;  /* 0x0000000238007824 */ /* 0x000fe200078e0202 */
[----:B-1----:R-:W-:Y:S02]  /*3dec0*/  IADD3 R6, P6, PT, R2, R3, RZ ;  /* 0x0000000302067210 */ /* 0x002fe40007fde0ff */
[----:B------:R-:W-:Y:S02]  /*3ded0*/  PRMT R17, R74, 0x7773, RZ ;  /* 0x000077734a117816 */ /* 0x000fe400000000ff */
[----:B------:R-:W-:-:S02]  /*3dee0*/  LEA.HI.X.SX32 R7, R2, R5, 0x1, P6 ;  /* 0x0000000502077211 */ /* 0x000fc400030f0eff */
[----:B------:R-:W-:Y:S02]  /*3def0*/  PRMT R13, R75, 0x7770, RZ ;  /* 0x000077704b0d7816 */ /* 0x000fe400000000ff */
[C---:B------:R-:W-:Y:S01]  /*3df00*/  IADD3 R8, P6, PT, R0.reuse, R3, RZ ;  /* 0x0000000300087210 */ /* 0x040fe20007fde0ff */
[----:B------:R0:W-:Y:S03]  /*3df10*/  @P4 STG.E.U8 desc[UR22][R10.64], R17 ;  /* 0x000000110a004986 */ /* 0x0001e6000c101116 */
[----:B------:R-:W-:Y:S01]  /*3df20*/  LEA.HI.X.SX32 R9, R0, R5, 0x1, P6 ;  /* 0x0000000500097211 */ /* 0x000fe200030f0eff */
[----:B------:R1:W-:Y:S01]  /*3df30*/  @P1 STG.E.U8 desc[UR22][R6.64], R13 ;  /* 0x0000000d06001986 */ /* 0x0003e2000c101116 */
[----:B------:R-:W-:Y:S01]  /*3df40*/  IMAD R0, R56, 0x2, R0 ;  /* 0x0000000238007824 */ /* 0x000fe200078e0200 */
[----:B----4-:R-:W-:Y:S01]  /*3df50*/  ISETP.LT.AND P1, PT, R14, UR5, !P0 ;  /* 0x000000050e007c0c */ /* 0x010fe2000c721270 */
[----:B------:R-:W5:Y:S01]  /*3df60*/  LDCU UR5, c[0x0][0x39c] ;  /* 0x00007380ff0577ac */ /* 0x000f620008000800 */
[----:B------:R-:W4:Y:S02]  /*3df70*/  LDL.LU R14, [R1+0xcf0] ;  /* 0x000cf000010e7983 */ /* 0x000f240000300800 */
[----:B0-----:R-:W-:Y:S01]  /*3df80*/  IADD3 R10, P6, PT, R0, R3, RZ ;  /* 0x00000003000a7210 */ /* 0x001fe20007fde0ff */
[----:B------:R-:W-:Y:S01]  /*3df90*/  IMAD R2, R56, 0x2, R0 ;  /* 0x0000000238027824 */ /* 0x000fe200078e0200 */
[----:B--2---:R-:W-:Y:S01]  /*3dfa0*/  ISETP.LT.AND P4, PT, R18, UR4, !P0 ;  /* 0x0000000412007c0c */ /* 0x004fe2000c781270 */
[----:B------:R-:W0:Y:S01]  /*3dfb0*/  LDCU UR4, c[0x0][0x39c] ;  /* 0x00007380ff0477ac */ /* 0x000e220008000800 */
[----:B------:R-:W-:Y:S01]  /*3dfc0*/  LEA.HI.X.SX32 R11, R0, R5, 0x1, P6 ;  /* 0x00000005000b7211 */ /* 0x000fe200030f0eff */
[----:B------:R-:W2:Y:S01]  /*3dfd0*/  LDL.LU R18, [R1+0xcec] ;  /* 0x000cec0001127983 */ /* 0x000ea20000300800 */
[----:B-1----:R-:W-:-:S02]  /*3dfe0*/  IADD3 R6, P6, PT, R2, R3, RZ ;  /* 0x0000000302067210 */ /* 0x002fc40007fde0ff */
[C---:B------:R-:W-:Y:S02]  /*3dff0*/  PRMT R15, R75.reuse, 0x7771, RZ ;  /* 0x000077714b0f7816 */ /* 0x040fe400000000ff */
[C---:B------:R-:W-:Y:S02]  /*3e000*/  PRMT R13, R75.reuse, 0x7773, RZ ;  /* 0x000077734b0d7816 */ /* 0x040fe400000000ff */
[----:B------:R-:W-:Y:S02]  /*3e010*/  PRMT R75, R75, 0x7772, RZ ;  /* 0x000077724b4b7816 */ /* 0x000fe400000000ff */
[----:B------:R-:W-:Y:S01]  /*3e020*/  LEA.HI.X.SX32 R7, R2, R5, 0x1, P6 ;  /* 0x0000000502077211 */ /* 0x000fe200030f0eff */
[----:B------:R1:W-:Y:S04]  /*3e030*/  @P3 STG.E.U8 desc[UR22][R8.64], R15 ;  /* 0x0000000f08003986 */ /* 0x0003e8000c101116 */
        /* <DEDUP_REMOVED lines=8> */
[----:B------:R-:W-:Y:S01]  /*3e0c0*/  PRMT R19, R80, 0x7770, RZ ;  /* 0x0000777050137816 */ /* 0x000fe200000000ff */
[----:B------:R-:W3:Y:S01]  /*3e0d0*/  LDCU UR5, c[0x0][0x39c] ;  /* 0x00007380ff0577ac */ /* 0x000ee20008000800 */
[----:B-1----:R-:W-:-:S04]  /*3e0e0*/  IADD3 R8, P6, PT, R0, R3, RZ ;  /* 0x0000000300087210 */ /* 0x002fc80007fde0ff */
[----:B------:R-:W-:Y:S01]  /*3e0f0*/  LEA.HI.X.SX32 R9, R0, R5, 0x1, P6 ;  /* 0x0000000500097211 */ /* 0x000fe200030f0eff */
[----:B------:R-:W-:Y:S01]  /*3e100*/  IMAD R0, R56, 0x2, R0 ;  /* 0x0000000238007824 */ /* 0x000fe200078e0200 */
[----:B0-----:R-:W-:Y:S01]  /*3e110*/  ISETP.LT.AND P5, PT, R16, UR4, !P0 ;  /* 0x0000000410007c0c */ /* 0x001fe2000c7a1270 */
[----:B------:R-:W2:Y:S01]  /*3e120*/  LDCU UR4, c[0x0][0x39c] ;  /* 0x00007380ff0477ac */ /* 0x000ea20008000800 */
[----:B------:R-:W5:Y:S01]  /*3e130*/  LDL.LU R16, [R1+0xce8] ;  /* 0x000ce80001107983 */ /* 0x000f620000300800 */
[----:B------:R-:W-:Y:S01]  /*3e140*/  IMAD R2, R56, 0x2, R0 ;  /* 0x0000000238027824 */ /* 0x000fe200078e0200 */
[C---:B------:R-:W-:Y:S02]  /*3e150*/  IADD3 R10, P6, PT, R0.reuse, R3, RZ ;  /* 0x00000003000a7210 */ /* 0x040fe40007fde0ff */
[----:B------:R0:W-:Y:S02]  /*3e160*/  @P1 STG.E.U8 desc[UR22][R8.64], R19 ;  /* 0x0000001308001986 */ /* 0x0001e4000c101116 */
[----:B------:R-:W-:Y:S01]  /*3e170*/  LEA.HI.X.SX32 R11, R0, R5, 0x1, P6 ;  /* 0x00000005000b7211 */ /* 0x000fe200030f0eff */
[----:B------:R-:W-:Y:S01]  /*3e180*/  IMAD R0, R56, 0x2, R2 ;  /* 0x0000000238007824 */ /* 0x000fe200078e0202 */
[----:B------:R-:W-:-:S02]  /*3e190*/  IADD3 R6, P6, PT, R2, R3, RZ ;  /* 0x0000000302067210 */ /* 0x000fc40007fde0ff */
[----:B----4-:R-:W-:Y:S01]  /*3e1a0*/  ISETP.LT.AND P1, PT, R14, UR6, !P0 ;  /* 0x000000060e007c0c */ /* 0x010fe2000c721270 */
[----:B------:R-:W5:Y:S01]  /*3e1b0*/  LDCU UR6, c[0x0][0x39c] ;  /* 0x00007380ff0677ac */ /* 0x000f620008000800 */
[----:B------:R-:W4:Y:S01]  /*3e1c0*/  LDL.LU R14, [R1+0xce4] ;  /* 0x000ce400010e7983 */ /* 0x000f220000300800 */
[----:B------:R-:W-:Y:S02]  /*3e1d0*/  LEA.HI.X.SX32 R7, R2, R5, 0x1, P6 ;  /* 0x0000000502077211 */ /* 0x000fe400030f0eff */
[----:B0-----:R-:W-:Y:S02]  /*3e1e0*/  IADD3 R8, P6, PT, R0, R3, RZ ;  /* 0x0000000300087210 */ /* 0x001fe40007fde0ff */
[C---:B------:R-:W-:Y:S02]  /*3e1f0*/  PRMT R17, R80.reuse, 0x7771, RZ ;  /* 0x0000777150117816 */ /* 0x040fe400000000ff */
[----:B------:R-:W-:Y:S02]  /*3e200*/  PRMT R15, R80, 0x7772, RZ ;  /* 0x00007772500f7816 */ /* 0x000fe400000000ff */
[----:B------:R-:W-:-:S02]  /*3e210*/  LEA.HI.X.SX32 R9, R0, R5, 0x1, P6 ;  /* 0x0000000500097211 */ /* 0x000fc400030f0eff */
[----:B------:R-:W-:Y:S01]  /*3e220*/  PRMT R13, R80, 0x7773, RZ ;  /* 0x00007773500d7816 */ /* 0x000fe200000000ff */
[----:B------:R0:W-:Y:S04]  /*3e230*/  @P3 STG.E.U8 desc[UR22][R10.64], R17 ;  /* 0x000000110a003986 */ /* 0x0001e8000c101116 */
[----:B------:R1:W-:Y:S04]  /*3e240*/  @P5 STG.E.U8 desc[UR22][R6.64], R15 ;  /* 0x0000000f06005986 */ /* 0x0003e8000c101116 */
[----:B------:R0:W-:Y:S01]  /*3e250*/  @P4 STG.E.U8 desc[UR22][R8.64], R13 ;  /* 0x0000000d08004986 */ /* 0x0001e2000c101116 */
[----:B---3--:R-:W-:Y:S01]  /*3e260*/  ISETP.LT.AND P5, PT, R12, UR5, !P0 ;  /* 0x000000050c007c0c */ /* 0x008fe2000c7a1270 */
[----:B------:R-:W-:-:S02]  /*3e270*/  IMAD R0, R56, 0x2, R0 ;  /* 0x0000000238007824 */ /* 0x000fc400078e0200 */
[----:B------:R-:W3:Y:S01]  /*3e280*/  LDL.LU R12, [R1+0xb7c] ;  /* 0x000b7c00010c7983 */ /* 0x000ee20000300800 */
[----:B--2---:R-:W-:Y:S01]  /*3e290*/  ISETP.LT.AND P3, PT, R18, UR4, !P0 ;  /* 0x0000000412007c0c */ /* 0x004fe2000c761270 */
[----:B------:R-:W2:Y:S01]  /*3e2a0*/  LDCU UR4, c[0x0][0x39c] ;  /* 0x00007380ff0477ac */ /* 0x000ea20008000800 */
[----:B-----5:R-:W-:Y:S01]  /*3e2b0*/  ISETP.LT.AND P4, PT, R4, UR6, !P0 ;  /* 0x0000000604007c0c */ /* 0x020fe2000c781270 */
[----:B------:R-:W4:Y:S01]  /*3e2c0*/  LDCU UR5, c[0x0][0x39c] ;  /* 0x00007380ff0577ac */ /* 0x000f220008000800 */
[----:B------:R-:W5:Y:S01]  /*3e2d0*/  LDL.LU R4, [R1+0xb78] ;  /* 0x000b780001047983 */ /* 0x000f620000300800 */
[----:B0-----:R-:W-:Y:S01]  /*3e2e0*/  IADD3 R10, P6, PT, R0, R3, RZ ;  /* 0x00000003000a7210 */ /* 0x001fe20007fde0ff */
[----:B------:R-:W-:Y:S01]  /*3e2f0*/  IMAD R2, R56, 0x2, R0 ;  /* 0x0000000238027824 */ /* 0x000fe200078e0200 */
[C---:B------:R-:W-:Y:S01]  /*3e300*/  PRMT R17, R81.reuse, 0x7770, RZ ;  /* 0x0000777051117816 */ /* 0x040fe200000000ff */
[----:B------:R-:W5:Y:S01]  /*3e310*/  LDL.LU R18, [R1+0xce0] ;  /* 0x000ce00001127983 */ /* 0x000f620000300800 */
[----:B------:R-:W-:Y:S01]  /*3e320*/  LEA.HI.X.SX32 R11, R0, R5, 0x1, P6 ;  /* 0x00000005000b7211 */ /* 0x000fe200030f0eff */
[----:B------:R-:W3:Y:S01]  /*3e330*/  LDCU UR6, c[0x0][0x39c] ;  /* 0x00007380ff0677ac */ /* 0x000ee20008000800 */
[----:B-1----:R-:W-:Y:S01]  /*3e340*/  IADD3 R6, P6, PT, R2, R3, RZ ;  /* 0x0000000302067210 */ /* 0x002fe20007fde0ff */
[----:B------:R-:W-:Y:S01]  /*3e350*/  IMAD R0, R56, 0x2, R2 ;  /* 0x0000000238007824 */ /* 0x000fe200078e0202 */
[----:B------:R-:W-:-:S02]  /*3e360*/  PRMT R15, R81, 0x7771, RZ ;  /* 0x00007771510f7816 */ /* 0x000fc400000000ff */
[----:B------:R-:W-:Y:S01]  /*3e370*/  LEA.HI.X.SX32 R7, R2, R5, 0x1, P6 ;  /* 0x0000000502077211 */ /* 0x000fe200030f0eff */
[----:B------:R0:W-:Y:S01]  /*3e380*/  @P1 STG.E.U8 desc[UR22][R10.64], R17 ;  /* 0x000000110a001986 */ /* 0x0001e2000c101116 */
[----:B------:R-:W-:Y:S02]  /*3e390*/  IADD3 R8, P6, PT, R0, R3, RZ ;  /* 0x0000000300087210 */ /* 0x000fe40007fde0ff */
[----:B--2---:R-:W-:Y:S01]  /*3e3a0*/  ISETP.LT.AND P1, PT, R16, UR4, !P0 ;  /* 0x0000000410007c0c */ /* 0x004fe2000c721270 */
[----:B------:R1:W-:Y:S01]  /*3e3b0*/  @P3 STG.E.U8 desc[UR22][R6.64], R15 ;  /* 0x0000000f06003986 */ /* 0x0003e2000c101116 */
[----:B------:R-:W5:Y:S01]  /*3e3c0*/  LDCU UR4, c[0x0][0x39c] ;  /* 0x00007380ff0477ac */ /* 0x000f620008000800 */
[----:B------:R-:W-:Y:S01]  /*3e3d0*/  LEA.HI.X.SX32 R9, R0, R5, 0x1, P6 ;  /* 0x0000000500097211 */ /* 0x000fe200030f0eff */
[----:B------:R-:W-:Y:S01]  /*3e3e0*/  IMAD R0, R56, 0x2, R0 ;  /* 0x0000000238007824 */ /* 0x000fe200078e0200 */
[----:B----4-:R-:W-:Y:S02]  /*3e3f0*/  ISETP.LT.AND P3, PT, R14, UR5, !P0 ;  /* 0x000000050e007c0c */ /* 0x010fe4000c761270 */
[----:B------:R-:W-:Y:S01]  /*3e400*/  PRMT R13, R81, 0x7772, RZ ;  /* 0x00007772510d7816 */ /* 0x000fe200000000ff */
[----:B------:R-:W2:Y:S01]  /*3e410*/  LDL.LU R14, [R1+0xcdc] ;  /* 0x000cdc00010e7983 */ /* 0x000ea20000300800 */
[----:B0-----:R-:W-:Y:S01]  /*3e420*/  IADD3 R10, P6, PT, R0, R3, RZ ;  /* 0x00000003000a7210 */ /* 0x001fe20007fde0ff */
[----:B------:R-:W-:Y:S01]  /*3e430*/  IMAD R2, R56, 0x2, R0 ;  /* 0x0000000238027824 */ /* 0x000fe200078e0200 */
[----:B------:R-:W0:Y:S01]  /*3e440*/  LDCU UR5, c[0x0][0x39c] ;  /* 0x00007380ff0577ac */ /* 0x000e220008000800 */
[----:B------:R-:W4:Y:S01]  /*3e450*/  LDL.LU R16, [R1+0xb74] ;  /* 0x000b740001107983 */ /* 0x000f220000300800 */
[----:B------:R-:W-:-:S02]  /*3e460*/  LEA.HI.X.SX32 R11, R0, R5, 0x1, P6 ;  /* 0x00000005000b7211 */ /* 0x000fc400030f0eff */
[----:B------:R-:W-:Y:S01]  /*3e470*/  PRMT R81, R81, 0x7773, RZ ;  /* 0x0000777351517816 */ /* 0x000fe200000000ff */
[----:B------:R0:W-:Y:S04]  /*3e480*/  @P5 STG.E.U8 desc[UR22][R8.64], R13 ;  /* 0x0000000d08005986 */ /* 0x0001e8000c101116 */
[----:B------:R0:W-:Y:S01]  /*3e490*/  @P4 STG.E.U8 desc[UR22][R10.64], R81 ;  /* 0x000000510a004986 */ /* 0x0001e2000c101116 */
[----:B---3--:R-:W-:Y:S01]  /*3e4a0*/  ISETP.LT.AND P5, PT, R12, UR6, !P0 ;  /* 0x000000060c007c0c */ /* 0x008fe2000c7a1270 */
[----:B------:R-:W2:Y:S02]  /*3e4b0*/  LDCU UR6, c[0x0][0x39c] ;  /* 0x00007380ff0677ac */ /* 0x000ea40008000800 */
[----:B------:R-:W3:Y:S01]  /*3e4c0*/  LDL.LU R12, [R1+0xb70] ;  /* 0x000b7000010c7983 */ /* 0x000ee20000300800 */
[----:B-----5:R-:W-:Y:S01]  /*3e4d0*/  ISETP.LT.AND P4, PT, R4, UR4, !P0 ;  /* 0x0000000404007c0c */ /* 0x020fe2000c781270 */
[----:B------:R-:W-:-:S02]  /*3e4e0*/  IMAD R0, R56, 0x2, R2 ;  /* 0x0000000238007824 */ /* 0x000fc400078e0202 */
[----:B------:R-:W5:Y:S01]  /*3e4f0*/  LDL.LU R4, [R1+0xcd8] ;  /* 0x000cd80001047983 */ /* 0x000f620000300800 */
[----:B-1----:R-:W-:Y:S01]  /*3e500*/  IADD3 R6, P6, PT, R2, R3, RZ ;  /* 0x0000000302067210 */ /* 0x002fe20007fde0ff */
[----:B------:R-:W4:Y:S01]  /*3e510*/  LDCU UR4, c[0x0][0x39c] ;  /* 0x00007380ff0477ac */ /* 0x000f220008000800 */
[----:B------:R-:W-:Y:S01]  /*3e520*/  PRMT R15, R82, 0x7770, RZ ;  /* 0x00007770520f7816 */ /* 0x000fe200000000ff */
[----:B------:R-:W3:Y:S01]  /*3e530*/  LDL.LU R20, [R1+0xcd4] ;  /* 0x000cd40001147983 */ /* 0x000ee20000300800 */
[----:B------:R-:W-:Y:S02]  /*3e540*/  LEA.HI.X.SX32 R7, R2, R5, 0x1, P6 ;  /* 0x0000000502077211 */ /* 0x000fe400030f0eff */
[----:B0-----:R-:W-:Y:S02]  /*3e550*/  IADD3 R8, P6, PT, R0, R3, RZ ;  /* 0x0000000300087210 */ /* 0x001fe40007fde0ff */
[----:B------:R-:W-:Y:S02]  /*3e560*/  PRMT R13, R82, 0x7771, RZ ;  /* 0x00007771520d7816 */ /* 0x000fe400000000ff */
[----:B------:R-:W-:Y:S01]  /*3e570*/  LEA.HI.X.SX32 R9, R0, R5, 0x1, P6 ;  /* 0x0000000500097211 */ /* 0x000fe200030f0eff */
[C---:B------:R-:W-:Y:S01]  /*3e580*/  IMAD R0, R56.reuse, 0x2, R0 ;  /* 0x0000000238007824 */ /* 0x040fe200078e0200 */
[----:B------:R0:W-:Y:S03]  /*3e590*/  @P1 STG.E.U8 desc[UR22][R6.64], R15 ;  /* 0x0000000f06001986 */ /* 0x0001e6000c101116 */
[----:B------:R-:W-:Y:S01]  /*3e5a0*/  IMAD R2, R56, 0x2, R0 ;  /* 0x0000000238027824 */ /* 0x000fe200078e0200 */
[----:B------:R1:W-:Y:S01]  /*3e5b0*/  @P3 STG.E.U8 desc[UR22][R8.64], R13 ;  /* 0x0000000d08003986 */ /* 0x0003e2000c101116 */
[----:B------:R-:W-:-:S02]  /*3e5c0*/  IADD3 R10, P6, PT, R0, R3, RZ ;  /* 0x00000003000a7210 */ /* 0x000fc40007fde0ff */
[----:B------:R-:W-:Y:S02]  /*3e5d0*/  PRMT R19, R82, 0x7772, RZ ;  /* 0x0000777252137816 */ /* 0x000fe400000000ff */
[----:B------:R-:W-:Y:S01]  /*3e5e0*/  LEA.HI.X.SX32 R11, R0, R5, 0x1, P6 ;  /* 0x00000005000b7211 */ /* 0x000fe200030f0eff */
[----:B------:R-:W-:Y:S01]  /*3e5f0*/  IMAD R0, R56, 0x2, R2 ;  /* 0x0000000238007824 */ /* 0x000fe200078e0202 */
[----:B--2---:R-:W-:Y:S01]  /*3e600*/  ISETP.LT.AND P3, PT, R14, UR6, !P0 ;  /* 0x000000060e007c0c */ /* 0x004fe2000c761270 */
[----:B------:R-:W5:Y:S01]  /*3e610*/  LDCU UR6, c[0x0][0x39c] ;  /* 0x00007380ff0677ac */ /* 0x000f620008000800 */
[----:B------:R-:W2:Y:S01]  /*3e620*/  LDL.LU R14, [R1+0xb6c] ;  /* 0x000b6c00010e7983 */ /* 0x000ea20000300800 */
[----:B0-----:R-:W-:Y:S02]  /*3e630*/  IADD3 R6, P6, PT, R2, R3, RZ ;  /* 0x0000000302067210 */ /* 0x001fe40007fde0ff */
[----:B------:R-:W-:Y:S01]  /*3e640*/  ISETP.LT.AND P1, PT, R18, UR5, !P0 ;  /* 0x0000000512007c0c */ /* 0x000fe2000c721270 */
[----:B------:R-:W-:Y:S01]  /*3e650*/  @P5 STG.E.U8 desc[UR22][R10.64], R19 ;  /* 0x000000130a005986 */ /* 0x000fe2000c101116 */
[----:B------:R-:W-:Y:S01]  /*3e660*/  LEA.HI.X.SX32 R7, R2, R5, 0x1, P6 ;  /* 0x0000000502077211 */ /* 0x000fe200030f0eff */
[----:B------:R-:W3:Y:S01]  /*3e670*/  LDCU UR5, c[0x0][0x39c] ;  /* 0x00007380ff0577ac */ /* 0x000ee20008000800 */
[----:B-1----:R-:W-:-:S02]  /*3e680*/  IADD3 R8, P6, PT, R0, R3, RZ ;  /* 0x0000000300087210 */ /* 0x002fc40007fde0ff */
[----:B----4-:R-:W-:Y:S01]  /*3e690*/  ISETP.LT.AND P5, PT, R16, UR4, !P0 ;  /* 0x0000000410007c0c */ /* 0x010fe2000c7a1270 */
[----:B------:R-:W0:Y:S01]  /*3e6a0*/  LDCU UR4, c[0x0][0x39c] ;  /* 0x00007380ff0477ac */ /* 0x000e220008000800 */
[----:B------:R-:W4:Y:S01]  /*3e6b0*/  LDL.LU R16, [R1+0xb68] ;  /* 0x000b680001107983 */ /* 0x000f220000300800 */
[----:B------:R-:W-:Y:S02]  /*3e6c0*/  PRMT R17, R82, 0x7773, RZ ;  /* 0x0000777352117816 */ /* 0x000fe400000000ff */
[----:B------:R-:W-:Y:S01]  /*3e6d0*/  LEA.HI.X.SX32 R9, R0, R5, 0x1, P6 ;  /* 0x0000000500097211 */ /* 0x000fe200030f0eff */
[----:B------:R-:W4:Y:S01]  /*3e6e0*/  LDL.LU R18, [R1+0xcd0] ;  /* 0x000cd00001127983 */ /* 0x000f220000300800 */
[----:B------:R-:W-:-:S03]  /*3e6f0*/  PRMT R15, R83, 0x7770, RZ ;  /* 0x00007770530f7816 */ /* 0x000fc600000000ff */
[----:B------:R1:W-:Y:S04]  /*3e700*/  @P4 STG.E.U8 desc[UR22][R6.64], R17 ;  /* 0x0000001106004986 */ /* 0x0003e8000c101116 */
[----:B------:R0:W-:Y:S01]  /*3e710*/  @P1 STG.E.U8 desc[UR22][R8.64], R15 ;  /* 0x0000000f08001986 */ /* 0x0001e2000c101116 */
[----:B-----5:R-:W-:Y:S01]  /*3e720*/  ISETP.LT.AND P1, PT, R4, UR6, !P0 ;  /* 0x0000000604007c0c */ /* 0x020fe2000c721270 */
[----:B------:R-:W-:Y:S02]  /*3e730*/  IMAD R0, R56, 0x2, R0 ;  /* 0x0000000238007824 */ /* 0x000fe400078e0200 */
[----:B------:R-:W5:Y:S01]  /*3e740*/  LDL.LU R4, [R1+0xccc] ;  /* 0x000ccc0001047983 */ /* 0x000f620000300800 */
[----:B---3--:R-:W-:Y:S01]  /*3e750*/  ISETP.LT.AND P4, PT, R12, UR5, !P0 ;  /* 0x000000050c007c0c */ /* 0x008fe2000c781270 */
[----:B------:R-:W2:Y:S01]  /*3e760*/  LDCU UR5, c[0x0][0x39c] ;  /* 0x00007380ff0577ac */ /* 0x000ea20008000800 */
[----:B------:R-:W-:Y:S01]  /*3e770*/  IMAD R2, R56, 0x2, R0 ;  /* 0x0000000238027824 */ /* 0x000fe200078e0200 */
[C---:B------:R-:W-:Y:S01]  /*3e780*/  IADD3 R12, P6, PT, R0.reuse, R3, RZ ;  /* 0x00000003000c7210 */ /* 0x040fe20007fde0ff */
[----:B------:R-:W4:Y:S03]  /*3e790*/  LDCU UR6, c[0x0][0x39c] ;  /* 0x00007380ff0677ac */ /* 0x000f260008000800 */
[----:B------:R-:W-:Y:S01]  /*3e7a0*/  LEA.HI.X.SX32 R13, R0, R5, 0x1, P6 ;  /* 0x00000005000d7211 */ /* 0x000fe200030f0eff */
[----:B------:R-:W-:Y:S01]  /*3e7b0*/  IMAD R0, R56, 0x2, R2 ;  /* 0x0000000238007824 */ /* 0x000fe200078e0202 */
[----:B-1----:R-:W-:-:S02]  /*3e7c0*/  IADD3 R6, P6, PT, R2, R3, RZ ;  /* 0x0000000302067210 */ /* 0x002fc40007fde0ff */
[C---:B------:R-:W-:Y:S02]  /*3e7d0*/  PRMT R11, R83.reuse, 0x7771, RZ ;  /* 0x00007771530b7816 */ /* 0x040fe400000000ff */
[----:B------:R-:W-:Y:S02]  /*3e7e0*/  LEA.HI.X.SX32 R7, R2, R5, 0x1, P6 ;  /* 0x0000000502077211 */ /* 0x000fe400030f0eff */
[C---:B0-----:R-:W-:Y:S02]  /*3e7f0*/  PRMT R15, R83.reuse, 0x7772, RZ ;  /* 0x00007772530f7816 */ /* 0x041fe400000000ff */
[C---:B------:R-:W-:Y:S01]  /*3e800*/  IADD3 R8, P6, PT, R0.reuse, R3, RZ ;  /* 0x0000000300087210 */ /* 0x040fe20007fde0ff */
[----:B------:R0:W-:Y:S03]  /*3e810*/  @P3 STG.E.U8 desc[UR22][R12.64], R11 ;  /* 0x0000000b0c003986 */ /* 0x0001e6000c101116 */
[----:B------:R-:W-:Y:S01]  /*3e820*/  LEA.HI.X.SX32 R9, R0, R5, 0x1, P6 ;  /* 0x0000000500097211 */ /* 0x000fe200030f0eff */
[----:B------:R1:W-:Y:S01]  /*3e830*/  @P5 STG.E.U8 desc[UR22][R6.64], R15 ;  /* 0x0000000f06005986 */ /* 0x0003e2000c101116 */
[----:B------:R-:W-:Y:S01]  /*3e840*/  IMAD R0, R56, 0x2, R0 ;  /* 0x0000000238007824 */ /* 0x000fe200078e0200 */
[----:B--2---:R-:W-:Y:S01]  /*3e850*/  ISETP.LT.AND P5, PT, R14, UR5, !P0 ;  /* 0x000000050e007c0c */ /* 0x004fe2000c7a1270 */
[----:B------:R-:W5:Y:S01]  /*3e860*/  LDCU UR5, c[0x0][0x39c] ;  /* 0x00007380ff0577ac */ /* 0x000f620008000800 */
[----:B------:R-:W2:Y:S01]  /*3e870*/  LDL.LU R14, [R1+0xb64] ;  /* 0x000b6400010e7983 */ /* 0x000ea20000300800 */
[----:B------:R-:W-:Y:S01]  /*3e880*/  PRMT R83, R83, 0x7773, RZ ;  /* 0x0000777353537816 */ /* 0x000fe200000000ff */
[----:B------:R-:W-:Y:S01]  /*3e890*/  IMAD R2, R56, 0x2, R0 ;  /* 0x0000000238027824 */ /* 0x000fe200078e0200 */
[----:B------:R-:W-:-:S02]  /*3e8a0*/  IADD3 R10, P6, PT, R0, R3, RZ ;  /* 0x00000003000a7210 */ /* 0x000fc40007fde0ff */
[----:B------:R-:W-:Y:S01]  /*3e8b0*/  ISETP.LT.AND P3, PT, R20, UR4, !P0 ;  /* 0x0000000414007c0c */ /* 0x000fe2000c761270 */
[----:B------:R3:W-:Y:S01]  /*3e8c0*/  @P4 STG.E.U8 desc[UR22][R8.64], R83 ;  /* 0x0000005308004986 */ /* 0x0007e2000c101116 */
[----:B0-----:R-:W-:Y:S01]  /*3e8d0*/  LEA.HI.X.SX32 R11, R0, R5, 0x1, P6 ;  /* 0x00000005000b7211 */ /* 0x001fe200030f0eff */
[----:B------:R-:W0:Y:S01]  /*3e8e0*/  LDCU UR4, c[0x0][0x39c] ;  /* 0x00007380ff0477ac */ /* 0x000e220008000800 */
[----:B----4-:R-:W-:Y:S02]  /*3e8f0*/  ISETP.LT.AND P4, PT, R16, UR6, !P0 ;  /* 0x0000000610007c0c */ /* 0x010fe4000c781270 */
[----:B-1----:R-:W-:Y:S01]  /*3e900*/  IADD3 R6, P6, PT, R2, R3, RZ ;  /* 0x0000000302067210 */ /* 0x002fe20007fde0ff */
[----:B------:R-:W4:Y:S01]  /*3e910*/  LDL.LU R16, [R1+0xb60] ;  /* 0x000b600001107983 */ /* 0x000f220000300800 */
[C---:B------:R-:W-:Y:S02]  /*3e920*/  PRMT R17, R48.reuse, 0x7770, RZ ;  /* 0x0000777030117816 */ /* 0x040fe400000000ff */
[----:B------:R-:W-:Y:S01]  /*3e930*/  PRMT R15, R48, 0x7771, RZ ;  /* 0x00007771300f7816 */ /* 0x000fe200000000ff */
[----:B------:R-:W4:Y:S01]  /*3e940*/  LDL.LU R12, [R1+0xcc8] ;  /* 0x000cc800010c7983 */ /* 0x000f220000300800 */
[----:B------:R-:W-:Y:S01]  /*3e950*/  LEA.HI.X.SX32 R7, R2, R5, 0x1, P6 ;  /* 0x0000000502077211 */ /* 0x000fe200030f0eff */
[----:B------:R-:W-:Y:S01]  /*3e960*/  IMAD R0, R56, 0x2, R2 ;  /* 0x0000000238007824 */ /* 0x000fe200078e0202 */
[----:B------:R-:W2:Y:S01]  /*3e970*/  LDCU UR6, c[0x0][0x39c] ;  /* 0x00007380ff0677ac */ /* 0x000ea20008000800 */
[----:B------:R1:W-:Y:S04]  /*3e980*/  @P1 STG.E.U8 desc[UR22][R10.64], R17 ;  /* 0x000000110a001986 */ /* 0x0003e8000c101116 */
[----:B------:R0:W-:Y:S01]  /*3e990*/  @P3 STG.E.U8 desc[UR22][R6.64], R15 ;  /* 0x0000000f06003986 */ /* 0x0001e2000c101116 */
[----:B-----5:R-:W-:Y:S01]  /*3e9a0*/  ISETP.LT.AND P3, PT, R4, UR5, !P0 ;  /* 0x0000000504007c0c */ /* 0x020fe2000c761270 */
[----:B------:R-:W4:Y:S02]  /*3e9b0*/  LDCU UR5, c[0x0][0x39c] ;  /* 0x00007380ff0577ac */ /* 0x000f240008000800 */
[----:B------:R-:W5:Y:S01]  /*3e9c0*/  LDL.LU R4, [R1+0xcc4] ;  /* 0x000cc40001047983 */ /* 0x000f620000300800 */
[----:B---3--:R-:W-:-:S04]  /*3e9d0*/  IADD3 R8, P6, PT, R0, R3, RZ ;  /* 0x0000000300087210 */ /* 0x008fc80007fde0ff */
[----:B------:R-:W-:Y:S01]  /*3e9e0*/  LEA.HI.X.SX32 R9, R0, R5, 0x1, P6 ;  /* 0x0000000500097211 */ /* 0x000fe200030f0eff */
[----:B------:R-:W-:Y:S01]  /*3e9f0*/  IMAD R0, R56, 0x2, R0 ;  /* 0x0000000238007824 */ /* 0x000fe200078e0200 */
[----:B------:R-:W-:Y:S02]  /*3ea00*/  PRMT R13, R48, 0x7772, RZ ;  /* 0x00007772300d7816 */ /* 0x000fe400000000ff */
[----:B0-----:R-:W-:Y:S01]  /*3ea10*/  ISETP.LT.AND P1, PT, R18, UR4, !P0 ;  /* 0x0000000412007c0c */ /* 0x001fe2000c721270 */
[----:B------:R-:W-:Y:S01]  /*3ea20*/  IMAD R2, R56, 0x2, R0 ;  /* 0x0000000238027824 */ /* 0x000fe200078e0200 */
[C---:B-1----:R-:W-:Y:S01]  /*3ea30*/  IADD3 R10, P6, PT, R0.reuse, R3, RZ ;  /* 0x00000003000a7210 */ /* 0x042fe20007fde0ff */
[----:B------:R0:W-:Y:S01]  /*3ea40*/  @P5 STG.E.U8 desc[UR22][R8.64], R13 ;  /* 0x0000000d08005986 */ /* 0x0001e2000c101116 */
[----:B------:R-:W1:Y:S02]  /*3ea50*/  LDCU UR4, c[0x0][0x39c] ;  /* 0x00007380ff0477ac */ /* 0x000e640008000800 */
[----:B------:R-:W-:Y:S01]  /*3ea60*/  LEA.HI.X.SX32 R11, R0, R5, 0x1, P6 ;  /* 0x00000005000b7211 */ /* 0x000fe200030f0eff */
[----:B------:R-:W3:Y:S01]  /*3ea70*/  LDL.LU R18, [R1+0xb5c] ;  /* 0x000b5c0001127983 */ /* 0x000ee20000300800 */
[----:B------:R-:W-:Y:S01]  /*3ea80*/  IADD3 R6, P6, PT, R2, R3, RZ ;  /* 0x0000000302067210 */ /* 0x000fe20007fde0ff */
[----:B------:R-:W-:Y:S01]  /*3ea90*/  IMAD R0, R56, 0x2, R2 ;  /* 0x0000000238007824 */ /* 0x000fe200078e0202 */
[----:B------:R-:W-:-:S02]  /*3eaa0*/  PRMT R17, R48, 0x7773, RZ ;  /* 0x0000777330117816 */ /* 0x000fc400000000ff */
[----:B------:R-:W-:Y:S02]  /*3eab0*/  PRMT R15, R49, 0x7770, RZ ;  /* 0x00007770310f7816 */ /* 0x000fe400000000ff */
[----:B------:R-:W-:Y:S02]  /*3eac0*/  LEA.HI.X.SX32 R7, R2, R5, 0x1, P6 ;  /* 0x0000000502077211 */ /* 0x000fe400030f0eff */
[----:B--2---:R-:W-:Y:S01]  /*3ead0*/  ISETP.LT.AND P5, PT, R14, UR6, !P0 ;  /* 0x000000060e007c0c */ /* 0x004fe2000c7a1270 */
[----:B------:R-:W5:Y:S01]  /*3eae0*/  LDCU UR6, c[0x0][0x39c] ;  /* 0x00007380ff0677ac */ /* 0x000f620008000800 */
[----:B------:R-:W2:Y:S01]  /*3eaf0*/  LDL.LU R14, [R1+0xb58] ;  /* 0x000b5800010e7983 */ /* 0x000ea20000300800 */
[----:B0-----:R-:W-:-:S03]  /*3eb00*/  IADD3 R8, P6, PT, R0, R3, RZ ;  /* 0x0000000300087210 */ /* 0x001fc60007fde0ff */
[----:B------:R0:W-:Y:S04]  /*3eb10*/  @P4 STG.E.U8 desc[UR22][R10.64], R17 ;  /* 0x000000110a004986 */ /* 0x0001e8000c101116 */
[----:B------:R0:W-:Y:S01]  /*3eb20*/  @P1 STG.E.U8 desc[UR22][R6.64], R15 ;  /* 0x0000000f06001986 */ /* 0x0001e2000c101116 */
[----:B------:R-:W-:Y:S02]  /*3eb30*/  LEA.HI.X.SX32 R9, R0, R5, 0x1, P6 ;  /* 0x0000000500097211 */ /* 0x000fe400030f0eff */
[----:B------:R-:W-:Y:S02]  /*3eb40*/  PRMT R13, R49, 0x7771, RZ ;  /* 0x00007771310d7816 */ /* 0x000fe400000000ff */
[----:B----4-:R-:W-:Y:S02]  /*3eb50*/  ISETP.LT.AND P1, PT, R12, UR5, !P0 ;  /* 0x000000050c007c0c */ /* 0x010fe4000c721270 */
[----:B-1----:R-:W-:Y:S01]  /*3eb60*/  ISETP.LT.AND P4, PT, R16, UR4, !P0 ;  /* 0x0000000410007c0c */ /* 0x002fe2000c781270 */
[----:B------:R-:W4:Y:S01]  /*3eb70*/  LDL.LU R12, [R1+0xcc0] ;  /* 0x000cc000010c7983 */ /* 0x000f220000300800 */
[----:B------:R-:W-:Y:S01]  /*3eb80*/  IMAD R0, R56, 0x2, R0 ;  /* 0x0000000238007824 */ /* 0x000fe200078e0200 */
[----:B------:R-:W2:Y:S02]  /*3eb90*/  LDCU UR5, c[0x0][0x39c] ;  /* 0x00007380ff0577ac */ /* 0x000ea40008000800 */
[----:B------:R1:W-:Y:S01]  /*3eba0*/  @P3 STG.E.U8 desc[UR22][R8.64], R13 ;  /* 0x0000000d08003986 */ /* 0x0003e2000c101116 */
[----:B------:R-:W3:Y:S03]  /*3ebb0*/  LDCU UR4, c[0x0][0x39c] ;  /* 0x00007380ff0477ac */ /* 0x000ee60008000800 */
[----:B------:R-:W4:Y:S01]  /*3ebc0*/  LDL.LU R16, [R1+0xcbc] ;  /* 0x000cbc0001107983 */ /* 0x000f220000300800 */
[----:B-----5:R-:W-:Y:S01]  /*3ebd0*/  ISETP.LT.AND P3, PT, R4, UR6, !P0 ;  /* 0x0000000604007c0c */ /* 0x020fe2000c761270 */
[----:B------:R-:W-:-:S02]  /*3ebe0*/  IMAD R2, R56, 0x2, R0 ;  /* 0x0000000238027824 */ /* 0x000fc400078e0200 */
[----:B------:R-:W5:Y:S01]  /*3ebf0*/  LDL.LU R4, [R1+0xb54] ;  /* 0x000b540001047983 */ /* 0x000f620000300800 */
[C---:B0-----:R-:W-:Y:S01]  /*3ec00*/  IADD3 R10, P6, PT, R0.reuse, R3, RZ ;  /* 0x00000003000a7210 */ /* 0x041fe20007fde0ff */
[----:B------:R-:W4:Y:S03]  /*3ec10*/  LDCU UR6, c[0x0][0x39c] ;  /* 0x00007380ff0677ac */ /* 0x000f260008000800 */
[----:B------:R-:W-:Y:S01]  /*3ec20*/  LEA.HI.X.SX32 R11, R0, R5, 0x1, P6 ;  /* 0x00000005000b7211 */ /* 0x000fe200030f0eff */
[----:B------:R-:W-:Y:S01]  /*3ec30*/  IMAD R0, R56, 0x2, R2 ;  /* 0x0000000238007824 */ /* 0x000fe200078e0202 */
[C---:B------:R-:W-:Y:S02]  /*3ec40*/  IADD3 R6, P6, PT, R2.reuse, R3, RZ ;  /* 0x0000000302067210 */ /* 0x040fe40007fde0ff */
[----:B------:R-:W-:Y:S02]  /*3ec50*/  PRMT R15, R49, 0x7772, RZ ;  /* 0x00007772310f7816 */ /* 0x000fe400000000ff */
[----:B------:R-:W-:-:S02]  /*3ec60*/  LEA.HI.X.SX32 R7, R2, R5, 0x1, P6 ;  /* 0x0000000502077211 */ /* 0x000fc400030f0eff */
[----:B------:R-:W-:Y:S02]  /*3ec70*/  PRMT R49, R49, 0x7773, RZ ;  /* 0x0000777331317816 */ /* 0x000fe400000000ff */
[C---:B-1----:R-:W-:Y:S01]  /*3ec80*/  IADD3 R8, P6, PT, R0.reuse, R3, RZ ;  /* 0x0000000300087210 */ /* 0x042fe20007fde0ff */
[----:B------:R0:W-:Y:S03]  /*3ec90*/  @P5 STG.E.U8 desc[UR22][R10.64], R15 ;  /* 0x0000000f0a005986 */ /* 0x0001e6000c101116 */
[----:B------:R-:W-:Y:S01]  /*3eca0*/  LEA.HI.X.SX32 R9, R0, R5, 0x1, P6 ;  /* 0x0000000500097211 */ /* 0x000fe200030f0eff */
[----:B------:R1:W-:Y:S01]  /*3ecb0*/  @P4 STG.E.U8 desc[UR22][R6.64], R49 ;  /* 0x0000003106004986 */ /* 0x0003e2000c101116 */
[----:B------:R-:W-:Y:S01]  /*3ecc0*/  IMAD R0, R56, 0x2, R0 ;  /* 0x0000000238007824 */ /* 0x000fe200078e0200 */
[----:B------:R-:W-:Y:S02]  /*3ecd0*/  PRMT R13, R50, 0x7770, RZ ;  /* 0x00007770320d7816 */ /* 0x000fe400000000ff */
[----:B--2---:R-:W-:Y:S01]  /*3ece0*/  ISETP.LT.AND P4, PT, R14, UR5, !P0 ;  /* 0x000000050e007c0c */ /* 0x004fe2000c781270 */
[----:B------:R-:W5:Y:S01]  /*3ecf0*/  LDCU UR5, c[0x0][0x39c] ;  /* 0x00007380ff0577ac */ /* 0x000f620008000800 */
[----:B------:R-:W2:Y:S01]  /*3ed00*/  LDL.LU R14, [R1+0xb50] ;  /* 0x000b5000010e7983 */ /* 0x000ea20000300800 */
[----:B0-----:R-:W-:Y:S01]  /*3ed10*/  IADD3 R10, P6, PT, R0, R3, RZ ;  /* 0x00000003000a7210 */ /* 0x001fe20007fde0ff */
[----:B------:R-:W-:Y:S01]  /*3ed20*/  IMAD R2, R56, 0x2, R0 ;  /* 0x0000000238027824 */ /* 0x000fe200078e0200 */
[----:B---3--:R-:W-:Y:S01]  /*3ed30*/  ISETP.LT.AND P5, PT, R18, UR4, !P0 ;  /* 0x0000000412007c0c */ /* 0x008fe2000c7a1270 */
[----:B------:R0:W-:Y:S01]  /*3ed40*/  @P1 STG.E.U8 desc[UR22][R8.64], R13 ;  /* 0x0000000d08001986 */ /* 0x0001e2000c101116 */
[----:B------:R-:W-:Y:S01]  /*3ed50*/  LEA.HI.X.SX32 R11, R0, R5, 0x1, P6 ;  /* 0x00000005000b7211 */ /* 0x000fe200030f0eff */
[----:B------:R-:W3:Y:S01]  /*3ed60*/  LDCU UR4, c[0x0][0x39c] ;  /* 0x00007380ff0477ac */ /* 0x000ee20008000800 */
[----:B-1----:R-:W-:Y:S01]  /*3ed70*/  IADD3 R6, P6, PT, R2, R3, RZ ;  /* 0x0000000302067210 */ /* 0x002fe20007fde0ff */
[----:B------:R-:W2:Y:S01]  /*3ed80*/  LDL.LU R18, [R1+0xcb8] ;  /* 0x000cb80001127983 */ /* 0x000ea20000300800 */
[----:B------:R-:W-:-:S02]  /*3ed90*/  PRMT R17, R50, 0x7771, RZ ;  /* 0x0000777132117816 */ /* 0x000fc400000000ff */
[----:B------:R-:W-:Y:S02]  /*3eda0*/  PRMT R15, R50, 0x7772, RZ ;  /* 0x00007772320f7816 */ /* 0x000fe400000000ff */
[----:B----4-:R-:W-:Y:S02]  /*3edb0*/  ISETP.LT.AND P1, PT, R12, UR6, !P0 ;  /* 0x000000060c007c0c */ /* 0x010fe4000c721270 */
[----:B------:R-:W-:Y:S01]  /*3edc0*/  LEA.HI.X.SX32 R7, R2, R5, 0x1, P6 ;  /* 0x0000000502077211 */ /* 0x000fe200030f0eff */
[----:B------:R-:W4:Y:S01]  /*3edd0*/  LDL.LU R12, [R1+0xcb4] ;  /* 0x000cb400010c7983 */ /* 0x000f220000300800 */
[----:B------:R-:W-:Y:S01]  /*3ede0*/  IMAD R0, R56, 0x2, R2 ;  /* 0x0000000238007824 */ /* 0x000fe200078e0202 */
[----:B------:R-:W2:Y:S02]  /*3edf0*/  LDCU UR6, c[0x0][0x39c] ;  /* 0x00007380ff0677ac */ /* 0x000ea40008000800 */
[----:B------:R1:W-:Y:S04]  /*3ee00*/  @P3 STG.E.U8 desc[UR22][R10.64], R17 ;  /* 0x000000110a003986 */ /* 0x0003e8000c101116 */
[----:B------:R0:W-:Y:S01]  /*3ee10*/  @P5 STG.E.U8 desc[UR22][R6.64], R15 ;  /* 0x0000000f06005986 */ /* 0x0001e2000c101116 */
[----:B-----5:R-:W-:Y:S01]  /*3ee20*/  ISETP.LT.AND P5, PT, R4, UR5, !P0 ;  /* 0x0000000504007c0c */ /* 0x020fe2000c7a1270 */
[----:B------:R-:W4:Y:S02]  /*3ee30*/  LDCU UR5, c[0x0][0x39c] ;  /* 0x00007380ff0577ac */ /* 0x000f240008000800 */
[----:B------:R-:W5:Y:S01]  /*3ee40*/  LDL.LU R4, [R1+0xb4c] ;  /* 0x000b4c0001047983 */ /* 0x000f620000300800 */
[----:B0-----:R-:W-:-:S04]  /*3ee50*/  IADD3 R8, P6, PT, R0, R3, RZ ;  /* 0x0000000300087210 */ /* 0x001fc80007fde0ff */
[----:B------:R-:W-:Y:S01]  /*3ee60*/  LEA.HI.X.SX32 R9, R0, R5, 0x1, P6 ;  /* 0x0000000500097211 */ /* 0x000fe200030f0eff */
[----:B------:R-:W-:Y:S01]  /*3ee70*/  IMAD R0, R56, 0x2, R0 ;  /* 0x0000000238007824 */ /* 0x000fe200078e0200 */
[----:B------:R-:W-:Y:S02]  /*3ee80*/  PRMT R13, R50, 0x7773, RZ ;  /* 0x00007773320d7816 */ /* 0x000fe400000000ff */
[----:B---3--:R-:W-:Y:S01]  /*3ee90*/  ISETP.LT.AND P3, PT, R16, UR4, !P0 ;  /* 0x0000000410007c0c */ /* 0x008fe2000c761270 */
[----:B------:R-:W-:Y:S01]  /*3eea0*/  IMAD R2, R56, 0x2, R0 ;  /* 0x0000000238027824 */ /* 0x000fe200078e0200 */
[C---:B-1----:R-:W-:Y:S01]  /*3eeb0*/  IADD3 R10, P6, PT, R0.reuse, R3, RZ ;  /* 0x00000003000a7210 */ /* 0x042fe20007fde0ff */
[----:B------:R0:W-:Y:S01]  /*3eec0*/  @P4 STG.E.U8 desc[UR22][R8.64], R13 ;  /* 0x0000000d08004986 */ /* 0x0001e2000c101116 */
[C---:B------:R-:W-:Y:S01]  /*3eed0*/  PRMT R17, R51.reuse, 0x7770, RZ ;  /* 0x0000777033117816 */ /* 0x040fe200000000ff */
[----:B------:R-:W1:Y:S01]  /*3eee0*/  LDCU UR4, c[0x0][0x39c] ;  /* 0x00007380ff0477ac */ /* 0x000e620008000800 */
[----:B------:R-:W-:Y:S01]  /*3eef0*/  LEA.HI.X.SX32 R11, R0, R5, 0x1, P6 ;  /* 0x00000005000b7211 */ /* 0x000fe200030f0eff */
[----:B------:R-:W3:Y:S01]  /*3ef00*/  LDL.LU R16, [R1+0xb3c] ;  /* 0x000b3c0001107983 */ /* 0x000ee20000300800 */
[----:B------:R-:W-:Y:S01]  /*3ef10*/  IADD3 R6, P6, PT, R2, R3, RZ ;  /* 0x0000000302067210 */ /* 0x000fe20007fde0ff */
[----:B------:R-:W-:Y:S01]  /*3ef20*/  IMAD R0, R56, 0x2, R2 ;  /* 0x0000000238007824 */ /* 0x000fe200078e0202 */
[----:B------:R-:W-:-:S02]  /*3ef30*/  PRMT R15, R51, 0x7771, RZ ;  /* 0x00007771330f7816 */ /* 0x000fc400000000ff */
[----:B------:R-:W-:Y:S02]  /*3ef40*/  LEA.HI.X.SX32 R7, R2, R5, 0x1, P6 ;  /* 0x0000000502077211 */ /* 0x000fe400030f0eff */
[----:B--2---:R-:W-:Y:S01]  /*3ef50*/  ISETP.LT.AND P4, PT, R14, UR6, !P0 ;  /* 0x000000060e007c0c */ /* 0x004fe2000c781270 */
[----:B------:R-:W5:Y:S01]  /*3ef60*/  LDCU UR6, c[0x0][0x39c] ;  /* 0x00007380ff0677ac */ /* 0x000f620008000800 */
[----:B------:R2:W-:Y:S01]  /*3ef70*/  @P1 STG.E.U8 desc[UR22][R10.64], R17 ;  /* 0x000000110a001986 */ /* 0x0005e2000c101116 */
[----:B0-----:R-:W-:-:S03]  /*3ef80*/  IADD3 R8, P6, PT, R0, R3, RZ ;  /* 0x0000000300087210 */ /* 0x001fc60007fde0ff */
[----:B------:R0:W-:Y:S01]  /*3ef90*/  @P3 STG.E.U8 desc[UR22][R6.64], R15 ;  /* 0x0000000f06003986 */ /* 0x0001e2000c101116 */
[----:B------:R-:W-:-:S03]  /*3efa0*/  LEA.HI.X.SX32 R9, R0, R5, 0x1, P6 ;  /* 0x0000000500097211 */ /* 0x000fc600030f0eff */
[----:B------:R-:W3:Y:S01]  /*3efb0*/  LDL.LU R14, [R1+0xcb0] ;  /* 0x000cb000010e7983 */ /* 0x000ee20000300800 */
[----:B------:R-:W-:Y:S02]  /*3efc0*/  PRMT R13, R51, 0x7772, RZ ;  /* 0x00007772330d7816 */ /* 0x000fe400000000ff */
[----:B----4-:R-:W-:-:S03]  /*3efd0*/  ISETP.LT.AND P3, PT, R12, UR5, !P0 ;  /* 0x000000050c007c0c */ /* 0x010fc6000c761270 */
[----:B------:R4:W-:Y:S01]  /*3efe0*/  @P5 STG.E.U8 desc[UR22][R8.64], R13 ;  /* 0x0000000d08005986 */ /* 0x0009e2000c101116 */
[----:B-1----:R-:W-:Y:S01]  /*3eff0*/  ISETP.LT.AND P1, PT, R18, UR4, !P0 ;  /* 0x0000000412007c0c */ /* 0x002fe2000c721270 */
[----:B------:R-:W3:Y:S02]  /*3f000*/  LDCU UR4, c[0x0][0x39c] ;  /* 0x00007380ff0477ac */ /* 0x000ee40008000800 */
[----:B------:R-:W3:Y:S01]  /*3f010*/  LDL.LU R12, [R1+0xcac] ;  /* 0x000cac00010c7983 */ /* 0x000ee20000300800 */
[----:B------:R-:W-:Y:S01]  /*3f020*/  IMAD R0, R56, 0x2, R0 ;  /* 0x0000000238007824 */ /* 0x000fe200078e0200 */
[----:B------:R-:W1:Y:S01]  /*3f030*/  LDCU UR5, c[0x0][0x39c] ;  /* 0x00007380ff0577ac */ /* 0x000e620008000800 */
[----:B-----5:R-:W-:Y:S02]  /*3f040*/  ISETP.LT.AND P5, PT, R4, UR6, !P0 ;  /* 0x0000000604007c0c */ /* 0x020fe4000c7a1270 */
[----:B------:R-:W-:Y:S01]  /*3f050*/  IMAD R2, R56, 0x2, R0 ;  /* 0x0000000238027824 */ /* 0x000fe200078e0200 */
[----:B------:R-:W5:Y:S01]  /*3f060*/  LDL.LU R4, [R1+0xb48] ;  /* 0x000b480001047983 */ /* 0x000f620000300800 */
[C---:B--2---:R-:W-:Y:S01]  /*3f070*/  IADD3 R10, P6, PT, R0.reuse, R3, RZ ;  /* 0x00000003000a7210 */ /* 0x044fe20007fde0ff */
[----:B------:R-:W2:Y:S02]  /*3f080*/  LDCU UR6, c[0x0][0x39c] ;  /* 0x00007380ff0677ac */ /* 0x000ea40008000800 */
[----:B------:R-:W5:Y:S01]  /*3f090*/  LDL.LU R18, [R1+0xb38] ;  /* 0x000b380001127983 */ /* 0x000f620000300800 */
[----:B------:R-:W-:Y:S01]  /*3f0a0*/  LEA.HI.X.SX32 R11, R0, R5, 0x1, P6 ;  /* 0x00000005000b7211 */ /* 0x000fe200030f0eff */
[----:B------:R-:W-:Y:S01]  /*3f0b0*/  IMAD R0, R56, 0x2, R2 ;  /* 0x0000000238007824 */ /* 0x000fe200078e0202 */
[----:B------:R-:W-:-:S02]  /*3f0c0*/  PRMT R51, R51, 0x7773, RZ ;  /* 0x0000777333337816 */ /* 0x000fc400000000ff */
[----:B0-----:R-:W-:-:S03]  /*3f0d0*/  IADD3 R6, P6, PT, R2, R3, RZ ;  /* 0x0000000302067210 */ /* 0x001fc60007fde0ff */
[----:B------:R0:W-:Y:S01]  /*3f0e0*/  @P4 STG.E.U8 desc[UR22][R10.64], R51 ;  /* 0x000000330a004986 */ /* 0x0001e2000c101116 */
[----:B------:R-:W-:Y:S02]  /*3f0f0*/  LEA.HI.X.SX32 R7, R2, R5, 0x1, P6 ;  /* 0x0000000502077211 */ /* 0x000fe400030f0eff */
[----:B----4-:R-:W-:Y:S02]  /*3f100*/  IADD3 R8, P6, PT, R0, R3, RZ ;  /* 0x0000000300087210 */ /* 0x010fe40007fde0ff */
[----:B---3--:R-:W-:Y:S01]  /*3f110*/  ISETP.LT.AND P4, PT, R16, UR4, !P0 ;  /* 0x0000000410007c0c */ /* 0x008fe2000c781270 */
[----:B------:R-:W5:Y:S01]  /*3f120*/  LDCU UR4, c[0x0][0x39c] ;  /* 0x00007380ff0477ac */ /* 0x000f620008000800 */
[----:B------:R-:W3:Y:S01]  /*3f130*/  LDL.LU R16, [R1+0xca8] ;  /* 0x000ca80001107983 */ /* 0x000ee20000300800 */
[----:B------:R-:W-:Y:S02]  /*3f140*/  PRMT R15, R32, 0x7770, RZ ;  /* 0x00007770200f7816 */ /* 0x000fe400000000ff */
[----:B------:R-:W-:Y:S01]  /*3f150*/  LEA.HI.X.SX32 R9, R0, R5, 0x1, P6 ;  /* 0x0000000500097211 */ /* 0x000fe200030f0eff */
[----:B------:R-:W-:Y:S01]  /*3f160*/  IMAD R0, R56, 0x2, R0 ;  /* 0x0000000238007824 */ /* 0x000fe200078e0200 */
[----:B------:R-:W-:Y:S01]  /*3f170*/  PRMT R13, R32, 0x7771, RZ ;  /* 0x00007771200d7816 */ /* 0x000fe200000000ff */
[----:B------:R4:W-:Y:S03]  /*3f180*/  @P1 STG.E.U8 desc[UR22][R6.64], R15 ;  /* 0x0000000f06001986 */ /* 0x0009e6000c101116 */
[----:B0-----:R-:W-:Y:S01]  /*3f190*/  IADD3 R10, P6, PT, R0, R3, RZ ;  /* 0x00000003000a7210 */ /* 0x001fe20007fde0ff */
[----:B------:R0:W-:Y:S01]  /*3f1a0*/  @P3 STG.E.U8 desc[UR22][R8.64], R13 ;  /* 0x0000000d08003986 */ /* 0x0001e2000c101116 */
[----:B------:R-:W-:-:S02]  /*3f1b0*/  PRMT R17, R32, 0x7772, RZ ;  /* 0x0000777220117816 */ /* 0x000fc400000000ff */
[----:B-1----:R-:W-:Y:S01]  /*3f1c0*/  ISETP.LT.AND P1, PT, R14, UR5, !P0 ;  /* 0x000000050e007c0c */ /* 0x002fe2000c721270 */
[----:B------:R-:W1:Y:S01]  /*3f1d0*/  LDCU UR5, c[0x0][0x39c] ;  /* 0x00007380ff0577ac */ /* 0x000e620008000800 */
[----:B------:R-:W3:Y:S01]  /*3f1e0*/  LDL.LU R14, [R1+0xca0] ;  /* 0x000ca000010e7983 */ /* 0x000ee20000300800 */
[----:B------:R-:W-:Y:S02]  /*3f1f0*/  LEA.HI.X.SX32 R11, R0, R5, 0x1, P6 ;  /* 0x00000005000b7211 */ /* 0x000fe400030f0eff */
[----:B--2---:R-:W-:-:S03]  /*3f200*/  ISETP.LT.AND P3, PT, R12, UR6, !P0 ;  /* 0x000000060c007c0c */ /* 0x004fc6000c761270 */
[----:B------:R2:W-:Y:S01]  /*3f210*/  @P5 STG.E.U8 desc[UR22][R10.64], R17 ;  /* 0x000000110a005986 */ /* 0x0005e2000c101116 */
[----:B------:R-:W-:Y:S01]  /*3f220*/  IMAD R2, R56, 0x2, R0 ;  /* 0x0000000238027824 */ /* 0x000fe200078e0200 */
[----:B------:R-:W3:Y:S02]  /*3f230*/  LDCU UR6, c[0x0][0x39c] ;  /* 0x00007380ff0677ac */ /* 0x000ee40008000800 */
[----:B------:R-:W3:Y:S01]  /*3f240*/  LDL.LU R12, [R1+0xb44] ;  /* 0x000b4400010c7983 */ /* 0x000ee20000300800 */
[----:B-----5:R-:W-:Y:S01]  /*3f250*/  ISETP.LT.AND P5, PT, R4, UR4, !P0 ;  /* 0x0000000404007c0c */ /* 0x020fe2000c7a1270 */
[----:B------:R-:W-:Y:S02]  /*3f260*/  IMAD R0, R56, 0x2, R2 ;  /* 0x0000000238007824 */ /* 0x000fe400078e0202 */
[----:B------:R-:W5:Y:S01]  /*3f270*/  LDL.LU R4, [R1+0xb34] ;  /* 0x000b340001047983 */ /* 0x000f620000300800 */
[C---:B----4-:R-:W-:Y:S01]  /*3f280*/  IADD3 R6, P6, PT, R2.reuse, R3, RZ ;  /* 0x0000000302067210 */ /* 0x050fe20007fde0ff */
[----:B------:R-:W4:Y:S02]  /*3f290*/  LDCU UR4, c[0x0][0x39c] ;  /* 0x00007380ff0477ac */ /* 0x000f240008000800 */
[----:B------:R-:W5:Y:S04]  /*3f2a0*/  LDL.LU R22, [R1+0xca4] ;  /* 0x000ca40001167983 */ /* 0x000f680000300800 */
[----:B------:R-:W5:Y:S04]  /*3f2b0*/  LDL.LU R21, [R1+0xc9c] ;  /* 0x000c9c0001157983 */ /* 0x000f680000300800 */
[----:B------:R-:W5:Y:S01]  /*3f2c0*/  LDL.LU R20, [R1+0xb40] ;  /* 0x000b400001147983 */ /* 0x000f620000300800 */
[----:B------:R-:W-:-:S02]  /*3f2d0*/  LEA.HI.X.SX32 R7, R2, R5, 0x1, P6 ;  /* 0x0000000502077211 */ /* 0x000fc400030f0eff */
[----:B------:R-:W-:Y:S02]  /*3f2e0*/  PRMT R15, R32, 0x7773, RZ ;  /* 0x00007773200f7816 */ /* 0x000fe400000000ff */
[----:B0-----:R-:W-:-:S03]  /*3f2f0*/  IADD3 R8, P6, PT, R0, R3, RZ ;  /* 0x0000000300087210 */ /* 0x001fc60007fde0ff */
[----:B------:R0:W-:Y:S01]  /*3f300*/  @P4 STG.E.U8 desc[UR22][R6.64], R15 ;  /* 0x0000000f06004986 */ /* 0x0001e2000c101116 */
[----:B------:R-:W-:Y:S01]  /*3f310*/  LEA.HI.X.SX32 R9, R0, R5, 0x1, P6 ;  /* 0x0000000500097211 */ /* 0x000fe200030f0eff */
[----:B------:R-:W-:Y:S01]  /*3f320*/  IMAD R0, R56, 0x2, R0 ;  /* 0x0000000238007824 */ /* 0x000fe200078e0200 */
[----:B-1----:R-:W-:Y:S01]  /*3f330*/  ISETP.LT.AND P4, PT, R18, UR5, !P0 ;  /* 0x0000000512007c0c */ /* 0x002fe2000c781270 */
[----:B------:R-:W1:Y:S01]  /*3f340*/  LDCU UR5, c[0x0][0x39c] ;  /* 0x00007380ff0577ac */ /* 0x000e620008000800 */
[----:B------:R-:W-:Y:S01]  /*3f350*/  PRMT R13, R33, 0x7770, RZ ;  /* 0x00007770210d7816 */ /* 0x000fe200000000ff */
[----:B------:R-:W-:Y:S01]  /*3f360*/  IMAD R2, R56, 0x2, R0 ;  /* 0x0000000238027824 */ /* 0x000fe200078e0200 */
[----:B--2---:R-:W-:-:S03]  /*3f370*/  IADD3 R10, P6, PT, R0, R3, RZ ;  /* 0x00000003000a7210 */ /* 0x004fc60007fde0ff */
[----:B------:R2:W-:Y:S01]  /*3f380*/  @P1 STG.E.U8 desc[UR22][R8.64], R13 ;  /* 0x0000000d08001986 */ /* 0x0005e2000c101116 */
[----:B------:R-:W-:Y:S01]  /*3f390*/  LEA.HI.X.SX32 R11, R0, R5, 0x1, P6 ;  /* 0x00000005000b7211 */ /* 0x000fe200030f0eff */
[----:B------:R-:W-:Y:S01]  /*3f3a0*/  IMAD R0, R56, 0x2, R2 ;  /* 0x0000000238007824 */ /* 0x000fe200078e0202 */
[----:B---3--:R-:W-:Y:S01]  /*3f3b0*/  ISETP.LT.AND P1, PT, R16, UR6, !P0 ;  /* 0x0000000610007c0c */ /* 0x008fe2000c721270 */
[----:B------:R-:W5:Y:S01]  /*3f3c0*/  LDCU UR6, c[0x0][0x39c] ;  /* 0x00007380ff0677ac */ /* 0x000f620008000800 */
[C---:B0-----:R-:W-:Y:S02]  /*3f3d0*/  IADD3 R6, P6, PT, R2.reuse, R3, RZ ;  /* 0x0000000302067210 */ /* 0x041fe40007fde0ff */
[C---:B------:R-:W-:Y:S02]  /*3f3e0*/  PRMT R17, R33.reuse, 0x7771, RZ ;  /* 0x0000777121117816 */ /* 0x040fe400000000ff */
[----:B------:R-:W-:Y:S02]  /*3f3f0*/  PRMT R15, R33, 0x7772, RZ ;  /* 0x00007772210f7816 */ /* 0x000fe400000000ff */
[----:B------:R-:W-:Y:S01]  /*3f400*/  LEA.HI.X.SX32 R7, R2, R5, 0x1, P6 ;  /* 0x0000000502077211 */ /* 0x000fe200030f0eff */
[----:B------:R-:W-:Y:S01]  /*3f410*/  IMAD R2, R56, 0x2, R0 ;  /* 0x0000000238027824 */ /* 0x000fe200078e0200 */
[C---:B--2---:R-:W-:Y:S01]  /*3f420*/  IADD3 R8, P6, PT, R0.reuse, R3, RZ ;  /* 0x0000000300087210 */ /* 0x044fe20007fde0ff */
[----:B------:R-:W-:Y:S03]  /*3f430*/  @P3 STG.E.U8 desc[UR22][R10.64], R17 ;  /* 0x000000110a003986 */ /* 0x000fe6000c101116 */
[----:B------:R-:W-:Y:S01]  /*3f440*/  LEA.HI.X.SX32 R9, R0, R5, 0x1, P6 ;  /* 0x0000000500097211 */ /* 0x000fe200030f0eff */
[----:B------:R0:W-:Y:S01]  /*3f450*/  @P5 STG.E.U8 desc[UR22][R6.64], R15 ;  /* 0x0000000f06005986 */ /* 0x0001e2000c101116 */
[----:B------:R-:W-:Y:S01]  /*3f460*/  IMAD R0, R56, 0x2, R2 ;  /* 0x0000000238007824 */ /* 0x000fe200078e0202 */
[----:B-1----:R-:W-:Y:S01]  /*3f470*/  ISETP.LT.AND P5, PT, R12, UR5, !P0 ;  /* 0x000000050c007c0c */ /* 0x002fe2000c7a1270 */
[----:B------:R-:W1:Y:S01]  /*3f480*/  LDCU UR5, c[0x0][0x39c] ;  /* 0x00007380ff0577ac */ /* 0x000e620008000800 */
[----:B------:R-:W-:-:S02]  /*3f490*/  IADD3 R12, P6, PT, R2, R3, RZ ;  /* 0x00000003020c7210 */ /* 0x000fc40007fde0ff */
[----:B------:R-:W-:Y:S02]  /*3f4a0*/  PRMT R33, R33, 0x7773, RZ ;  /* 0x0000777321217816 */ /* 0x000fe400000000ff */
[----:B------:R-:W-:Y:S01]  /*3f4b0*/  LEA.HI.X.SX32 R13, R2, R5, 0x1, P6 ;  /* 0x00000005020d7211 */ /* 0x000fe200030f0eff */
[----:B------:R-:W-:Y:S02]  /*3f4c0*/  IMAD R2, R56, 0x2, R0 ;  /* 0x0000000238027824 */ /* 0x000fe400078e0200 */
[----:B------:R2:W-:Y:S01]  /*3f4d0*/  @P4 STG.E.U8 desc[UR22][R8.64], R33 ;  /* 0x0000002108004986 */ /* 0x0005e2000c101116 */
[----:B0-----:R-:W-:Y:S02]  /*3f4e0*/  IADD3 R6, P6, PT, R0, R3, RZ ;  /* 0x0000000300067210 */ /* 0x001fe40007fde0ff */
[----:B------:R-:W-:Y:S02]  /*3f4f0*/  PRMT R15, R34, 0x7770, RZ ;  /* 0x00007770220f7816 */ /* 0x000fe400000000ff */
[----:B----4-:R-:W-:Y:S01]  /*3f500*/  ISETP.LT.AND P3, PT, R14, UR4, !P0 ;  /* 0x000000040e007c0c */ /* 0x010fe2000c761270 */
[----:B------:R-:W0:Y:S01]  /*3f510*/  LDCU UR4, c[0x0][0x39c] ;  /* 0x00007380ff0477ac */ /* 0x000e220008000800 */
[----:B------:R-:W-:Y:S01]  /*3f520*/  LEA.HI.X.SX32 R7, R0, R5, 0x1, P6 ;  /* 0x0000000500077211 */ /* 0x000fe200030f0eff */
[----:B------:R-:W-:Y:S01]  /*3f530*/  @P1 STG.E.U8 desc[UR22][R12.64], R15 ;  /* 0x0000000f0c001986 */ /* 0x000fe2000c101116 */
[----:B------:R-:W-:-:S02]  /*3f540*/  PRMT R19, R34, 0x7771, RZ ;  /* 0x0000777122137816 */ /* 0x000fc400000000ff */
[----:B--2---:R-:W-:-:S04]  /*3f550*/  IADD3 R8, P1, PT, R2, R3, RZ ;  /* 0x0000000302087210 */ /* 0x004fc80007f3e0ff */
[----:B------:R-:W-:-:S03]  /*3f560*/  LEA.HI.X.SX32 R9, R2, R5, 0x1, P1 ;  /* 0x0000000502097211 */ /* 0x000fc600008f0eff */
[----:B------:R2:W-:Y:S01]  /*3f570*/  @P3 STG.E.U8 desc[UR22][R6.64], R19 ;  /* 0x0000001306003986 */ /* 0x0005e2000c101116 */
[----:B------:R-:W-:-:S05]  /*3f580*/  PRMT R23, R34, 0x7772, RZ ;  /* 0x0000777222177816 */ /* 0x000fca00000000ff */
[----:B------:R3:W-:Y:S01]  /*3f590*/  @P5 STG.E.U8 desc[UR22][R8.64], R23 ;  /* 0x0000001708005986 */ /* 0x0007e2000c101116 */
[C---:B--2---:R-:W-:Y:S02]  /*3f5a0*/  PRMT R7, R35.reuse, 0x7772, RZ ;  /* 0x0000777223077816 */ /* 0x044fe400000000ff */
[----:B------:R-:W-:Y:S02]  /*3f5b0*/  PRMT R19, R35, 0x7771, RZ ;  /* 0x0000777123137816 */ /* 0x000fe400000000ff */
[----:B-----5:R-:W-:Y:S01]  /*3f5c0*/  ISETP.LT.AND P4, PT, R4, UR6, !P0 ;  /* 0x0000000604007c0c */ /* 0x020fe2000c781270 */
[C---:B------:R-:W-:Y:S01]  /*3f5d0*/  IMAD R4, R56.reuse, 0x2, R2 ;  /* 0x0000000238047824 */ /* 0x040fe200078e0202 */
[----:B------:R-:W2:Y:S03]  /*3f5e0*/  LDCU UR6, c[0x0][0x39c] ;  /* 0x00007380ff0677ac */ /* 0x000ea60008000800 */
[----:B------:R-:W-:-:S04]  /*3f5f0*/  IMAD R16, R56, 0x2, R4 ;  /* 0x0000000238107824 */ /* 0x000fc800078e0204 */
[----:B------:R-:W-:-:S04]  /*3f600*/  IMAD R0, R56, 0x2, R16 ;  /* 0x0000000238007824 */ /* 0x000fc800078e0210 */
[----:B------:R-:W-:Y:S01]  /*3f610*/  IMAD R18, R56, 0x2, R0 ;  /* 0x0000000238127824 */ /* 0x000fe200078e0200 */
[----:B------:R-:W-:-:S03]  /*3f620*/  IADD3 R12, P1, PT, R16, R3, RZ ;  /* 0x00000003100c7210 */ /* 0x000fc60007f3e0ff */
[----:B------:R-:W-:Y:S01]  /*3f630*/  IMAD R56, R56, 0x2, R18 ;  /* 0x0000000238387824 */ /* 0x000fe200078e0212 */
[----:B------:R-:W-:Y:S02]  /*3f640*/  IADD3 R10, P3, PT, R4, R3, RZ ;  /* 0x00000003040a7210 */ /* 0x000fe40007f7e0ff */
[----:B------:R-:W-:Y:S02]  /*3f650*/  LEA.HI.X.SX32 R13, R16, R5, 0x1, P1 ;  /* 0x00000005100d7211 */ /* 0x000fe400008f0eff */
[-C--:B------:R-:W-:Y:S02]  /*3f660*/  IADD3 R16, P1, PT, R56, R3.reuse, RZ ;  /* 0x0000000338107210 */ /* 0x080fe40007f3e0ff */
[----:B------:R-:W-:Y:S02]  /*3f670*/  IADD3 R14, P6, PT, R0, R3, RZ ;  /* 0x00000003000e7210 */ /* 0x000fe40007fde0ff */
[----:B------:R-:W-:Y:S02]  /*3f680*/  LEA.HI.X.SX32 R11, R4, R5, 0x1, P3 ;  /* 0x00000005040b7211 */ /* 0x000fe400018f0eff */
[----:B0-----:R-:W-:-:S02]  /*3f690*/  ISETP.LT.AND P3, PT, R22, UR4, !P0 ;  /* 0x0000000416007c0c */ /* 0x001fc4000c761270 */
[-C--:B------:R-:W-:Y:S02]  /*3f6a0*/  LEA.HI.X.SX32 R17, R56, R5.reuse, 0x1, P1 ;  /* 0x0000000538117211 */ /* 0x080fe400008f0eff */
[----:B------:R-:W-:Y:S02]  /*3f6b0*/  LEA.HI.X.SX32 R15, R0, R5, 0x1, P6 ;  /* 0x00000005000f7211 */ /* 0x000fe400030f0eff */
[----:B-1----:R-:W-:Y:S02]  /*3f6c0*/  ISETP.LT.AND P1, PT, R21, UR5, !P0 ;  /* 0x0000000515007c0c */ /* 0x002fe4000c721270 */
[----:B------:R-:W-:Y:S02]  /*3f6d0*/  IADD3 R2, P6, PT, R18, R3, RZ ;  /* 0x0000000312027210 */ /* 0x000fe40007fde0ff */
[----:B--2---:R-:W-:Y:S02]  /*3f6e0*/  ISETP.LT.AND P0, PT, R20, UR6, !P0 ;  /* 0x0000000614007c0c */ /* 0x004fe4000c701270 */
[----:B------:R-:W-:-:S02]  /*3f6f0*/  LEA.HI.X.SX32 R3, R18, R5, 0x1, P6 ;  /* 0x0000000512037211 */ /* 0x000fc400030f0eff */
[----:B------:R-:W-:Y:S02]  /*3f700*/  PRMT R21, R34, 0x7773, RZ ;  /* 0x0000777322157816 */ /* 0x000fe400000000ff */
[C---:B------:R-:W-:Y:S02]  /*3f710*/  PRMT R5, R35.reuse, 0x7773, RZ ;  /* 0x0000777323057816 */ /* 0x040fe400000000ff */
[----:B------:R-:W-:Y:S01]  /*3f720*/  PRMT R35, R35, 0x7770, RZ ;  /* 0x0000777023237816 */ /* 0x000fe200000000ff */
[----:B------:R3:W-:Y:S04]  /*3f730*/  @P4 STG.E.U8 desc[UR22][R10.64], R21 ;  /* 0x000000150a004986 */ /* 0x0007e8000c101116 */
[----:B------:R3:W-:Y:S04]  /*3f740*/  @P3 STG.E.U8 desc[UR22][R12.64], R35 ;  /* 0x000000230c003986 */ /* 0x0007e8000c101116 */
[----:B------:R3:W-:Y:S04]  /*3f750*/  @P1 STG.E.U8 desc[UR22][R14.64], R19 ;  /* 0x000000130e001986 */ /* 0x0007e8000c101116 */
[----:B------:R3:W-:Y:S04]  /*3f760*/  @P0 STG.E.U8 desc[UR22][R2.64], R7 ;  /* 0x0000000702000986 */ /* 0x0007e8000c101116 */
[----:B------:R3:W-:Y:S01]  /*3f770*/  @P2 STG.E.U8 desc[UR22][R16.64], R5 ;  /* 0x0000000510002986 */ /* 0x0007e2000c101116 */
[----:B------:R-:W-:Y:S06]  /*3f780*/  BAR.SYNC.DEFER_BLOCKING 0x0 ;  /* 0x0000000000007b1d */ /* 0x000fec0000010000 */
[----:B------:R-:W-:Y:S05]  /*3f790*/  BRA.U UP0, `(.L_x_13) ;  /* 0x0000000100a07547 */ /* 0x000fea000b800000 */
[----:B------:R-:W0:Y:S01]  /*3f7a0*/  S2UR UR5, SR_CgaCtaId ;  /* 0x00000000000579c3 */ /* 0x000e220000008800 */
[----:B------:R-:W-:Y:S01]  /*3f7b0*/  NOP ;  /* 0x0000000000007918 */ /* 0x000fe20000000000 */
[----:B------:R-:W-:Y:S01]  /*3f7c0*/  UMOV UR4, 0x50 ;  /* 0x0000005000047882 */ /* 0x000fe20000000000 */
[----:B------:R-:W-:Y:S02]  /*3f7d0*/  IMAD.U32 R0, RZ, RZ, UR8 ;  /* 0x00000008ff007e24 */ /* 0x000fe4000f8e00ff */
[----:B---3--:R-:W-:Y:S02]  /*3f7e0*/  IMAD.MOV.U32 R3, RZ, RZ, 0xffff ;  /* 0x0000ffffff037424 */ /* 0x008fe400078e00ff */
[----:B------:R-:W-:Y:S01]  /*3f7f0*/  IMAD.MOV.U32 R7, RZ, RZ, 0x1 ;  /* 0x00000001ff077424 */ /* 0x000fe200078e00ff */
[----:B------:R-:W-:-:S04]  /*3f800*/  LOP3.LUT R0, R0, 0xffff, RZ, 0xc0, !PT ;  /* 0x0000ffff00007812 */ /* 0x000fc800078ec0ff */
[----:B------:R-:W-:-:S05]  /*3f810*/  SHF.R.U32.HI R0, RZ, 0x5, R0 ;  /* 0x00000005ff007819 */ /* 0x000fca0000011600 */
[----:B------:R-:W-:Y:S01]  /*3f820*/  VIADD R2, R0, 0x10 ;  /* 0x0000001000027836 */ /* 0x000fe20000000000 */
[----:B------:R-:W-:Y:S01]  /*3f830*/  SHF.L.U32 R0, R3, R0, RZ ;  /* 0x0000000003007219 */ /* 0x000fe200000006ff */
[----:B0-----:R-:W-:-:S03]  /*3f840*/  ULEA UR6, UR5, UR4, 0x18 ;  /* 0x0000000405067291 */ /* 0x001fc6000f8ec0ff */
[----:B------:R-:W-:-:S04]  /*3f850*/  SHF.L.U32 R3, R7, R2, RZ ;  /* 0x0000000207037219 */ /* 0x000fc800000006ff */
[----:B------:R-:W-:Y:S02]  /*3f860*/  LOP3.LUT R0, R3, R0, RZ, 0xfc, !PT ;  /* 0x0000000003007212 */ /* 0x000fe400078efcff */
[----:B------:R-:W0:Y:S02]  /*3f870*/  LDS R5, [UR6] ;  /* 0x00000006ff057984 */ /* 0x000e240008000800 */
[C---:B------:R-:W-:Y:S02]  /*3f880*/  LOP3.LUT R2, R0.reuse, 0xffff, RZ, 0xc0, !PT ;  /* 0x0000ffff00027812 */ /* 0x040fe400078ec0ff */
[----:B0-----:R-:W-:-:S04]  /*3f890*/  LOP3.LUT R3, R0, 0xffff, R5, 0x80, !PT ;  /* 0x0000ffff00037812 */ /* 0x001fc800078e8005 */
[----:B------:R-:W-:-:S13]  /*3f8a0*/  ISETP.NE.AND P0, PT, R3, R2, PT ;  /* 0x000000020300720c */ /* 0x000fda0003f05270 */
[----:B------:R-:W-:Y:S05]  /*3f8b0*/  @P0 BRA `(.L_x_14) ;  /* 0x0000000000500947 */ /* 0x000fea0003800000 */
[----:B------:R-:W-:Y:S02]  /*3f8c0*/  SHF.R.U32.HI R5, RZ, 0x10, R5 ;  /* 0x00000010ff057819 */ /* 0x000fe40000011605 */
[----:B------:R-:W-:-:S04]  /*3f8d0*/  SHF.R.U32.HI R2, RZ, 0x10, R0 ;  /* 0x00000010ff027819 */ /* 0x000fc80000011600 */
[----:B------:R-:W-:-:S04]  /*3f8e0*/  LOP3.LUT R5, R5, R2, RZ, 0xc0, !PT ;  /* 0x0000000205057212 */ /* 0x000fc800078ec0ff */
[----:B------:R-:W-:-:S13]  /*3f8f0*/  ISETP.NE.AND P0, PT, R5, R2, PT ;  /* 0x000000020500720c */ /* 0x000fda0003f05270 */
[----:B------:R-:W-:Y:S05]  /*3f900*/  @P0 BRA `(.L_x_15) ;  /* 0x0000000000300947 */ /* 0x000fea0003800000 */
[----:B------:R-:W-:Y:S01]  /*3f910*/  R2UR UR4, R0 ;  /* 0x00000000000472ca */ /* 0x000fe200000e0000 */
[----:B------:R-:W-:Y:S01]  /*3f920*/  VOTEU.ANY UR5, UPT, PT ;  /* 0x0000000000057886 */ /* 0x000fe200038e0100 */
[----:B------:R-:W0:Y:S01]  /*3f930*/  S2R R0, SR_LANEID ;  /* 0x0000000000007919 */ /* 0x000e220000000000 */
[----:B------:R-:W-:-:S10]  /*3f940*/  UFLO.U32 UR5, UR5 ;  /* 0x00000005000572bd */ /* 0x000fd400080e0000 */
[----:B------:R-:W-:-:S06]  /*3f950*/  ULOP3.LUT UR4, URZ, UR4, URZ, 0x33, !UPT ;  /* 0x00000004ff047292 */ /* 0x000fcc000f8e33ff */
[----:B------:R-:W-:-:S04]  /*3f960*/  IMAD.U32 R2, RZ, RZ, UR4 ;  /* 0x00000004ff027e24 */ /* 0x000fc8000f8e00ff */
[----:B------:R-:W1:Y:S02]  /*3f970*/  REDUX UR7, R2 ;  /* 0x00000000020773c4 */ /* 0x000e640000000000 */
[----:B------:R2:W-:Y:S01]  /*3f980*/  UTCATOMSWS.AND URZ, UR4 ;  /* 0x0000000400ff79e3 */ /* 0x0005e20008000000 */
[----:B0-----:R-:W-:Y:S01]  /*3f990*/  ISETP.EQ.U32.AND P0, PT, R0, UR5, PT ;  /* 0x0000000500007c0c */ /* 0x001fe2000bf02070 */
[----:B-1----:R-:W-:-:S12]  /*3f9a0*/  IMAD.U32 R0, RZ, RZ, UR7 ;  /* 0x00000007ff007e24 */ /* 0x002fd8000f8e00ff */
[----:B------:R2:W-:Y:S01]  /*3f9b0*/  @P0 ATOMS.AND RZ, [UR6], R0 ;  /* 0x00000000ffff098c */ /* 0x0005e2000a800006 */
[----:B------:R-:W-:Y:S05]  /*3f9c0*/  BRA `(.L_x_13) ;  /* 0x0000000000147947 */ /* 0x000fea0003800000 */
.L_x_15:
[----:B------:R-:W-:-:S07]  /*3f9d0*/  MOV R2, 0x3f9f0 ;  /* 0x0003f9f000027802 */ /* 0x000fce0000000f00 */
[----:B------:R-:W-:Y:S05]  /*3f9e0*/  CALL.REL.NOINC `($__internal_0_$__cuda_sm10x_tcgen05_guardrail_trap_col_being_dealloced_not_returned_by_alloc) ;  /* 0x00000000002c7944 */ /* 0x000fea0003c00000 */
[----:B------:R-:W-:Y:S05]  /*3f9f0*/  BRA `(.L_x_13) ;  /* 0x0000000000087947 */ /* 0x000fea0003800000 */
.L_x_14:
[----:B------:R-:W-:-:S07]  /*3fa00*/  MOV R2, 0x3fa20 ;  /* 0x0003fa2000027802 */ /* 0x000fce0000000f00 */
[----:B------:R-:W-:Y:S05]  /*3fa10*/  CALL.REL.NOINC `($__internal_2_$__cuda_sm10x_tcgen05_guardrail_trap_unallocated_columns_being_dealloced) ;  /* 0x0000000000387944 */ /* 0x000fea0003c00000 */
.L_x_13:
[----:B------:R-:W-:Y:S01]  /*3fa20*/  NOP ;  /* 0x0000000000007918 */ /* 0x000fe20000000000 */
[----:B--2---:R-:W-:Y:S05]  /*3fa30*/  EXIT ;  /* 0x000000000000794d */ /* 0x004fea0003800000 */
.L_x_8:
[----:B------:R-:W0:Y:S02]  /*3fa40*/  SYNCS.PHASECHK.TRANS64.TRYWAIT P5, [UR11], R7 ;  /* 0x00000007ff0075a7 */ /* 0x000e2400080a110b */
[----:B0-----:R-:W-:Y:S05]  /*3fa50*/  @!P5 BRA `(.L_x_8) ;  /* 0xfffffffc00f8d947 */ /* 0x001fea000383ffff */
[----:B------:R-:W-:Y:S05]  /*3fa60*/  BRA `(.L_x_16) ;  /* 0xfffffea800047947 */ /* 0x000fea000383ffff */
.L_x_12:
[----:B------:R-:W0:Y:S02]  /*3fa70*/  SYNCS.PHASECHK.TRANS64.TRYWAIT P4, [UR11], R3 ;  /* 0x00000003ff0075a7 */ /* 0x000e24000808110b */
[----:B0-----:R-:W-:Y:S05]  /*3fa80*/  @!P4 BRA `(.L_x_12) ;  /* 0xfffffffc00f8c947 */ /* 0x001fea000383ffff */
[----:B------:R-:W-:Y:S05]  /*3fa90*/  BRA `(.L_x_11) ;  /* 0xffffff4c00547947 */ /* 0x000fea000383ffff */
        .weak           $__internal_0_$__cuda_sm10x_tcgen05_guardrail_trap_col_being_dealloced_not_returned_by_alloc
        .type           $__internal_0_$__cuda_sm10x_tcgen05_guardrail_trap_col_being_dealloced_not_returned_by_alloc,@function
        .size           $__internal_0_$__cuda_sm10x_tcgen05_guardrail_trap_col_being_dealloced_not_returned_by_alloc,($__internal_1_$__cuda_sm10x_tcgen05_guardrail_trap_phase_invalid_during_alloc - $__internal_0_$__cuda_sm10x_tcgen05_guardrail_trap_col_being_dealloced_not_returned_by_alloc)
$__internal_0_$__cuda_sm10x_tcgen05_guardrail_trap_col_being_dealloced_not_returned_by_alloc:
[----:B------:R-:W-:Y:S05]  /*3faa0*/  BPT.TRAP 0x1 ;  /* 0x000000040000795c */ /* 0x000fea0000300000 */
[----:B------:R-:W-:-:S04]  /*3fab0*/  IMAD.MOV.U32 R3, RZ, RZ, 0x0 ;  /* 0x00000000ff037424 */ /* 0x000fc800078e00ff */
[----:B------:R-:W-:Y:S05]  /*3fac0*/  RET.REL.NODEC R2 `(matmul_kernel) ;  /* 0xfffffc04024c7950 */ /* 0x000fea0003c3ffff */
        .weak           $__internal_1_$__cuda_sm10x_tcgen05_guardrail_trap_phase_invalid_during_alloc
        .type           $__internal_1_$__cuda_sm10x_tcgen05_guardrail_trap_phase_invalid_during_alloc,@function
        .size           $__internal_1_$__cuda_sm10x_tcgen05_guardrail_trap_phase_invalid_during_alloc,($__internal_2_$__cuda_sm10x_tcgen05_guardrail_trap_unallocated_columns_being_dealloced - $__internal_1_$__cuda_sm10x_tcgen05_guardrail_trap_phase_invalid_during_alloc)
$__internal_1_$__cuda_sm10x_tcgen05_guardrail_trap_phase_invalid_during_alloc:
[----:B------:R-:W-:Y:S05]  /*3fad0*/  BPT.TRAP 0x1 ;  /* 0x000000040000795c */ /* 0x000fea0000300000 */
[----:B------:R-:W-:-:S04]  /*3fae0*/  IMAD.MOV.U32 R3, RZ, RZ, 0x0 ;  /* 0x00000000ff037424 */ /* 0x000fc800078e00ff */
[----:B------:R-:W-:Y:S05]  /*3faf0*/  RET.REL.NODEC R2 `(matmul_kernel) ;  /* 0xfffffc0402407950 */ /* 0x000fea0003c3ffff */
        .weak           $__internal_2_$__cuda_sm10x_tcgen05_guardrail_trap_unallocated_columns_being_dealloced
        .type           $__internal_2_$__cuda_sm10x_tcgen05_guardrail_trap_unallocated_columns_being_dealloced,@function
        .size           $__internal_2_$__cuda_sm10x_tcgen05_guardrail_trap_unallocated_columns_being_dealloced,(.L_x_20 - $__internal_2_$__cuda_sm10x_tcgen05_guardrail_trap_unallocated_columns_being_dealloced)
$__internal_2_$__cuda_sm10x_tcgen05_guardrail_trap_unallocated_columns_being_dealloced:
[----:B------:R-:W-:Y:S05]  /*3fb00*/  BPT.TRAP 0x1 ;  /* 0x000000040000795c */ /* 0x000fea0000300000 */
[----:B------:R-:W-:-:S04]  /*3fb10*/  IMAD.MOV.U32 R3, RZ, RZ, 0x0 ;  /* 0x00000000ff037424 */ /* 0x000fc800078e00ff */
[----:B------:R-:W-:Y:S05]  /*3fb20*/  RET.REL.NODEC R2 `(matmul_kernel) ;  /* 0xfffffc0402347950 */ /* 0x000fea0003c3ffff */
.L_x_17:
[----:B------:R-:W-:-:S00]  /*3fb30*/  BRA `(.L_x_17) ;  /* 0xfffffffc00fc7947 */ /* 0x000fc0000383ffff */
[----:B------:R-:W-:-:S00]  /*3fb40*/  NOP ;  /* 0x0000000000007918 */ /* 0x000fc00000000000 */
        /* <DEDUP_REMOVED lines=11> */
.L_x_20:


//--------------------- .nv.shared.matmul_kernel  --------------------------
	.section	.nv.shared.matmul_kernel,"aw",@nobits
	.sectionflags	@""
	.align	16
	.zero		1024


//--------------------- .nv.shared.reserved.0     --------------------------
	.section	.nv.shared.reserved.0,"aw",@nobits
	.align	8
	.weak		__nv_reservedSMEM_offset_0_alias
	.size		__nv_reservedSMEM_offset_0_alias, 0, 64
	.other		__nv_reservedSMEM_offset_0_alias,@"STO_CUDA_RESERVED_SHARED STV_DEFAULT"
__nv_reservedSMEM_offset_0_alias:
	.zero		0
.nv.shared.reserved.0:
	.zero		64
	.weak		__nv_reservedSMEM_allocation_phase
	.type		__nv_reservedSMEM_allocation_phase,@object
	.size		__nv_reservedSMEM_allocation_phase,(.L_0 - __nv_reservedSMEM_allocation_phase)
__nv_reservedSMEM_allocation_phase:
	.zero		1
.L_0:
	.zero		7
	.weak		__nv_reservedSMEM_devtool_atexit_pc
	.type		__nv_reservedSMEM_devtool_atexit_pc,@object
	.size		__nv_reservedSMEM_devtool_atexit_pc,(__nv_reservedSMEM_allocation_mask - __nv_reservedSMEM_devtool_atexit_pc)
__nv_reservedSMEM_devtool_atexit_pc:
	.zero		8
	.weak		__nv_reservedSMEM_allocation_mask
	.type		__nv_reservedSMEM_allocation_mask,@object
	.size		__nv_reservedSMEM_allocation_mask,(.L_2 - __nv_reservedSMEM_allocation_mask)
__nv_reservedSMEM_allocation_mask:
	.zero		4
.L_2:


//--------------------- .nv.constant0.matmul_kernel --------------------------
	.section	.nv.constant0.matmul_kernel,"a",@progbits
	.sectionflags	@""
	.align	4
.nv.constant0.matmul_kernel:
	.zero		976


//--------------------- SYMBOLS --------------------------

	.type		.nv.reservedSmem.offset0,@object
	.size		.nv.reservedSmem.offset0,0x4
	.type		.nv.reservedSmem.cap,@object
	.size		.nv.reservedSmem.cap,0x4
